// auto-generated by cutlass_sweep.gemm — config: {"arch": "sm_90", "cluster_m": 2, "cluster_n": 1, "dtype": "int8", "dtype_b": "int8", "layout": "nt", "stages": 0, "tile_k": 64, "tile_m": 512, "tile_n": 384}
#include "cutlass/cutlass.h"
#include "cutlass/gemm/collective/collective_builder.hpp"
#include "cutlass/gemm/device/gemm_universal_adapter.h"
#include "cutlass/gemm/kernel/gemm_universal.hpp"
#include "cutlass/epilogue/collective/collective_builder.hpp"

using ElemA = int8_t;
using ElemB = int8_t;
using ElemCD = int8_t;
using Acc  = int32_t;
using TileShape    = cute::Shape<cute::_512, cute::_384, cute::_64>;
using ClusterShape = cute::Shape<cute::_2, cute::_1, cute::_1>;

using CollectiveEpilogue = typename cutlass::epilogue::collective::CollectiveBuilder<
    cutlass::arch::Sm90, cutlass::arch::OpClassTensorOp,
    TileShape, ClusterShape,
    cutlass::epilogue::collective::EpilogueTileAuto,
    Acc, Acc,
    ElemCD, cutlass::layout::RowMajor, 128 / cutlass::sizeof_bits<ElemCD>::value,
    ElemCD, cutlass::layout::RowMajor, 128 / cutlass::sizeof_bits<ElemCD>::value,
    cutlass::epilogue::collective::EpilogueScheduleAuto
  >::CollectiveOp;

using CollectiveMainloop = typename cutlass::gemm::collective::CollectiveBuilder<
    cutlass::arch::Sm90, cutlass::arch::OpClassTensorOp,
    ElemA, cutlass::layout::RowMajor, 128 / cutlass::sizeof_bits<ElemA>::value,
    ElemB, cutlass::layout::ColumnMajor, 128 / cutlass::sizeof_bits<ElemB>::value,
    Acc,
    TileShape, ClusterShape,
    cutlass::gemm::collective::StageCountAutoCarveout<static_cast<int>(sizeof(typename CollectiveEpilogue::SharedStorage))>,
    cutlass::gemm::collective::KernelScheduleAuto
  >::CollectiveOp;

using GemmKernel = cutlass::gemm::kernel::GemmUniversal<
    cute::Shape<int,int,int,int>,
    CollectiveMainloop,
    CollectiveEpilogue
>;
using Gemm = cutlass::gemm::device::GemmUniversalAdapter<GemmKernel>;

// Force the device kernel symbol into the cubin without needing a host main.
auto* _anchor = &cutlass::device_kernel<GemmKernel>;


// ===== COMPILED SASS (sm_90a) =====

	.target	sm_90a

	.elftype	@"ET_EXEC"


//--------------------- .note.nv.tkinfo           --------------------------
	.section	.note.nv.tkinfo,"",@"SHT_NOTE"
	.sectionflags	@"SHF_NOTE_NV_TKINFO"
	.tkinfo
        /*0018*/ 	.word	0x00000002
        /*0030*/ 	.string	""
        /*0030*/ 	.string	"ptxas"
        /*0030*/ 	.string	"Cuda compilation tools, release 13.0, V13.0.88"
        /*0030*/ 	.string	"Build cuda_13.0.r13.0/compiler.36424714_0"
        /*0030*/ 	.string	"-arch sm_90a -m 64 "



//--------------------- .note.nv.cuinfo           --------------------------
	.section	.note.nv.cuinfo,"",@"SHT_NOTE"
	.sectionflags	@"SHF_NOTE_NV_CUINFO"
        /*0018*/ 	.short	0x0002
        /*001a*/ 	.short	0x005a
        /*001c*/ 	.short	0x0082
	.zero		2


//--------------------- .nv.info                  --------------------------
	.section	.nv.info,"",@"SHT_CUDA_INFO"
	.align	4


	//----- nvinfo : EIATTR_REGCOUNT
	.align		4
        /*0000*/ 	.byte	0x04, 0x2f
        /*0002*/ 	.short	(.L_15 - .L_14)
	.align		4
.L_14:
        /*0004*/ 	.word	index@(_ZN7cutlass13device_kernelINS_4gemm6kernel13GemmUniversalIN4cute5tupleIJiiiiEEENS1_10collective13CollectiveMmaINS1_34MainloopSm90TmaGmmaWarpSpecializedILi4ENS5_IJNS4_1CILi2EEENSA_ILi1EEESC_EEENS1_35KernelTmaWarpSpecializedCooperativeEEENS5_IJNSA_ILi512EEENSA_ILi384EEENSA_ILi64EEEEEEaNS5_IJlSC_lEEEaSK_NS4_8TiledMMAINS4_8MMA_AtomIJNS4_4SM904GMMA27MMA_64x192x32_S32S8S8_SS_TNEEEENS4_6LayoutISD_NS5_IJSC_NSA_ILi0EEESS_EEEEENS5_IJNS4_10UnderscoreESV_SV_EEEEENS4_13SM90_TMA_LOADENS4_14ComposedLayoutINS4_7SwizzleILi2ELi4ELi3EEENS4_18smem_ptr_flag_bitsILi8EEENSR_INS5_IJNSA_ILi8EEESI_EEENS5_IJSI_SC_EEEEEEEvNS4_8identityENS4_23SM90_TMA_LOAD_MULTICASTES18_vS19_EENS_8epilogue10collective6detail29Sm90TmaWarpSpecializedAdapterINS1D_15DefaultEpilogueIaSK_SK_NS1C_6thread17LinearCombinationIaLi1EiiLNS1H_9ScaleType4KindE0ELNS_15FloatRoundStyleE2EaEENS1_15EpilogueDefaultEEEEEvvEEEEvNT_6ParamsE)
        /*0008*/ 	.word	0x000000a8


	//----- nvinfo : EIATTR_FRAME_SIZE
	.align		4
.L_15:
        /*000c*/ 	.byte	0x04, 0x11
        /*000e*/ 	.short	(.L_17 - .L_16)
	.align		4
.L_16:
        /*0010*/ 	.word	index@(_ZN7cutlass13device_kernelINS_4gemm6kernel13GemmUniversalIN4cute5tupleIJiiiiEEENS1_10collective13CollectiveMmaINS1_34MainloopSm90TmaGmmaWarpSpecializedILi4ENS5_IJNS4_1CILi2EEENSA_ILi1EEESC_EEENS1_35KernelTmaWarpSpecializedCooperativeEEENS5_IJNSA_ILi512EEENSA_ILi384EEENSA_ILi64EEEEEEaNS5_IJlSC_lEEEaSK_NS4_8TiledMMAINS4_8MMA_AtomIJNS4_4SM904GMMA27MMA_64x192x32_S32S8S8_SS_TNEEEENS4_6LayoutISD_NS5_IJSC_NSA_ILi0EEESS_EEEEENS5_IJNS4_10UnderscoreESV_SV_EEEEENS4_13SM90_TMA_LOADENS4_14ComposedLayoutINS4_7SwizzleILi2ELi4ELi3EEENS4_18smem_ptr_flag_bitsILi8EEENSR_INS5_IJNSA_ILi8EEESI_EEENS5_IJSI_SC_EEEEEEEvNS4_8identityENS4_23SM90_TMA_LOAD_MULTICASTES18_vS19_EENS_8epilogue10collective6detail29Sm90TmaWarpSpecializedAdapterINS1D_15DefaultEpilogueIaSK_SK_NS1C_6thread17LinearCombinationIaLi1EiiLNS1H_9ScaleType4KindE0ELNS_15FloatRoundStyleE2EaEENS1_15EpilogueDefaultEEEEEvvEEEEvNT_6ParamsE)
        /*0014*/ 	.word	0x00001ab8


	//----- nvinfo : EIATTR_MIN_STACK_SIZE
	.align		4
.L_17:
        /*0018*/ 	.byte	0x04, 0x12
        /*001a*/ 	.short	(.L_19 - .L_18)
	.align		4
.L_18:
        /*001c*/ 	.word	index@(_ZN7cutlass13device_kernelINS_4gemm6kernel13GemmUniversalIN4cute5tupleIJiiiiEEENS1_10collective13CollectiveMmaINS1_34MainloopSm90TmaGmmaWarpSpecializedILi4ENS5_IJNS4_1CILi2EEENSA_ILi1EEESC_EEENS1_35KernelTmaWarpSpecializedCooperativeEEENS5_IJNSA_ILi512EEENSA_ILi384EEENSA_ILi64EEEEEEaNS5_IJlSC_lEEEaSK_NS4_8TiledMMAINS4_8MMA_AtomIJNS4_4SM904GMMA27MMA_64x192x32_S32S8S8_SS_TNEEEENS4_6LayoutISD_NS5_IJSC_NSA_ILi0EEESS_EEEEENS5_IJNS4_10UnderscoreESV_SV_EEEEENS4_13SM90_TMA_LOADENS4_14ComposedLayoutINS4_7SwizzleILi2ELi4ELi3EEENS4_18smem_ptr_flag_bitsILi8EEENSR_INS5_IJNSA_ILi8EEESI_EEENS5_IJSI_SC_EEEEEEEvNS4_8identityENS4_23SM90_TMA_LOAD_MULTICASTES18_vS19_EENS_8epilogue10collective6detail29Sm90TmaWarpSpecializedAdapterINS1D_15DefaultEpilogueIaSK_SK_NS1C_6thread17LinearCombinationIaLi1EiiLNS1H_9ScaleType4KindE0ELNS_15FloatRoundStyleE2EaEENS1_15EpilogueDefaultEEEEEvvEEEEvNT_6ParamsE)
        /*0020*/ 	.word	0x00001ab8
.L_19:


//--------------------- .nv.compat                --------------------------
	.section	.nv.compat,"",@"SHT_CUDA_COMPAT_INFO"
	.align	4
        /*0000*/ 	.byte	0x02, 0x09, 0x01, 0x00, 0x02, 0x02, 0x04, 0x00, 0x02, 0x05, 0x05, 0x00, 0x03, 0x07, 0x01, 0x01
        /*0010*/ 	.byte	0x02, 0x03, 0x01, 0x00, 0x02, 0x06, 0x01, 0x00, 0x04, 0x0b, 0x08, 0x00, 0x00, 0x00, 0x00, 0x00
        /*0020*/ 	.byte	0x00, 0x00, 0x00, 0x00


//--------------------- .nv.info._ZN7cutlass13device_kernelINS_4gemm6kernel13GemmUniversalIN4cute5tupleIJiiiiEEENS1_10collective13CollectiveMmaINS1_34MainloopSm90TmaGmmaWarpSpecializedILi4ENS5_IJNS4_1CILi2EEENSA_ILi1EEESC_EEENS1_35KernelTmaWarpSpecializedCooperativeEEENS5_IJNSA_ILi512EEENSA_ILi384EEENSA_ILi64EEEEEEaNS5_IJlSC_lEEEaSK_NS4_8TiledMMAINS4_8MMA_AtomIJNS4_4SM904GMMA27MMA_64x192x32_S32S8S8_SS_TNEEEENS4_6LayoutISD_NS5_IJSC_NSA_ILi0EEESS_EEEEENS5_IJNS4_10UnderscoreESV_SV_EEEEENS4_13SM90_TMA_LOADENS4_14ComposedLayoutINS4_7SwizzleILi2ELi4ELi3EEENS4_18smem_ptr_flag_bitsILi8EEENSR_INS5_IJNSA_ILi8EEESI_EEENS5_IJSI_SC_EEEEEEEvNS4_8identityENS4_23SM90_TMA_LOAD_MULTICASTES18_vS19_EENS_8epilogue10collective6detail29Sm90TmaWarpSpecializedAdapterINS1D_15DefaultEpilogueIaSK_SK_NS1C_6thread17LinearCombinationIaLi1EiiLNS1H_9ScaleType4KindE0ELNS_15FloatRoundStyleE2EaEENS1_15EpilogueDefaultEEEEEvvEEEEvNT_6ParamsE --------------------------
	.section	.nv.info._ZN7cutlass13device_kernelINS_4gemm6kernel13GemmUniversalIN4cute5tupleIJiiiiEEENS1_10collective13CollectiveMmaINS1_34MainloopSm90TmaGmmaWarpSpecializedILi4ENS5_IJNS4_1CILi2EEENSA_ILi1EEESC_EEENS1_35KernelTmaWarpSpecializedCooperativeEEENS5_IJNSA_ILi512EEENSA_ILi384EEENSA_ILi64EEEEEEaNS5_IJlSC_lEEEaSK_NS4_8TiledMMAINS4_8MMA_AtomIJNS4_4SM904GMMA27MMA_64x192x32_S32S8S8_SS_TNEEEENS4_6LayoutISD_NS5_IJSC_NSA_ILi0EEESS_EEEEENS5_IJNS4_10UnderscoreESV_SV_EEEEENS4_13SM90_TMA_LOADENS4_14ComposedLayoutINS4_7SwizzleILi2ELi4ELi3EEENS4_18smem_ptr_flag_bitsILi8EEENSR_INS5_IJNSA_ILi8EEESI_EEENS5_IJSI_SC_EEEEEEEvNS4_8identityENS4_23SM90_TMA_LOAD_MULTICASTES18_vS19_EENS_8epilogue10collective6detail29Sm90TmaWarpSpecializedAdapterINS1D_15DefaultEpilogueIaSK_SK_NS1C_6thread17LinearCombinationIaLi1EiiLNS1H_9ScaleType4KindE0ELNS_15FloatRoundStyleE2EaEENS1_15EpilogueDefaultEEEEEvvEEEEvNT_6ParamsE,"",@"SHT_CUDA_INFO"
	.sectionflags	@""
	.align	4


	//----- nvinfo : EIATTR_CUDA_API_VERSION
	.align		4
        /*0000*/ 	.byte	0x04, 0x37
        /*0002*/ 	.short	(.L_21 - .L_20)
.L_20:
        /*0004*/ 	.word	0x00000082


	//----- nvinfo : EIATTR_KPARAM_INFO
	.align		4
.L_21:
        /*0008*/ 	.byte	0x04, 0x17
        /*000a*/ 	.short	(.L_23 - .L_22)
.L_22:
        /*000c*/ 	.word	0x00000000
        /*0010*/ 	.short	0x0000
        /*0012*/ 	.short	0x0070
        /*0014*/ 	.byte	0x00, 0xf0, 0x01, 0x10


	//----- nvinfo : EIATTR_SPARSE_MMA_MASK
	.align		4
.L_23:
        /*0018*/ 	.byte	0x03, 0x50
        /*001a*/ 	.short	0x0000


	//----- nvinfo : EIATTR_MAXREG_COUNT
	.align		4
        /*001c*/ 	.byte	0x03, 0x1b
        /*001e*/ 	.short	0x00a8


	//----- nvinfo : EIATTR_NUM_BARRIERS
	.align		4
        /*0020*/ 	.byte	0x02, 0x4c
        /*0022*/ 	.byte	0x01
	.zero		1


	//----- nvinfo : EIATTR_EXTERNS
	.align		4
        /*0024*/ 	.byte	0x04, 0x0f
        /*0026*/ 	.short	(.L_25 - .L_24)


	//   ....[0]....
	.align		4
.L_24:
        /*0028*/ 	.word	index@(__assertfail)


	//----- nvinfo : EIATTR_ANNOTATIONS
	.align		4
.L_25:
        /*002c*/ 	.byte	0x04, 0x55
        /*002e*/ 	.short	(.L_27 - .L_26)


	//   ....[0]....
.L_26:
        /*0030*/ 	.word	0x00000001
        /*0034*/ 	.byte	0x40, 0x07, 0x00, 0x00, 0x01, 0x00, 0x00, 0x00, 0x20, 0x08, 0x00, 0x00, 0x01, 0x00, 0x00, 0x00
        /* <DEDUP_REMOVED lines=2569> */
        /*a0d4*/ 	.byte	0x20, 0xbe, 0x04, 0x00, 0x01, 0x00, 0x00, 0x00, 0x40, 0xbe, 0x04, 0x00


	//----- nvinfo : EIATTR_MERCURY_ISA_VERSION
	.align		4
.L_27:
        /*a0e0*/ 	.byte	0x03, 0x5f
        /*a0e2*/ 	.short	0x0101


	//----- nvinfo : EIATTR_INT_WARP_WIDE_INSTR_OFFSETS
	.align		4
        /*a0e4*/ 	.byte	0x04, 0x31
        /*a0e6*/ 	.short	(.L_29 - .L_28)


	//   ....[0]....
.L_28:
        /*a0e8*/ 	.word	0x00000570


	//   ....[1]....
        /*a0ec*/ 	.word	0x00000580


	//   ....[2]....
        /*a0f0*/ 	.word	0x000006e0


	//   ....[3]....
        /*a0f4*/ 	.word	0x00018050


	//----- nvinfo : EIATTR_COOP_GROUP_MASK_REGIDS
	.align		4
.L_29:
        /*a0f8*/ 	.byte	0x04, 0x29
        /*a0fa*/ 	.short	(.L_31 - .L_30)


	//   ....[0]....
.L_30:
        /*a0fc*/ 	.word	0xffffffff


	//   ....[1]....
        /*a100*/ 	.word	0xffffffff


	//   ....[2]....
        /*a104*/ 	.word	0xffffffff


	//   ....[3]....
        /*a108*/ 	.word	0xffffffff


	//   ....[4]....
        /*a10c*/ 	.word	0xffffffff


	//   ....[5]....
        /*a110*/ 	.word	0xffffffff


	//----- nvinfo : EIATTR_COOP_GROUP_INSTR_OFFSETS
	.align		4
.L_31:
        /*a114*/ 	.byte	0x04, 0x28
        /*a116*/ 	.short	(.L_33 - .L_32)


	//   ....[0]....
.L_32:
        /*a118*/ 	.word	0x00000070


	//   ....[1]....
        /*a11c*/ 	.word	0x00000080


	//   ....[2]....
        /*a120*/ 	.word	0x000001a0


	//   ....[3]....
        /*a124*/ 	.word	0x000003d0


	//   ....[4]....
        /*a128*/ 	.word	0x00000860


	//   ....[5]....
        /*a12c*/ 	.word	0x00001460


	//----- nvinfo : EIATTR_REG_RECONFIG
	.align		4
.L_33:
        /*a130*/ 	.byte	0x01, 0x54
	.zero		2


	//----- nvinfo : EIATTR_SYSCALL_OFFSETS
	.align		4
        /*a134*/ 	.byte	0x04, 0x46
        /*a136*/ 	.short	(.L_35 - .L_34)


	//   ....[0]....
.L_34:
        /*a138*/ 	.word	0x00001610


	//----- nvinfo : EIATTR_MBARRIER_INSTR_OFFSETS
	.align		4
.L_35:
        /*a13c*/ 	.byte	0x04, 0x39
        /*a13e*/ 	.short	(.L_37 - .L_36)


	//   ....[0]....
.L_36:
        /*a140*/ 	.word	0x00000320
        /*a144*/ 	.word	0x000000ff
        /*a148*/ 	.word	0x00000000
        /*a14c*/ 	.short	0x0100
        /*a14e*/ 	.byte	0x08
	.zero		1


	//   ....[1]....
        /*a150*/ 	.word	0x00000330
        /*a154*/ 	.word	0x000000ff
        /*a158*/ 	.word	0x00000020
        /*a15c*/ 	.short	0x0100
        /*a15e*/ 	.byte	0x08
	.zero		1


	//   ....[2]....
        /*a160*/ 	.word	0x00000340
        /*a164*/ 	.word	0x000000ff
        /*a168*/ 	.word	0x00000008
        /*a16c*/ 	.short	0x0100
        /*a16e*/ 	.byte	0x08
	.zero		1


	//   ....[3]....
        /*a170*/ 	.word	0x00000350
        /*a174*/ 	.word	0x000000ff
        /*a178*/ 	.word	0x00000028
        /*a17c*/ 	.short	0x0100
        /*a17e*/ 	.byte	0x08
	.zero		1


	//   ....[4]....
        /*a180*/ 	.word	0x00000360
        /*a184*/ 	.word	0x000000ff
        /*a188*/ 	.word	0x00000010
        /*a18c*/ 	.short	0x0100
        /*a18e*/ 	.byte	0x08
	.zero		1


	//   ....[5]....
        /*a190*/ 	.word	0x00000370
        /*a194*/ 	.word	0x000000ff
        /*a198*/ 	.word	0x00000030
        /*a19c*/ 	.short	0x0100
        /*a19e*/ 	.byte	0x08
	.zero		1


	//   ....[6]....
        /*a1a0*/ 	.word	0x00000380
        /*a1a4*/ 	.word	0x000000ff
        /*a1a8*/ 	.word	0x00000018
        /*a1ac*/ 	.short	0x0100
        /*a1ae*/ 	.byte	0x08
	.zero		1


	//   ....[7]....
        /*a1b0*/ 	.word	0x00000390
        /*a1b4*/ 	.word	0x000000ff
        /*a1b8*/ 	.word	0x00000038
        /*a1bc*/ 	.short	0x0100
        /*a1be*/ 	.byte	0x08
	.zero		1


	//   ....[8]....
        /*a1c0*/ 	.word	0x00000760
        /*a1c4*/ 	.word	0x000000ff
        /*a1c8*/ 	.word	0x00000050
        /*a1cc*/ 	.short	0x0100
        /*a1ce*/ 	.byte	0x06
	.zero		1


	//   ....[9]....
        /*a1d0*/ 	.word	0x000007b0
        /*a1d4*/ 	.word	0x000000ff
        /*a1d8*/ 	.word	0x00000058
        /*a1dc*/ 	.short	0x0100
        /*a1de*/ 	.byte	0x06
	.zero		1


	//   ....[10]....
        /*a1e0*/ 	.word	0x000016f0
        /*a1e4*/ 	.word	0x00000004
        /*a1e8*/ 	.word	0x00000000
        /*a1ec*/ 	.short	0x010a
        /*a1ee*/ 	.byte	0x3f
	.zero		1


	//   ....[11]....
        /*a1f0*/ 	.word	0x00001730
        /*a1f4*/ 	.word	0x00000004
        /*a1f8*/ 	.word	0x00000000
        /*a1fc*/ 	.short	0x010a
        /*a1fe*/ 	.byte	0x3f
	.zero		1


	//   ....[12]....
        /*a200*/ 	.word	0x0000ba90
        /*a204*/ 	.word	0x00000005
        /*a208*/ 	.word	0x00000000
        /*a20c*/ 	.short	0x010a
        /*a20e*/ 	.byte	0x3f
	.zero		1


	//   ....[13]....
        /*a210*/ 	.word	0x0000bad0
        /*a214*/ 	.word	0x00000005
        /*a218*/ 	.word	0x00000000
        /*a21c*/ 	.short	0x010a
        /*a21e*/ 	.byte	0x3f
	.zero		1


	//   ....[14]....
        /*a220*/ 	.word	0x00017ed0
        /*a224*/ 	.word	0x00000005
        /*a228*/ 	.word	0x00000000
        /*a22c*/ 	.short	0x0101
        /*a22e*/ 	.byte	0x3f
	.zero		1


	//   ....[15]....
        /*a230*/ 	.word	0x000180e0
        /*a234*/ 	.word	0x00000000
        /*a238*/ 	.word	0x00000000
        /*a23c*/ 	.short	0x0101
        /*a23e*/ 	.byte	0x3f
	.zero		1


	//   ....[16]....
        /*a240*/ 	.word	0x0004b9a0
        /*a244*/ 	.word	0x00000011
        /*a248*/ 	.word	0x00000020
        /*a24c*/ 	.short	0x010a
        /*a24e*/ 	.byte	0x3f
	.zero		1


	//   ....[17]....
        /*a250*/ 	.word	0x0004bdb0
        /*a254*/ 	.word	0x00000002
        /*a258*/ 	.word	0x00000058
        /*a25c*/ 	.short	0x0101
        /*a25e*/ 	.byte	0x3f
	.zero		1


	//   ....[18]....
        /*a260*/ 	.word	0x0004c550
        /*a264*/ 	.word	0x00000005
        /*a268*/ 	.word	0x00000000
        /*a26c*/ 	.short	0x010a
        /*a26e*/ 	.byte	0x3f
	.zero		1


	//   ....[19]....
        /*a270*/ 	.word	0x0004c5e0
        /*a274*/ 	.word	0x00000007
        /*a278*/ 	.word	0x00000000
        /*a27c*/ 	.short	0x010a
        /*a27e*/ 	.byte	0x3f
	.zero		1


	//   ....[20]....
        /*a280*/ 	.word	0x0004c670
        /*a284*/ 	.word	0x00000007
        /*a288*/ 	.word	0x00000000
        /*a28c*/ 	.short	0x010a
        /*a28e*/ 	.byte	0x3f
	.zero		1


	//   ....[21]....
        /*a290*/ 	.word	0x0004c700
        /*a294*/ 	.word	0x00000003
        /*a298*/ 	.word	0x00000000
        /*a29c*/ 	.short	0x010a
        /*a29e*/ 	.byte	0x3f
	.zero		1


	//   ....[22]....
        /*a2a0*/ 	.word	0x0004c760
        /*a2a4*/ 	.word	0x00000004
        /*a2a8*/ 	.word	0x00000000
        /*a2ac*/ 	.short	0x010a
        /*a2ae*/ 	.byte	0x3f
	.zero		1


	//   ....[23]....
        /*a2b0*/ 	.word	0x0004c7b0
        /*a2b4*/ 	.word	0x00000005
        /*a2b8*/ 	.word	0x00000000
        /*a2bc*/ 	.short	0x010a
        /*a2be*/ 	.byte	0x3f
	.zero		1


	//   ....[24]....
        /*a2c0*/ 	.word	0x0004c880
        /*a2c4*/ 	.word	0x00000011
        /*a2c8*/ 	.word	0x00000020
        /*a2cc*/ 	.short	0x010a
        /*a2ce*/ 	.byte	0x3f
	.zero		1


	//   ....[25]....
        /*a2d0*/ 	.word	0x0004c950
        /*a2d4*/ 	.word	0x00000005
        /*a2d8*/ 	.word	0x00000000
        /*a2dc*/ 	.short	0x010a
        /*a2de*/ 	.byte	0x3f
	.zero		1


	//   ....[26]....
        /*a2e0*/ 	.word	0x0004c9a0
        /*a2e4*/ 	.word	0x00000007
        /*a2e8*/ 	.word	0x00000000
        /*a2ec*/ 	.short	0x010a
        /*a2ee*/ 	.byte	0x3f
	.zero		1


	//   ....[27]....
        /*a2f0*/ 	.word	0x0004c9f0
        /*a2f4*/ 	.word	0x00000007
        /*a2f8*/ 	.word	0x00000000
        /*a2fc*/ 	.short	0x010a
        /*a2fe*/ 	.byte	0x3f
	.zero		1


	//----- nvinfo : EIATTR_NUM_MBARRIERS
	.align		4
.L_37:
        /*a300*/ 	.byte	0x03, 0x38
        /*a302*/ 	.short	0x000a


	//----- nvinfo : EIATTR_EXIT_INSTR_OFFSETS
	.align		4
        /*a304*/ 	.byte	0x04, 0x1c
        /*a306*/ 	.short	(.L_39 - .L_38)


	//   ....[0]....
.L_38:
        /*a308*/ 	.word	0x00000ac0


	//   ....[1]....
        /*a30c*/ 	.word	0x00001350


	//   ....[2]....
        /*a310*/ 	.word	0x0004b010


	//   ....[3]....
        /*a314*/ 	.word	0x0004b630


	//   ....[4]....
        /*a318*/ 	.word	0x0004c750


	//----- nvinfo : EIATTR_MAX_THREADS
	.align		4
.L_39:
        /*a31c*/ 	.byte	0x04, 0x05
        /*a31e*/ 	.short	(.L_41 - .L_40)
.L_40:
        /*a320*/ 	.word	0x00000180
        /*a324*/ 	.word	0x00000001
        /*a328*/ 	.word	0x00000001


	//----- nvinfo : EIATTR_CRS_STACK_SIZE
	.align		4
.L_41:
        /*a32c*/ 	.byte	0x04, 0x1e
        /*a32e*/ 	.short	(.L_43 - .L_42)
.L_42:
        /*a330*/ 	.word	0x00000000


	//----- nvinfo : EIATTR_CBANK_PARAM_SIZE
	.align		4
.L_43:
        /*a334*/ 	.byte	0x03, 0x19
        /*a336*/ 	.short	0x0470


	//----- nvinfo : EIATTR_PARAM_CBANK
	.align		4
        /*a338*/ 	.byte	0x04, 0x0a
        /*a33a*/ 	.short	(.L_45 - .L_44)
	.align		4
.L_44:
        /*a33c*/ 	.word	index@(.nv.constant0._ZN7cutlass13device_kernelINS_4gemm6kernel13GemmUniversalIN4cute5tupleIJiiiiEEENS1_10collective13CollectiveMmaINS1_34MainloopSm90TmaGmmaWarpSpecializedILi4ENS5_IJNS4_1CILi2EEENSA_ILi1EEESC_EEENS1_35KernelTmaWarpSpecializedCooperativeEEENS5_IJNSA_ILi512EEENSA_ILi384EEENSA_ILi64EEEEEEaNS5_IJlSC_lEEEaSK_NS4_8TiledMMAINS4_8MMA_AtomIJNS4_4SM904GMMA27MMA_64x192x32_S32S8S8_SS_TNEEEENS4_6LayoutISD_NS5_IJSC_NSA_ILi0EEESS_EEEEENS5_IJNS4_10UnderscoreESV_SV_EEEEENS4_13SM90_TMA_LOADENS4_14ComposedLayoutINS4_7SwizzleILi2ELi4ELi3EEENS4_18smem_ptr_flag_bitsILi8EEENSR_INS5_IJNSA_ILi8EEESI_EEENS5_IJSI_SC_EEEEEEEvNS4_8identityENS4_23SM90_TMA_LOAD_MULTICASTES18_vS19_EENS_8epilogue10collective6detail29Sm90TmaWarpSpecializedAdapterINS1D_15DefaultEpilogueIaSK_SK_NS1C_6thread17LinearCombinationIaLi1EiiLNS1H_9ScaleType4KindE0ELNS_15FloatRoundStyleE2EaEENS1_15EpilogueDefaultEEEEEvvEEEEvNT_6ParamsE)
        /*a340*/ 	.short	0x0210
        /*a342*/ 	.short	0x0470


	//----- nvinfo : EIATTR_SW_WAR
	.align		4
.L_45:
        /*a344*/ 	.byte	0x04, 0x36
        /*a346*/ 	.short	(.L_47 - .L_46)
.L_46:
        /*a348*/ 	.word	0x00000008
.L_47:


//--------------------- .nv.callgraph             --------------------------
	.section	.nv.callgraph,"",@"SHT_CUDA_CALLGRAPH"
	.align	4
	.sectionentsize	8
	.align		4
        /*0000*/ 	.word	0x00000000
	.align		4
        /*0004*/ 	.word	0xffffffff
	.align		4
        /*0008*/ 	.word	index@(_ZN7cutlass13device_kernelINS_4gemm6kernel13GemmUniversalIN4cute5tupleIJiiiiEEENS1_10collective13CollectiveMmaINS1_34MainloopSm90TmaGmmaWarpSpecializedILi4ENS5_IJNS4_1CILi2EEENSA_ILi1EEESC_EEENS1_35KernelTmaWarpSpecializedCooperativeEEENS5_IJNSA_ILi512EEENSA_ILi384EEENSA_ILi64EEEEEEaNS5_IJlSC_lEEEaSK_NS4_8TiledMMAINS4_8MMA_AtomIJNS4_4SM904GMMA27MMA_64x192x32_S32S8S8_SS_TNEEEENS4_6LayoutISD_NS5_IJSC_NSA_ILi0EEESS_EEEEENS5_IJNS4_10UnderscoreESV_SV_EEEEENS4_13SM90_TMA_LOADENS4_14ComposedLayoutINS4_7SwizzleILi2ELi4ELi3EEENS4_18smem_ptr_flag_bitsILi8EEENSR_INS5_IJNSA_ILi8EEESI_EEENS5_IJSI_SC_EEEEEEEvNS4_8identityENS4_23SM90_TMA_LOAD_MULTICASTES18_vS19_EENS_8epilogue10collective6detail29Sm90TmaWarpSpecializedAdapterINS1D_15DefaultEpilogueIaSK_SK_NS1C_6thread17LinearCombinationIaLi1EiiLNS1H_9ScaleType4KindE0ELNS_15FloatRoundStyleE2EaEENS1_15EpilogueDefaultEEEEEvvEEEEvNT_6ParamsE)
	.align		4
        /*000c*/ 	.word	index@(__assertfail)
	.align		4
        /*0010*/ 	.word	0x00000000
	.align		4
        /*0014*/ 	.word	0xfffffffe
	.align		4
        /*0018*/ 	.word	0x00000000
	.align		4
        /*001c*/ 	.word	0xfffffffd
	.align		4
        /*0020*/ 	.word	0x00000000
	.align		4
        /*0024*/ 	.word	0xfffffffc


//--------------------- .nv.constant4             --------------------------
	.section	.nv.constant4,"a",@progbits
	.align	8
	.align		8
.nv.constant4:
        /*0000*/ 	.dword	__assertfail
	.align		8
        /*0008*/ 	.dword	__unnamed_1
	.align		8
        /*0010*/ 	.dword	_ZN39_INTERNAL_0e333fdb_4_k_cu_d25c5f98_90114cuda3std3__45__cpo5beginE
	.align		8
        /*0018*/ 	.dword	_ZN39_INTERNAL_0e333fdb_4_k_cu_d25c5f98_90114cuda3std3__45__cpo3endE
	.align		8
        /*0020*/ 	.dword	_ZN39_INTERNAL_0e333fdb_4_k_cu_d25c5f98_90114cuda3std3__45__cpo6cbeginE
	.align		8
        /*0028*/ 	.dword	_ZN39_INTERNAL_0e333fdb_4_k_cu_d25c5f98_90114cuda3std3__45__cpo4cendE
	.align		8
        /*0030*/ 	.dword	_ZN39_INTERNAL_0e333fdb_4_k_cu_d25c5f98_90114cuda3std3__441_GLOBAL__N__0e333fdb_4_k_cu_d25c5f98_90116ignoreE
	.align		8
        /*0038*/ 	.dword	_ZN39_INTERNAL_0e333fdb_4_k_cu_d25c5f98_90114cuda3std3__419piecewise_constructE
	.align		8
        /*0040*/ 	.dword	_ZN39_INTERNAL_0e333fdb_4_k_cu_d25c5f98_90114cuda3std3__48in_placeE
	.align		8
        /*0048*/ 	.dword	_ZN39_INTERNAL_0e333fdb_4_k_cu_d25c5f98_90114cuda3std6ranges3__45__cpo4swapE
	.align		8
        /*0050*/ 	.dword	_ZN39_INTERNAL_0e333fdb_4_k_cu_d25c5f98_90114cuda3std6ranges3__45__cpo9iter_moveE
	.align		8
        /*0058*/ 	.dword	_ZN39_INTERNAL_0e333fdb_4_k_cu_d25c5f98_90114cute7productE
	.align		8
        /*0060*/ 	.dword	_ZN39_INTERNAL_0e333fdb_4_k_cu_d25c5f98_90114cute1_E
	.align		8
        /*0068*/ 	.dword	$str$22
	.align		8
        /*0070*/ 	.dword	$str$23


//--------------------- .text._ZN7cutlass13device_kernelINS_4gemm6kernel13GemmUniversalIN4cute5tupleIJiiiiEEENS1_10collective13CollectiveMmaINS1_34MainloopSm90TmaGmmaWarpSpecializedILi4ENS5_IJNS4_1CILi2EEENSA_ILi1EEESC_EEENS1_35KernelTmaWarpSpecializedCooperativeEEENS5_IJNSA_ILi512EEENSA_ILi384EEENSA_ILi64EEEEEEaNS5_IJlSC_lEEEaSK_NS4_8TiledMMAINS4_8MMA_AtomIJNS4_4SM904GMMA27MMA_64x192x32_S32S8S8_SS_TNEEEENS4_6LayoutISD_NS5_IJSC_NSA_ILi0EEESS_EEEEENS5_IJNS4_10UnderscoreESV_SV_EEEEENS4_13SM90_TMA_LOADENS4_14ComposedLayoutINS4_7SwizzleILi2ELi4ELi3EEENS4_18smem_ptr_flag_bitsILi8EEENSR_INS5_IJNSA_ILi8EEESI_EEENS5_IJSI_SC_EEEEEEEvNS4_8identityENS4_23SM90_TMA_LOAD_MULTICASTES18_vS19_EENS_8epilogue10collective6detail29Sm90TmaWarpSpecializedAdapterINS1D_15DefaultEpilogueIaSK_SK_NS1C_6thread17LinearCombinationIaLi1EiiLNS1H_9ScaleType4KindE0ELNS_15FloatRoundStyleE2EaEENS1_15EpilogueDefaultEEEEEvvEEEEvNT_6ParamsE --------------------------
	.section	.text._ZN7cutlass13device_kernelINS_4gemm6kernel13GemmUniversalIN4cute5tupleIJiiiiEEENS1_10collective13CollectiveMmaINS1_34MainloopSm90TmaGmmaWarpSpecializedILi4ENS5_IJNS4_1CILi2EEENSA_ILi1EEESC_EEENS1_35KernelTmaWarpSpecializedCooperativeEEENS5_IJNSA_ILi512EEENSA_ILi384EEENSA_ILi64EEEEEEaNS5_IJlSC_lEEEaSK_NS4_8TiledMMAINS4_8MMA_AtomIJNS4_4SM904GMMA27MMA_64x192x32_S32S8S8_SS_TNEEEENS4_6LayoutISD_NS5_IJSC_NSA_ILi0EEESS_EEEEENS5_IJNS4_10UnderscoreESV_SV_EEEEENS4_13SM90_TMA_LOADENS4_14ComposedLayoutINS4_7SwizzleILi2ELi4ELi3EEENS4_18smem_ptr_flag_bitsILi8EEENSR_INS5_IJNSA_ILi8EEESI_EEENS5_IJSI_SC_EEEEEEEvNS4_8identityENS4_23SM90_TMA_LOAD_MULTICASTES18_vS19_EENS_8epilogue10collective6detail29Sm90TmaWarpSpecializedAdapterINS1D_15DefaultEpilogueIaSK_SK_NS1C_6thread17LinearCombinationIaLi1EiiLNS1H_9ScaleType4KindE0ELNS_15FloatRoundStyleE2EaEENS1_15EpilogueDefaultEEEEEvvEEEEvNT_6ParamsE,"ax",@progbits
	.align	128
.text._ZN7cutlass13device_kernelINS_4gemm6kernel13GemmUniversalIN4cute5tupleIJiiiiEEENS1_10collective13CollectiveMmaINS1_34MainloopSm90TmaGmmaWarpSpecializedILi4ENS5_IJNS4_1CILi2EEENSA_ILi1EEESC_EEENS1_35KernelTmaWarpSpecializedCooperativeEEENS5_IJNSA_ILi512EEENSA_ILi384EEENSA_ILi64EEEEEEaNS5_IJlSC_lEEEaSK_NS4_8TiledMMAINS4_8MMA_AtomIJNS4_4SM904GMMA27MMA_64x192x32_S32S8S8_SS_TNEEEENS4_6LayoutISD_NS5_IJSC_NSA_ILi0EEESS_EEEEENS5_IJNS4_10UnderscoreESV_SV_EEEEENS4_13SM90_TMA_LOADENS4_14ComposedLayoutINS4_7SwizzleILi2ELi4ELi3EEENS4_18smem_ptr_flag_bitsILi8EEENSR_INS5_IJNSA_ILi8EEESI_EEENS5_IJSI_SC_EEEEEEEvNS4_8identityENS4_23SM90_TMA_LOAD_MULTICASTES18_vS19_EENS_8epilogue10collective6detail29Sm90TmaWarpSpecializedAdapterINS1D_15DefaultEpilogueIaSK_SK_NS1C_6thread17LinearCombinationIaLi1EiiLNS1H_9ScaleType4KindE0ELNS_15FloatRoundStyleE2EaEENS1_15EpilogueDefaultEEEEEvvEEEEvNT_6ParamsE:
        .type           _ZN7cutlass13device_kernelINS_4gemm6kernel13GemmUniversalIN4cute5tupleIJiiiiEEENS1_10collective13CollectiveMmaINS1_34MainloopSm90TmaGmmaWarpSpecializedILi4ENS5_IJNS4_1CILi2EEENSA_ILi1EEESC_EEENS1_35KernelTmaWarpSpecializedCooperativeEEENS5_IJNSA_ILi512EEENSA_ILi384EEENSA_ILi64EEEEEEaNS5_IJlSC_lEEEaSK_NS4_8TiledMMAINS4_8MMA_AtomIJNS4_4SM904GMMA27MMA_64x192x32_S32S8S8_SS_TNEEEENS4_6LayoutISD_NS5_IJSC_NSA_ILi0EEESS_EEEEENS5_IJNS4_10UnderscoreESV_SV_EEEEENS4_13SM90_TMA_LOADENS4_14ComposedLayoutINS4_7SwizzleILi2ELi4ELi3EEENS4_18smem_ptr_flag_bitsILi8EEENSR_INS5_IJNSA_ILi8EEESI_EEENS5_IJSI_SC_EEEEEEEvNS4_8identityENS4_23SM90_TMA_LOAD_MULTICASTES18_vS19_EENS_8epilogue10collective6detail29Sm90TmaWarpSpecializedAdapterINS1D_15DefaultEpilogueIaSK_SK_NS1C_6thread17LinearCombinationIaLi1EiiLNS1H_9ScaleType4KindE0ELNS_15FloatRoundStyleE2EaEENS1_15EpilogueDefaultEEEEEvvEEEEvNT_6ParamsE,@function
        .size           _ZN7cutlass13device_kernelINS_4gemm6kernel13GemmUniversalIN4cute5tupleIJiiiiEEENS1_10collective13CollectiveMmaINS1_34MainloopSm90TmaGmmaWarpSpecializedILi4ENS5_IJNS4_1CILi2EEENSA_ILi1EEESC_EEENS1_35KernelTmaWarpSpecializedCooperativeEEENS5_IJNSA_ILi512EEENSA_ILi384EEENSA_ILi64EEEEEEaNS5_IJlSC_lEEEaSK_NS4_8TiledMMAINS4_8MMA_AtomIJNS4_4SM904GMMA27MMA_64x192x32_S32S8S8_SS_TNEEEENS4_6LayoutISD_NS5_IJSC_NSA_ILi0EEESS_EEEEENS5_IJNS4_10UnderscoreESV_SV_EEEEENS4_13SM90_TMA_LOADENS4_14ComposedLayoutINS4_7SwizzleILi2ELi4ELi3EEENS4_18smem_ptr_flag_bitsILi8EEENSR_INS5_IJNSA_ILi8EEESI_EEENS5_IJSI_SC_EEEEEEEvNS4_8identityENS4_23SM90_TMA_LOAD_MULTICASTES18_vS19_EENS_8epilogue10collective6detail29Sm90TmaWarpSpecializedAdapterINS1D_15DefaultEpilogueIaSK_SK_NS1C_6thread17LinearCombinationIaLi1EiiLNS1H_9ScaleType4KindE0ELNS_15FloatRoundStyleE2EaEENS1_15EpilogueDefaultEEEEEvvEEEEvNT_6ParamsE,(.L_x_1603 - _ZN7cutlass13device_kernelINS_4gemm6kernel13GemmUniversalIN4cute5tupleIJiiiiEEENS1_10collective13CollectiveMmaINS1_34MainloopSm90TmaGmmaWarpSpecializedILi4ENS5_IJNS4_1CILi2EEENSA_ILi1EEESC_EEENS1_35KernelTmaWarpSpecializedCooperativeEEENS5_IJNSA_ILi512EEENSA_ILi384EEENSA_ILi64EEEEEEaNS5_IJlSC_lEEEaSK_NS4_8TiledMMAINS4_8MMA_AtomIJNS4_4SM904GMMA27MMA_64x192x32_S32S8S8_SS_TNEEEENS4_6LayoutISD_NS5_IJSC_NSA_ILi0EEESS_EEEEENS5_IJNS4_10UnderscoreESV_SV_EEEEENS4_13SM90_TMA_LOADENS4_14ComposedLayoutINS4_7SwizzleILi2ELi4ELi3EEENS4_18smem_ptr_flag_bitsILi8EEENSR_INS5_IJNSA_ILi8EEESI_EEENS5_IJSI_SC_EEEEEEEvNS4_8identityENS4_23SM90_TMA_LOAD_MULTICASTES18_vS19_EENS_8epilogue10collective6detail29Sm90TmaWarpSpecializedAdapterINS1D_15DefaultEpilogueIaSK_SK_NS1C_6thread17LinearCombinationIaLi1EiiLNS1H_9ScaleType4KindE0ELNS_15FloatRoundStyleE2EaEENS1_15EpilogueDefaultEEEEEvvEEEEvNT_6ParamsE)
        .other          _ZN7cutlass13device_kernelINS_4gemm6kernel13GemmUniversalIN4cute5tupleIJiiiiEEENS1_10collective13CollectiveMmaINS1_34MainloopSm90TmaGmmaWarpSpecializedILi4ENS5_IJNS4_1CILi2EEENSA_ILi1EEESC_EEENS1_35KernelTmaWarpSpecializedCooperativeEEENS5_IJNSA_ILi512EEENSA_ILi384EEENSA_ILi64EEEEEEaNS5_IJlSC_lEEEaSK_NS4_8TiledMMAINS4_8MMA_AtomIJNS4_4SM904GMMA27MMA_64x192x32_S32S8S8_SS_TNEEEENS4_6LayoutISD_NS5_IJSC_NSA_ILi0EEESS_EEEEENS5_IJNS4_10UnderscoreESV_SV_EEEEENS4_13SM90_TMA_LOADENS4_14ComposedLayoutINS4_7SwizzleILi2ELi4ELi3EEENS4_18smem_ptr_flag_bitsILi8EEENSR_INS5_IJNSA_ILi8EEESI_EEENS5_IJSI_SC_EEEEEEEvNS4_8identityENS4_23SM90_TMA_LOAD_MULTICASTES18_vS19_EENS_8epilogue10collective6detail29Sm90TmaWarpSpecializedAdapterINS1D_15DefaultEpilogueIaSK_SK_NS1C_6thread17LinearCombinationIaLi1EiiLNS1H_9ScaleType4KindE0ELNS_15FloatRoundStyleE2EaEENS1_15EpilogueDefaultEEEEEvvEEEEvNT_6ParamsE,@"STO_CUDA_ENTRY STV_DEFAULT"
_ZN7cutlass13device_kernelINS_4gemm6kernel13GemmUniversalIN4cute5tupleIJiiiiEEENS1_10collective13CollectiveMmaINS1_34MainloopSm90TmaGmmaWarpSpecializedILi4ENS5_IJNS4_1CILi2EEENSA_ILi1EEESC_EEENS1_35KernelTmaWarpSpecializedCooperativeEEENS5_IJNSA_ILi512EEENSA_ILi384EEENSA_ILi64EEEEEEaNS5_IJlSC_lEEEaSK_NS4_8TiledMMAINS4_8MMA_AtomIJNS4_4SM904GMMA27MMA_64x192x32_S32S8S8_SS_TNEEEENS4_6LayoutISD_NS5_IJSC_NSA_ILi0EEESS_EEEEENS5_IJNS4_10UnderscoreESV_SV_EEEEENS4_13SM90_TMA_LOADENS4_14ComposedLayoutINS4_7SwizzleILi2ELi4ELi3EEENS4_18smem_ptr_flag_bitsILi8EEENSR_INS5_IJNSA_ILi8EEESI_EEENS5_IJSI_SC_EEEEEEEvNS4_8identityENS4_23SM90_TMA_LOAD_MULTICASTES18_vS19_EENS_8epilogue10collective6detail29Sm90TmaWarpSpecializedAdapterINS1D_15DefaultEpilogueIaSK_SK_NS1C_6thread17LinearCombinationIaLi1EiiLNS1H_9ScaleType4KindE0ELNS_15FloatRoundStyleE2EaEENS1_15EpilogueDefaultEEEEEvvEEEEvNT_6ParamsE:
[----:B------:R-:W0:Y:S02]  /*0000*/  LDC R1, c[0x0][0x28] ;  /* 0x00000a00ff017b82 */ /* 0x000e240000000800 */
[----:B0-----:R-:W-:Y:S01]  /*0010*/  VIADD R1, R1, 0xffffe548 ;  /* 0xffffe54801017836 */ /* 0x001fe20000000000 */
[----:B------:R-:W0:Y:S01]  /*0020*/  S2R R4, SR_TID.X ;  /* 0x0000000000047919 */ /* 0x000e220000002100 */
[----:B------:R-:W-:Y:S01]  /*0030*/  ELECT P0, URZ, PT ;  /* 0x00000000003f782f */ /* 0x000fe20003800000 */
[----:B------:R-:W-:Y:S01]  /*0040*/  BSSY B0, `(.L_x_0) ;  /* 0x0000015000007945 */ /* 0x000fe20003800000 */
[--C-:B0-----:R-:W-:Y:S02]  /*0050*/  SHF.R.U32.HI R0, RZ, 0x5, R4.reuse ;  /* 0x00000005ff007819 */ /* 0x101fe40000011604 */
[----:B------:R-:W-:-:S03]  /*0060*/  SHF.R.U32.HI R2, RZ, 0x7, R4 ;  /* 0x00000007ff027819 */ /* 0x000fc60000011604 */
[----:B------:R-:W0:Y:S04]  /*0070*/  SHFL.IDX PT, R3, R0, RZ, 0x1f ;  /* 0x00001fff00037589 */ /* 0x000e2800000e0000 */
[----:B------:R-:W1:Y:S01]  /*0080*/  SHFL.IDX PT, R2, R2, RZ, 0x1f ;  /* 0x00001fff02027589 */ /* 0x000e6200000e0000 */
[----:B0-----:R-:W-:Y:S02]  /*0090*/  R2UR UR9, R3 ;  /* 0x00000000030972ca */ /* 0x001fe400000e0000 */
[----:B-1----:R-:W-:-:S11]  /*00a0*/  R2UR UR5, R2 ;  /* 0x00000000020572ca */ /* 0x002fd600000e0000 */
[----:B------:R-:W-:Y:S02]  /*00b0*/  USHF.R.S32.HI UR4, URZ, 0x1f, UR9 ;  /* 0x0000001f3f047899 */ /* 0x000fe40008011409 */
[----:B------:R-:W-:Y:S02]  /*00c0*/  ISETP.NE.OR P0, PT, RZ, UR9, !P0 ;  /* 0x00000009ff007c0c */ /* 0x000fe4000c705670 */
[----:B------:R-:W-:-:S04]  /*00d0*/  ULEA.HI UR4, UR4, UR9, URZ, 0x2 ;  /* 0x0000000904047291 */ /* 0x000fc8000f8f103f */
[----:B------:R-:W-:-:S04]  /*00e0*/  ULOP3.LUT UR4, UR4, 0xfffffffc, URZ, 0xc0, !UPT ;  /* 0xfffffffc04047892 */ /* 0x000fc8000f8ec03f */
[----:B------:R-:W-:-:S03]  /*00f0*/  UIADD3 UR9, UR9, -UR4, URZ ;  /* 0x8000000409097290 */ /* 0x000fc6000fffe03f */
[----:B------:R-:W-:Y:S09]  /*0100*/  @P0 BRA `(.L_x_1) ;  /* 0x0000000000200947 */ /* 0x000ff20003800000 */
[----:B------:R-:W-:Y:S02]  /*0110*/  ULDC.64 UR6, c[0x0][0x198] ;  /* 0x0000660000067ab9 */ /* 0x000fe40000000a00 */
[----:B------:R-:W-:Y:S02]  /*0120*/  UIADD3 UR10, UP0, UR6, 0xf0, URZ ;  /* 0x000000f0060a7890 */ /* 0x000fe4000ff1e03f */
[----:B------:R-:W-:Y:S02]  /*0130*/  UIADD3 UR6, UP1, UR6, 0x1f0, URZ ;  /* 0x000001f006067890 */ /* 0x000fe4000ff3e03f */
[----:B------:R-:W-:Y:S02]  /*0140*/  UIADD3.X UR11, URZ, UR7, URZ, UP0, !UPT ;  /* 0x000000073f0b7290 */ /* 0x000fe400087fe43f */
[----:B------:R-:W-:-:S07]  /*0150*/  UIADD3.X UR7, URZ, UR7, URZ, UP1, !UPT ;  /* 0x000000073f077290 */ /* 0x000fce0008ffe43f */
[----:B------:R0:W-:Y:S02]  /*0160*/  UTMACCTL.PF [UR10] ;  /* 0x000000000a0079b9 */ /* 0x0001e40008040000 */
[----:B------:R0:W-:Y:S02]  /*0170*/  UTMACCTL.PF [UR6] ;  /* 0x00000000060079b9 */ /* 0x0001e40008040000 */
[----:B0-----:R-:W-:Y:S01]  /*0180*/  NOP ;  /* 0x0000000000007918 */ /* 0x001fe20000000000 */
.L_x_1:
[----:B------:R-:W-:Y:S05]  /*0190*/  BSYNC B0 ;  /* 0x0000000000007941 */ /* 0x000fea0003800000 */
.L_x_0:
[----:B------:R-:W0:Y:S01]  /*01a0*/  SHFL.IDX PT, R2, R0, RZ, 0x1f ;  /* 0x00001fff00027589 */ /* 0x000e2200000e0000 */
[----:B------:R-:W-:Y:S01]  /*01b0*/  UISETP.NE.AND UP0, UPT, UR9, 0x3, UPT ;  /* 0x000000030900788c */ /* 0x000fe2000bf05270 */
[----:B------:R-:W-:Y:S01]  /*01c0*/  ISETP.NE.AND P1, PT, RZ, UR5, PT ;  /* 0x00000005ff007c0c */ /* 0x000fe2000bf25270 */
[----:B------:R-:W-:Y:S02]  /*01d0*/  UIADD3 UR16, UR5, -0x1, URZ ;  /* 0xffffffff05107890 */ /* 0x000fe4000fffe03f */
[----:B------:R-:W-:Y:S02]  /*01e0*/  UISETP.EQ.OR UP0, UPT, UR9, URZ, !UP0 ;  /* 0x0000003f0900728c */ /* 0x000fe4000c702670 */
[----:B------:R-:W-:Y:S02]  /*01f0*/  UISETP.GE.U32.AND UP1, UPT, UR16, 0x2, UPT ;  /* 0x000000021000788c */ /* 0x000fe4000bf26070 */
[----:B------:R-:W-:-:S04]  /*0200*/  UISETP.EQ.AND UP0, UPT, UR5, URZ, UP0 ;  /* 0x0000003f0500728c */ /* 0x000fc80008702270 */
[----:B------:R-:W-:-:S04]  /*0210*/  USEL UR38, URZ, 0x1, !UP0 ;  /* 0x000000013f267887 */ /* 0x000fc8000c000000 */
[----:B------:R-:W-:Y:S01]  /*0220*/  USEL UR38, UR38, 0x2, UP1 ;  /* 0x0000000226267887 */ /* 0x000fe20008800000 */
[----:B0-----:R-:W-:-:S13]  /*0230*/  ISETP.NE.AND P0, PT, R2, RZ, PT ;  /* 0x000000ff0200720c */ /* 0x001fda0003f05270 */
[----:B------:R-:W-:Y:S05]  /*0240*/  @P0 BRA `(.L_x_2) ;  /* 0x0000000000580947 */ /* 0x000fea0003800000 */
[----:B------:R-:W0:Y:S01]  /*0250*/  S2UR UR8, SR_CgaCtaId ;  /* 0x00000000000879c3 */ /* 0x000e220000008800 */
[----:B------:R-:W-:Y:S01]  /*0260*/  UMOV UR4, 0x400 ;  /* 0x0000040000047882 */ /* 0x000fe20000000000 */
[----:B------:R-:W-:Y:S01]  /*0270*/  UMOV UR5, 0x1 ;  /* 0x0000000100057882 */ /* 0x000fe20000000000 */
[----:B------:R-:W-:Y:S01]  /*0280*/  UMOV UR6, 0x4 ;  /* 0x0000000400067882 */ /* 0x000fe20000000000 */
[----:B------:R-:W-:Y:S01]  /*0290*/  ELECT P0, URZ, PT ;  /* 0x00000000003f782f */ /* 0x000fe20003800000 */
[----:B------:R-:W-:-:S04]  /*02a0*/  UIADD3 UR6, -UR6, 0x100000, URZ ;  /* 0x0010000006067890 */ /* 0x000fc8000fffe13f */
[----:B------:R-:W-:Y:S02]  /*02b0*/  USHF.L.U32 UR7, UR6, 0xb, URZ ;  /* 0x0000000b06077899 */ /* 0x000fe4000800063f */
[----:B------:R-:W-:Y:S02]  /*02c0*/  USHF.L.U32 UR6, UR6, 0x1, URZ ;  /* 0x0000000106067899 */ /* 0x000fe4000800063f */
[----:B0-----:R-:W-:Y:S02]  /*02d0*/  ULEA UR8, UR8, UR4, 0x18 ;  /* 0x0000000408087291 */ /* 0x001fe4000f8ec03f */
[----:B------:R-:W-:-:S04]  /*02e0*/  UIADD3 UR4, -UR5, 0x100000, URZ ;  /* 0x0010000005047890 */ /* 0x000fc8000fffe13f */
[----:B------:R-:W-:Y:S02]  /*02f0*/  USHF.L.U32 UR5, UR4, 0xb, URZ ;  /* 0x0000000b04057899 */ /* 0x000fe4000800063f */
[----:B------:R-:W-:Y:S01]  /*0300*/  USHF.L.U32 UR4, UR4, 0x1, URZ ;  /* 0x0000000104047899 */ /* 0x000fe2000800063f */
[----:B------:R-:W0:Y:S11]  /*0310*/  FENCE.VIEW.ASYNC.S ;  /* 0x00000000000073c6 */ /* 0x000e360000000000 */
[----:B0-----:R0:W1:Y:S01]  /*0320*/  SYNCS.EXCH.64 URZ, [UR8], UR4 ;  /* 0x00000004083f75b2 */ /* 0x0010620008000100 */
[----:B------:R0:W2:Y:S01]  /*0330*/  SYNCS.EXCH.64 URZ, [UR8+0x20], UR6 ;  /* 0x00002006083f75b2 */ /* 0x0000a20008000100 */
[----:B------:R0:W3:Y:S01]  /*0340*/  SYNCS.EXCH.64 URZ, [UR8+0x8], UR4 ;  /* 0x00000804083f75b2 */ /* 0x0000e20008000100 */
[----:B------:R0:W4:Y:S01]  /*0350*/  SYNCS.EXCH.64 URZ, [UR8+0x28], UR6 ;  /* 0x00002806083f75b2 */ /* 0x0001220008000100 */
[----:B------:R0:W0:Y:S01]  /*0360*/  SYNCS.EXCH.64 URZ, [UR8+0x10], UR4 ;  /* 0x00001004083f75b2 */ /* 0x0000220008000100 */
[----:B------:R0:W0:Y:S01]  /*0370*/  SYNCS.EXCH.64 URZ, [UR8+0x30], UR6 ;  /* 0x00003006083f75b2 */ /* 0x0000220008000100 */
[----:B------:R0:W0:Y:S01]  /*0380*/  SYNCS.EXCH.64 URZ, [UR8+0x18], UR4 ;  /* 0x00001804083f75b2 */ /* 0x0000220008000100 */
[----:B------:R0:W0:Y:S01]  /*0390*/  SYNCS.EXCH.64 URZ, [UR8+0x38], UR6 ;  /* 0x00003806083f75b2 */ /* 0x0000220008000100 */
[----:B------:R-:W-:Y:S01]  /*03a0*/  NOP ;  /* 0x0000000000007918 */ /* 0x000fe20000000000 */
.L_x_2:
[----:B------:R-:W5:Y:S01]  /*03b0*/  S2UR UR13, SR_CTAID.X ;  /* 0x00000000000d79c3 */ /* 0x000f620000002500 */
[----:B------:R-:W-:Y:S01]  /*03c0*/  SHF.R.S32.HI R3, RZ, 0x1f, R4 ;  /* 0x0000001fff037819 */ /* 0x000fe20000011404 */
[----:B------:R5:W1:Y:S01]  /*03d0*/  SHFL.IDX PT, R6, R0, RZ, 0x1f ;  /* 0x00001fff00067589 */ /* 0x000a6200000e0000 */
[----:B0-----:R-:W-:Y:S01]  /*03e0*/  ULDC UR4, c[0x0][0x150] ;  /* 0x0000540000047ab9 */ /* 0x001fe20000000800 */
[----:B------:R-:W-:Y:S02]  /*03f0*/  ELECT P0, URZ, PT ;  /* 0x00000000003f782f */ /* 0x000fe40003800000 */
[----:B------:R-:W-:Y:S01]  /*0400*/  LEA.HI R3, R3, R4, RZ, 0x7 ;  /* 0x0000000403037211 */ /* 0x000fe200078f38ff */
[----:B------:R-:W-:Y:S01]  /*0410*/  ULDC UR5, c[0x0][0x154] ;  /* 0x0000550000057ab9 */ /* 0x000fe20000000800 */
[----:B------:R-:W-:Y:S01]  /*0420*/  SHF.R.S32.HI R7, RZ, 0x1f, R2 ;  /* 0x0000001fff077819 */ /* 0x000fe20000011402 */
[----:B------:R-:W0:Y:S01]  /*0430*/  S2UR UR10, SR_CTAID.Y ;  /* 0x00000000000a79c3 */ /* 0x000e220000002600 */
[----:B------:R-:W-:Y:S01]  /*0440*/  LOP3.LUT R3, R3, 0xffffff80, RZ, 0xc0, !PT ;  /* 0xffffff8003037812 */ /* 0x000fe200078ec0ff */
[----:B------:R-:W-:Y:S01]  /*0450*/  ULDC UR8, c[0x0][0x144] ;  /* 0x0000510000087ab9 */ /* 0x000fe20000000800 */
[----:B------:R-:W-:Y:S01]  /*0460*/  LEA.HI R7, R7, R2, RZ, 0x2 ;  /* 0x0000000207077211 */ /* 0x000fe200078f10ff */
[----:B------:R-:W-:Y:S01]  /*0470*/  NOP ;  /* 0x0000000000007918 */ /* 0x000fe20000000000 */
[----:B------:R-:W-:Y:S01]  /*0480*/  NOP ;  /* 0x0000000000007918 */ /* 0x000fe20000000000 */
[----:B------:R-:W-:Y:S01]  /*0490*/  IMAD.IADD R3, R4, 0x1, -R3 ;  /* 0x0000000104037824 */ /* 0x000fe200078e0a03 */
[----:B------:R-:W-:Y:S01]  /*04a0*/  LOP3.LUT R7, R7, 0x3ffffffc, RZ, 0xc0, !PT ;  /* 0x3ffffffc07077812 */ /* 0x000fe200078ec0ff */
[----:B------:R-:W-:-:S03]  /*04b0*/  ULDC UR11, c[0x0][0x148] ;  /* 0x00005200000b7ab9 */ /* 0x000fc60000000800 */
[----:B------:R-:W-:Y:S01]  /*04c0*/  SHF.R.S32.HI R4, RZ, 0x1f, R3 ;  /* 0x0000001fff047819 */ /* 0x000fe20000011403 */
[----:B------:R-:W-:-:S03]  /*04d0*/  IMAD.IADD R2, R2, 0x1, -R7 ;  /* 0x0000000102027824 */ /* 0x000fc600078e0a07 */
[----:B------:R-:W-:Y:S02]  /*04e0*/  LEA.HI R4, R4, R3, RZ, 0x3 ;  /* 0x0000000304047211 */ /* 0x000fe400078f18ff */
[----:B-----5:R-:W-:Y:S02]  /*04f0*/  I2FP.F32.U32 R5, UR13 ;  /* 0x0000000d00057c45 */ /* 0x020fe40008201000 */
[--C-:B------:R-:W-:Y:S02]  /*0500*/  SHF.R.S32.HI R0, RZ, 0x3, R4.reuse ;  /* 0x00000003ff007819 */ /* 0x100fe40000011404 */
[----:B-1----:R-:W-:Y:S01]  /*0510*/  ISETP.NE.OR P0, PT, R6, RZ, !P0 ;  /* 0x000000ff0600720c */ /* 0x002fe20004705670 */
[----:B------:R-:W-:Y:S01]  /*0520*/  FMUL R8, R5, UR4 ;  /* 0x0000000405087c20 */ /* 0x000fe20008400000 */
[----:B------:R-:W-:-:S04]  /*0530*/  SHF.R.S32.HI R5, RZ, 0x1f, R4 ;  /* 0x0000001fff057819 */ /* 0x000fc80000011404 */
[----:B------:R-:W-:Y:S01]  /*0540*/  LEA.HI R5, R5, R0, RZ, 0x2 ;  /* 0x0000000005057211 */ /* 0x000fe200078f10ff */
[----:B------:R-:W1:Y:S03]  /*0550*/  F2I.U32.TRUNC.NTZ R8, R8 ;  /* 0x0000000800087305 */ /* 0x000e66000020f000 */
[----:B------:R-:W-:-:S03]  /*0560*/  LOP3.LUT R5, R5, 0xfffffffc, RZ, 0xc0, !PT ;  /* 0xfffffffc05057812 */ /* 0x000fc600078ec0ff */
[----:B------:R-:W-:Y:S01]  /*0570*/  VOTEU.ALL UP0, P0 ;  /* 0x00000000003f7886 */ /* 0x000fe20000000000 */
[----:B------:R-:W-:Y:S01]  /*0580*/  VOTEU.ALL UP1, P0 ;  /* 0x00000000003f7886 */ /* 0x000fe20000020000 */
[----:B------:R-:W-:Y:S01]  /*0590*/  IMAD.IADD R5, R0, 0x1, -R5 ;  /* 0x0000000100057824 */ /* 0x000fe200078e0a05 */
[----:B0-----:R-:W-:Y:S02]  /*05a0*/  I2FP.F32.U32 R0, UR10 ;  /* 0x0000000a00007c45 */ /* 0x001fe40008201000 */
[----:B------:R-:W0:Y:S01]  /*05b0*/  @!UP0 S2UR UR7, SR_CgaCtaId ;  /* 0x00000000000789c3 */ /* 0x000e220000008800 */
[----:B------:R-:W-:Y:S01]  /*05c0*/  IMAD R2, R2, 0x4, R5 ;  /* 0x0000000402027824 */ /* 0x000fe200078e0205 */
[----:B------:R-:W-:Y:S01]  /*05d0*/  @!UP0 UMOV UR6, 0x400 ;  /* 0x0000040000068882 */ /* 0x000fe20000000000 */
[----:B------:R-:W-:Y:S01]  /*05e0*/  FMUL R4, R0, UR5 ;  /* 0x0000000500047c20 */ /* 0x000fe20008400000 */
[----:B-1----:R-:W-:Y:S02]  /*05f0*/  R2UR UR4, R8 ;  /* 0x00000000080472ca */ /* 0x002fe400000e0000 */
[----:B------:R-:W-:-:S03]  /*0600*/  LEA.HI R0, R2, R2, RZ, 0x1 ;  /* 0x0000000202007211 */ /* 0x000fc600078f08ff */
[----:B------:R-:W1:Y:S01]  /*0610*/  F2I.U32.TRUNC.NTZ R4, R4 ;  /* 0x0000000400047305 */ /* 0x000e62000020f000 */
[----:B------:R-:W-:-:S05]  /*0620*/  LOP3.LUT R5, R0, 0xfffffffe, RZ, 0xc0, !PT ;  /* 0xfffffffe00057812 */ /* 0x000fca00078ec0ff */
[----:B------:R-:W-:Y:S02]  /*0630*/  IMAD.IADD R5, R2, 0x1, -R5 ;  /* 0x0000000102057824 */ /* 0x000fe400078e0a05 */
[----:B------:R-:W-:-:S04]  /*0640*/  UIADD3 UR4, -UR4, URZ, URZ ;  /* 0x0000003f04047290 */ /* 0x000fc8000fffe13f */
[----:B------:R-:W-:Y:S01]  /*0650*/  UIMAD UR8, UR8, UR4, UR13 ;  /* 0x00000004080872a4 */ /* 0x000fe2000f8e020d */
[----:B-1----:R-:W-:Y:S02]  /*0660*/  R2UR UR12, R4 ;  /* 0x00000000040c72ca */ /* 0x002fe400000e0000 */
[----:B------:R-:W-:Y:S01]  /*0670*/  UMOV UR4, 0x20 ;  /* 0x0000002000047882 */ /* 0x000fe20000000000 */
[----:B0-----:R-:W-:Y:S02]  /*0680*/  @!UP0 ULEA UR6, UR7, UR6, 0x18 ;  /* 0x0000000607068291 */ /* 0x001fe4000f8ec03f */
[----:B------:R-:W-:Y:S01]  /*0690*/  ISETP.NE.AND P3, PT, R5, UR8, PT ;  /* 0x0000000805007c0c */ /* 0x000fe2000bf65270 */
[----:B------:R-:W-:-:S04]  /*06a0*/  @!UP0 UIADD3 UR4, -UR4, 0x100000, URZ ;  /* 0x0010000004048890 */ /* 0x000fc8000fffe13f */
[----:B------:R-:W-:Y:S02]  /*06b0*/  @!UP0 USHF.L.U32 UR5, UR4, 0xb, URZ ;  /* 0x0000000b04058899 */ /* 0x000fe4000800063f */
[----:B------:R-:W-:Y:S01]  /*06c0*/  @!UP0 USHF.L.U32 UR4, UR4, 0x1, URZ ;  /* 0x0000000104048899 */ /* 0x000fe2000800063f */
[C---:B------:R-:W-:Y:S01]  /*06d0*/  IMAD.SHL.U32 R5, R2.reuse, 0x4, RZ ;  /* 0x0000000402057824 */ /* 0x040fe200078e00ff */
[----:B------:R-:W-:Y:S01]  /*06e0*/  VOTEU.ALL UP0, P0 ;  /* 0x00000000003f7886 */ /* 0x000fe20000000000 */
[----:B------:R-:W0:Y:S01]  /*06f0*/  LDC R4, c[0x0][0x140] ;  /* 0x00005000ff047b82 */ /* 0x000e220000000800 */
[----:B------:R-:W-:Y:S02]  /*0700*/  LOP3.LUT P0, RZ, R3, 0x7, RZ, 0xc0, !PT ;  /* 0x0000000703ff7812 */ /* 0x000fe4000780c0ff */
[----:B------:R-:W-:Y:S01]  /*0710*/  LOP3.LUT R9, R2, 0xc, R5, 0x78, !PT ;  /* 0x0000000c02097812 */ /* 0x000fe200078e7805 */
[----:B------:R-:W-:-:S03]  /*0720*/  UIADD3 UR12, -UR12, URZ, URZ ;  /* 0x0000003f0c0c7290 */ /* 0x000fc6000fffe13f */
[C---:B------:R-:W-:Y:S01]  /*0730*/  ISETP.LT.U32.AND P0, PT, R9.reuse, 0x2, !P0 ;  /* 0x000000020900780c */ /* 0x040fe20004701070 */
[----:B------:R1:W-:Y:S04]  /*0740*/  STL [R1+0x904], R9 ;  /* 0x0009040901007387 */ /* 0x0003e80000100800 */
[----:B------:R-:W5:Y:S02]  /*0750*/  FENCE.VIEW.ASYNC.S ;  /* 0x00000000000073c6 */ /* 0x000f640000000000 */
[----:B-----5:R-:W0:Y:S01]  /*0760*/  @!UP0 SYNCS.EXCH.64 URZ, [UR6+0x50], UR4 ;  /* 0x00005004063f85b2 */ /* 0x020e220008000100 */
[----:B------:R-:W-:Y:S02]  /*0770*/  @P3 LEA.HI R0, R9, R9, RZ, 0x1 ;  /* 0x0000000909003211 */ /* 0x000fe400078f08ff */
[----:B------:R-:W-:-:S02]  /*0780*/  SEL R3, RZ, 0x1, !P0 ;  /* 0x00000001ff037807 */ /* 0x000fc40004000000 */
[----:B------:R-:W-:Y:S02]  /*0790*/  @P3 SHF.R.S32.HI R0, RZ, 0x1, R0 ;  /* 0x00000001ff003819 */ /* 0x000fe40000011400 */
[----:B0-----:R-:W-:Y:S01]  /*07a0*/  ISETP.EQ.U32.AND P2, PT, R4, 0x1, PT ;  /* 0x000000010400780c */ /* 0x001fe20003f42070 */
[----:B------:R0:W1:Y:S01]  /*07b0*/  @!UP1 SYNCS.EXCH.64 URZ, [UR6+0x58], UR4 ;  /* 0x00005804063f95b2 */ /* 0x0000620008000100 */
[----:B------:R-:W-:Y:S01]  /*07c0*/  NOP ;  /* 0x0000000000007918 */ /* 0x000fe20000000000 */
[----:B0-----:R-:W-:-:S06]  /*07d0*/  UIMAD UR4, UR11, UR12, UR10 ;  /* 0x0000000c0b0472a4 */ /* 0x001fcc000f8e020a */
[----:B------:R-:W-:Y:S01]  /*07e0*/  @P3 ISETP.NE.AND P4, PT, R0, UR4, PT ;  /* 0x0000000400003c0c */ /* 0x000fe2000bf85270 */
[----:B------:R-:W-:-:S03]  /*07f0*/  IMAD.MOV.U32 R0, RZ, RZ, 0x1 ;  /* 0x00000001ff007424 */ /* 0x000fc600078e00ff */
[----:B------:R-:W-:-:S04]  /*0800*/  @P3 SEL R0, RZ, 0x1, P4 ;  /* 0x00000001ff003807 */ /* 0x000fc80002000000 */
[----:B------:R-:W-:-:S05]  /*0810*/  LOP3.LUT R0, R0, R3, RZ, 0xc0, !PT ;  /* 0x0000000300007212 */ /* 0x000fca00078ec0ff */
[----:B------:R0:W-:Y:S01]  /*0820*/  STL [R1+0x900], R0 ;  /* 0x0009000001007387 */ /* 0x0001e20000100800 */
[----:B------:R-:W-:Y:S05]  /*0830*/  @!P2 BRA `(.L_x_3) ;  /* 0x000000000008a947 */ /* 0x000fea0003800000 */
[----:B-1234-:R-:W-:Y:S01]  /*0840*/  UCGABAR_ARV ;  /* 0x00000000000079c7 */ /* 0x01efe20008000000 */
[----:B------:R-:W-:Y:S05]  /*0850*/  BRA `(.L_x_4) ;  /* 0x0000000000047947 */ /* 0x000fea0003800000 */
.L_x_3:
[----:B-1234-:R-:W-:Y:S01]  /*0860*/  NOP ;  /* 0x0000000000007918 */ /* 0x01efe20000000000 */
.L_x_4:
[----:B------:R-:W-:Y:S01]  /*0870*/  ULDC UR4, c[0x0][0x65c] ;  /* 0x0001970000047ab9 */ /* 0x000fe20000000800 */
[----:B------:R-:W-:Y:S01]  /*0880*/  UMOV UR5, URZ ;  /* 0x0000003f00057c82 */ /* 0x000fe20008000000 */
[----:B------:R-:W-:-:S03]  /*0890*/  UISETP.NE.AND UP0, UPT, UR4, 0x1, UPT ;  /* 0x000000010400788c */ /* 0x000fc6000bf05270 */
[----:B------:R-:W-:Y:S01]  /*08a0*/  UMOV UR4, UR13 ;  /* 0x0000000d00047c82 */ /* 0x000fe20008000000 */
[----:B------:R-:W-:Y:S02]  /*08b0*/  UP2UR UR39, UPR, URZ, 0x1 ;  /* 0x000000013f277883 */ /* 0x000fe40008000000 */
[----:B------:R-:W-:Y:S02]  /*08c0*/  PLOP3.LUT P0, PT, PT, PT, UP0, 0x80, 0x0 ;  /* 0x000000000000781c */ /* 0x000fe40003f0f008 */
[----:B------:R-:W-:Y:S02]  /*08d0*/  PLOP3.LUT P3, PT, PT, PT, UP0, 0x80, 0x0 ;  /* 0x000000000000781c */ /* 0x000fe40003f6f008 */
[----:B------:R-:W-:Y:S01]  /*08e0*/  PLOP3.LUT P5, PT, PT, PT, UP0, 0x80, 0x0 ;  /* 0x000000000000781c */ /* 0x000fe20003faf008 */
[----:B------:R-:W-:Y:S01]  /*08f0*/  @UP0 ULDC UR14, c[0x0][0x10] ;  /* 0x00000400000e0ab9 */ /* 0x000fe20000000800 */
[----:B------:R-:W-:Y:S01]  /*0900*/  @UP0 UMOV UR6, UR10 ;  /* 0x0000000a00060c82 */ /* 0x000fe20008000000 */
[----:B------:R-:W-:Y:S01]  /*0910*/  @UP0 UMOV UR7, URZ ;  /* 0x0000003f00070c82 */ /* 0x000fe20008000000 */
[----:B------:R-:W-:Y:S01]  /*0920*/  PLOP3.LUT P4, PT, PT, PT, UP0, 0x80, 0x0 ;  /* 0x000000000000781c */ /* 0x000fe20003f8f008 */
[----:B------:R-:W-:-:S03]  /*0930*/  @UP0 UIMAD.WIDE.U32 UR14, UR13, UR14, UR6 ;  /* 0x0000000e0d0e02a5 */ /* 0x000fc6000f8e0006 */
[----:B------:R-:W-:Y:S01]  /*0940*/  @!UP0 ULDC UR7, c[0x0][0xc] ;  /* 0x0000030000078ab9 */ /* 0x000fe20000000800 */
[----:B------:R-:W-:Y:S01]  /*0950*/  @UP0 UMOV UR6, URZ ;  /* 0x0000003f00060c82 */ /* 0x000fe20008000000 */
[----:B------:R-:W-:Y:S01]  /*0960*/  @!UP0 UIMAD.WIDE.U32 UR4, UR10, UR7, UR4 ;  /* 0x000000070a0482a5 */ /* 0x000fe2000f8e0004 */
[----:B------:R-:W-:Y:S01]  /*0970*/  IMAD.U32 R2, RZ, RZ, UR14 ;  /* 0x0000000eff027e24 */ /* 0x000fe2000f8e00ff */
[----:B------:R-:W-:Y:S02]  /*0980*/  @UP0 UIADD3 UR6, UR15, UR6, URZ ;  /* 0x000000060f060290 */ /* 0x000fe4000fffe03f */
[----:B------:R-:W-:Y:S02]  /*0990*/  IMAD.U32 R3, RZ, RZ, UR15 ;  /* 0x0000000fff037e24 */ /* 0x000fe4000f8e00ff */
[----:B------:R-:W-:Y:S02]  /*09a0*/  @P0 IMAD.MOV.U32 R7, RZ, RZ, R2 ;  /* 0x000000ffff070224 */ /* 0x000fe400078e0002 */
[----:B------:R-:W-:-:S02]  /*09b0*/  IMAD.U32 R5, RZ, RZ, UR5 ;  /* 0x00000005ff057e24 */ /* 0x000fc4000f8e00ff */
[----:B------:R-:W-:Y:S02]  /*09c0*/  IMAD.U32 R2, RZ, RZ, UR4 ;  /* 0x00000004ff027e24 */ /* 0x000fe4000f8e00ff */
[----:B------:R-:W-:Y:S02]  /*09d0*/  @P3 IMAD.U32 R6, RZ, RZ, UR6 ;  /* 0x00000006ff063e24 */ /* 0x000fe4000f8e00ff */
[----:B------:R-:W-:Y:S02]  /*09e0*/  @!P5 IMAD.MOV.U32 R6, RZ, RZ, R5 ;  /* 0x000000ffff06d224 */ /* 0x000fe400078e0005 */
[----:B------:R-:W-:Y:S02]  /*09f0*/  @!P4 IMAD.MOV.U32 R7, RZ, RZ, R2 ;  /* 0x000000ffff07c224 */ /* 0x000fe400078e0002 */
[----:B------:R-:W-:Y:S01]  /*0a00*/  IMAD.U32 R3, RZ, RZ, UR5 ;  /* 0x00000005ff037e24 */ /* 0x000fe2000f8e00ff */
[----:B------:R1:W-:Y:S01]  /*0a10*/  STL [R1+0x908], R6 ;  /* 0x0009080601007387 */ /* 0x0003e20000100800 */
[----:B------:R-:W-:-:S03]  /*0a20*/  IMAD.U32 R4, RZ, RZ, UR4 ;  /* 0x00000004ff047e24 */ /* 0x000fc6000f8e00ff */
[----:B------:R1:W-:Y:S01]  /*0a30*/  STL [R1+0x90c], R7 ;  /* 0x00090c0701007387 */ /* 0x0003e20000100800 */
[----:B------:R-:W-:Y:S05]  /*0a40*/  @!P2 BRA `(.L_x_5) ;  /* 0x00000000000ca947 */ /* 0x000fea0003800000 */
[----:B------:R-:W-:Y:S01]  /*0a50*/  UCGABAR_WAIT ;  /* 0x0000000000007dc7 */ /* 0x000fe20008000000 */
[----:B------:R-:W-:Y:S01]  /*0a60*/  CCTL.IVALL ;  /* 0x00000000ff00798f */ /* 0x000fe20002000000 */
[----:B------:R-:W-:Y:S05]  /*0a70*/  BRA `(.L_x_6) ;  /* 0x0000000000047947 */ /* 0x000fea0003800000 */
.L_x_5:
[----:B------:R-:W-:Y:S06]  /*0a80*/  BAR.SYNC.DEFER_BLOCKING 0x0 ;  /* 0x0000000000007b1d */ /* 0x000fec0000010000 */
.L_x_6:
[----:B------:R-:W-:Y:S05]  /*0a90*/  @!P1 BRA `(.L_x_7) ;  /* 0x000004a400609947 */ /* 0x000fea0003800000 */
[----:B------:R-:W-:-:S06]  /*0aa0*/  UISETP.GT.U32.AND UP0, UPT, UR16, 0x1, UPT ;  /* 0x000000011000788c */ /* 0x000fcc000bf04070 */
[----:B------:R-:W-:-:S13]  /*0ab0*/  PLOP3.LUT P0, PT, PT, PT, UP0, 0x80, 0x0 ;  /* 0x000000000000781c */ /* 0x000fda0003f0f008 */
[----:B------:R-:W-:Y:S05]  /*0ac0*/  @P0 EXIT ;  /* 0x000000000000094d */ /* 0x000fea0003800000 */
[----:B------:R-:W-:Y:S01]  /*0ad0*/  ULDC.64 UR4, c[0x0][0x650] ;  /* 0x0001940000047ab9 */ /* 0x000fe20000000a00 */
[----:B------:R-:W-:Y:S01]  /*0ae0*/  UMOV UR40, 0xffffffff ;  /* 0xffffffff00287882 */ /* 0x000fe20000000000 */
[----:B------:R-:W-:Y:S01]  /*0af0*/  ISETP.GE.U32.AND P0, PT, R7, UR4, PT ;  /* 0x0000000407007c0c */ /* 0x000fe2000bf06070 */
[----:B------:R-:W-:Y:S01]  /*0b00*/  UMOV UR41, 0xffffffff ;  /* 0xffffffff00297882 */ /* 0x000fe20000000000 */
[----:B------:R-:W-:Y:S01]  /*0b10*/  UMOV UR42, 0xffffffff ;  /* 0xffffffff002a7882 */ /* 0x000fe20000000000 */
[----:B0-----:R-:W-:Y:S02]  /*0b20*/  PRMT R0, RZ, 0x7610, R0 ;  /* 0x00007610ff007816 */ /* 0x001fe40000000000 */
[----:B------:R-:W-:-:S13]  /*0b30*/  ISETP.GE.U32.AND.EX P0, PT, R6, UR5, PT, P0 ;  /* 0x0000000506007c0c */ /* 0x000fda000bf06100 */
[----:B------:R-:W-:Y:S05]  /*0b40*/  @P0 BRA `(.L_x_8) ;  /* 0x0000000400480947 */ /* 0x000fea0003800000 */
[----:B------:R-:W-:Y:S01]  /*0b50*/  ULDC.64 UR16, c[0x0][0x628] ;  /* 0x00018a0000107ab9 */ /* 0x000fe20000000a00 */
[C---:B------:R-:W-:Y:S01]  /*0b60*/  R2UR UR19, R7.reuse ;  /* 0x00000000071372ca */ /* 0x040fe200000e0000 */
[----:B------:R-:W-:Y:S01]  /*0b70*/  ULDC UR18, c[0x0][0x630] ;  /* 0x00018c0000127ab9 */ /* 0x000fe20000000800 */
[----:B------:R-:W-:Y:S02]  /*0b80*/  ISETP.NE.U32.AND P0, PT, RZ, UR16, PT ;  /* 0x00000010ff007c0c */ /* 0x000fe4000bf05070 */
[----:B------:R-:W-:Y:S02]  /*0b90*/  R2UR UR4, R7 ;  /* 0x00000000070472ca */ /* 0x000fe400000e0000 */
[----:B------:R-:W-:Y:S02]  /*0ba0*/  ISETP.NE.AND.EX P0, PT, RZ, UR17, PT, P0 ;  /* 0x00000011ff007c0c */ /* 0x000fe4000bf05300 */
[----:B------:R-:W-:-:S11]  /*0bb0*/  R2UR UR5, R6 ;  /* 0x00000000060572ca */ /* 0x000fd600000e0000 */
[----:B------:R-:W-:Y:S05]  /*0bc0*/  @!P0 BRA `(.L_x_9) ;  /* 0x0000000000308947 */ /* 0x000fea0003800000 */
[----:B------:R-:W-:Y:S01]  /*0bd0*/  R2UR UR4, R7 ;  /* 0x00000000070472ca */ /* 0x000fe200000e0000 */
[----:B------:R-:W-:Y:S01]  /*0be0*/  ULDC UR9, c[0x0][0x634] ;  /* 0x00018d0000097ab9 */ /* 0x000fe20000000800 */
[----:B------:R-:W-:-:S11]  /*0bf0*/  R2UR UR13, R6 ;  /* 0x00000000060d72ca */ /* 0x000fd600000e0000 */
[----:B------:R-:W-:-:S04]  /*0c00*/  UIADD3 UR9, UP0, UR4, UR9, URZ ;  /* 0x0000000904097290 */ /* 0x000fc8000ff1e03f */
[----:B------:R-:W-:-:S04]  /*0c10*/  UIADD3.X UR13, URZ, UR13, URZ, UP0, !UPT ;  /* 0x0000000d3f0d7290 */ /* 0x000fc800087fe43f */
[----:B------:R-:W-:-:S04]  /*0c20*/  UIMAD.WIDE.U32 UR4, UR13, UR16, URZ ;  /* 0x000000100d0472a5 */ /* 0x000fc8000f8e003f */
[----:B------:R-:W-:Y:S02]  /*0c30*/  UIMAD.WIDE.U32 UR6, UP0, UR9, UR17, UR4 ;  /* 0x00000011090672a5 */ /* 0x000fe4000f800004 */
[----:B------:R-:W-:Y:S02]  /*0c40*/  UIMAD.WIDE.U32 UR4, UR9, UR16, URZ ;  /* 0x00000010090472a5 */ /* 0x000fe4000f8e003f */
[----:B------:R-:W-:Y:S02]  /*0c50*/  UIADD3.X UR15, URZ, URZ, URZ, UP0, !UPT ;  /* 0x0000003f3f0f7290 */ /* 0x000fe400087fe43f */
[----:B------:R-:W-:Y:S01]  /*0c60*/  UIADD3 URZ, UP0, UR5, UR6, URZ ;  /* 0x00000006053f7290 */ /* 0x000fe2000ff1e03f */
[----:B------:R-:W-:-:S03]  /*0c70*/  UMOV UR14, UR7 ;  /* 0x00000007000e7c82 */ /* 0x000fc60008000000 */
[----:B------:R-:W-:-:S12]  /*0c80*/  UIMAD.WIDE.U32.X UR4, UR13, UR17, UR14, UP0 ;  /* 0x000000110d0472a5 */ /* 0x000fd800080e040e */
.L_x_9:
[----:B------:R-:W-:Y:S01]  /*0c90*/  USHF.R.U64 UR42, UR4, UR18, UR5 ;  /* 0x00000012042a7299 */ /* 0x000fe20008001205 */
[----:B------:R-:W-:Y:S01]  /*0ca0*/  R2UR UR7, R6 ;  /* 0x00000000060772ca */ /* 0x000fe200000e0000 */
[----:B------:R-:W-:Y:S02]  /*0cb0*/  USHF.R.U32.HI UR4, URZ, UR18, UR5 ;  /* 0x000000123f047299 */ /* 0x000fe40008011605 */
[----:B------:R-:W-:Y:S01]  /*0cc0*/  UIADD3 UR5, UP0, URZ, -UR42, URZ ;  /* 0x8000002a3f057290 */ /* 0x000fe2000ff1e03f */
[----:B------:R-:W-:Y:S01]  /*0cd0*/  ULDC.64 UR14, c[0x0][0x620] ;  /* 0x00018800000e7ab9 */ /* 0x000fe20000000a00 */
[----:B------:R-:W-:Y:S02]  /*0ce0*/  UMOV UR6, UR19 ;  /* 0x0000001300067c82 */ /* 0x000fe40008000000 */
[----:B------:R-:W-:Y:S01]  /*0cf0*/  UIADD3.X UR4, URZ, ~UR4, URZ, UP0, !UPT ;  /* 0x800000043f047290 */ /* 0x000fe200087fe43f */
[----:B------:R-:W-:Y:S01]  /*0d00*/  ULDC UR9, c[0x0][0x618] ;  /* 0x0001860000097ab9 */ /* 0x000fe20000000800 */
[----:B------:R-:W-:-:S02]  /*0d10*/  UIMAD UR12, UR11, UR12, UR10 ;  /* 0x0000000c0b0c72a4 */ /* 0x000fc4000f8e020a */
[----:B------:R-:W-:Y:S02]  /*0d20*/  UIMAD UR4, UR4, UR14, URZ ;  /* 0x0000000e040472a4 */ /* 0x000fe4000f8e023f */
[----:B------:R-:W-:Y:S02]  /*0d30*/  UIMAD.WIDE.U32 UR6, UR5, UR14, UR6 ;  /* 0x0000000e050672a5 */ /* 0x000fe4000f8e0006 */
[----:B------:R-:W-:Y:S01]  /*0d40*/  UIMAD UR4, UR5, UR15, UR4 ;  /* 0x0000000f050472a4 */ /* 0x000fe2000f8e0204 */
[----:B------:R-:W-:Y:S01]  /*0d50*/  ULDC UR10, c[0x0][0x608] ;  /* 0x00018200000a7ab9 */ /* 0x000fe20000000800 */
[----:B------:R-:W-:Y:S02]  /*0d60*/  ULDC UR18, c[0x0][0x658] ;  /* 0x0001960000127ab9 */ /* 0x000fe40000000800 */
[----:B------:R-:W-:Y:S01]  /*0d70*/  UIADD3 UR7, UR7, UR4, URZ ;  /* 0x0000000407077290 */ /* 0x000fe2000fffe03f */
[----:B------:R-:W-:Y:S02]  /*0d80*/  UMOV UR11, 0xffffffff ;  /* 0xffffffff000b7882 */ /* 0x000fe40000000000 */
[----:B------:R-:W-:Y:S01]  /*0d90*/  ULDC.64 UR4, c[0x0][0x640] ;  /* 0x0001900000047ab9 */ /* 0x000fe20000000a00 */
[----:B------:R-:W-:Y:S01]  /*0da0*/  USHF.R.U64 UR16, UR6, UR9, UR7 ;  /* 0x0000000906107299 */ /* 0x000fe20008001207 */
[----:B------:R-:W-:Y:S01]  /*0db0*/  ISETP.NE.U32.AND P0, PT, RZ, UR4, PT ;  /* 0x00000004ff007c0c */ /* 0x000fe2000bf05070 */
[----:B------:R-:W-:-:S02]  /*0dc0*/  USHF.R.U32.HI UR7, URZ, UR9, UR7 ;  /* 0x000000093f077299 */ /* 0x000fc40008011607 */
[----:B------:R-:W-:Y:S01]  /*0dd0*/  USHF.L.U32 UR6, UR11, UR18, URZ ;  /* 0x000000120b067299 */ /* 0x000fe2000800063f */
[----:B------:R-:W-:Y:S01]  /*0de0*/  ISETP.NE.AND.EX P0, PT, RZ, UR5, PT, P0 ;  /* 0x00000005ff007c0c */ /* 0x000fe2000bf05300 */
[----:B------:R-:W-:Y:S02]  /*0df0*/  USHF.R.U64 UR22, UR16, UR10, UR7 ;  /* 0x0000000a10167299 */ /* 0x000fe40008001207 */
[----:B------:R-:W-:Y:S02]  /*0e00*/  USHF.R.U32.HI UR7, URZ, UR10, UR7 ;  /* 0x0000000a3f077299 */ /* 0x000fe40008011607 */
[----:B------:R-:W-:Y:S02]  /*0e10*/  UISETP.NE.AND UP1, UPT, UR39, URZ, UPT ;  /* 0x0000003f2700728c */ /* 0x000fe4000bf25270 */
[----:B------:R-:W-:Y:S01]  /*0e20*/  USHF.R.U64 UR23, UR22, UR18, UR7 ;  /* 0x0000001216177299 */ /* 0x000fe20008001207 */
[----:B------:R-:W-:Y:S01]  /*0e30*/  ULDC UR17, c[0x0][0x600] ;  /* 0x0001800000117ab9 */ /* 0x000fe20000000800 */
[----:B------:R-:W-:-:S02]  /*0e40*/  ULOP3.LUT UR13, URZ, UR6, URZ, 0x33, !UPT ;  /* 0x000000063f0d7292 */ /* 0x000fc4000f8e333f */
[----:B------:R-:W-:Y:S02]  /*0e50*/  UIADD3 UR15, UR17, -0x1, URZ ;  /* 0xffffffff110f7890 */ /* 0x000fe4000fffe03f */
[----:B------:R-:W-:Y:S02]  /*0e60*/  USEL UR12, UR8, UR12, !UP1 ;  /* 0x0000000c080c7287 */ /* 0x000fe4000c800000 */
[----:B------:R-:W-:Y:S01]  /*0e70*/  USHF.R.U32.HI UR7, URZ, UR18, UR7 ;  /* 0x000000123f077299 */ /* 0x000fe20008011607 */
[----:B------:R-:W-:Y:S01]  /*0e80*/  ULDC UR19, c[0x0][0x648] ;  /* 0x0001920000137ab9 */ /* 0x000fe20000000800 */
[----:B------:R-:W-:Y:S01]  /*0e90*/  ULDC UR20, c[0x0][0x638] ;  /* 0x00018e0000147ab9 */ /* 0x000fe20000000800 */
[----:B------:R-:W-:Y:S01]  /*0ea0*/  UMOV UR21, 0x1 ;  /* 0x0000000100157882 */ /* 0x000fe20000000000 */
[----:B------:R-:W-:Y:S01]  /*0eb0*/  UMOV UR6, UR23 ;  /* 0x0000001700067c82 */ /* 0x000fe20008000000 */
[----:B------:R-:W-:Y:S07]  /*0ec0*/  @!P0 BRA `(.L_x_10) ;  /* 0x0000000000308947 */ /* 0x000fee0003800000 */
[----:B------:R-:W-:Y:S02]  /*0ed0*/  ULDC UR10, c[0x0][0x64c] ;  /* 0x00019300000a7ab9 */ /* 0x000fe40000000800 */
        /* <DEDUP_REMOVED lines=8> */
[----:B------:R-:W-:-:S07]  /*0f60*/  UIMAD.WIDE.U32.X UR4, UR14, UR5, UR10, UP0 ;  /* 0x000000050e0472a5 */ /* 0x000fce00080e040a */
[----:B------:R-:W-:Y:S01]  /*0f70*/  UMOV UR6, UR4 ;  /* 0x0000000400067c82 */ /* 0x000fe20008000000 */
[----:B------:R-:W-:-:S05]  /*0f80*/  UMOV UR7, UR5 ;  /* 0x0000000500077c82 */ /* 0x000fca0008000000 */
.L_x_10:
[----:B------:R-:W-:Y:S01]  /*0f90*/  USHF.R.U64 UR5, UR6, UR19, UR7 ;  /* 0x0000001306057299 */ /* 0x000fe20008001207 */
[----:B------:R-:W-:Y:S01]  /*0fa0*/  IMAD.MOV.U32 R0, RZ, RZ, 0x1 ;  /* 0x00000001ff007424 */ /* 0x000fe200078e00ff */
[----:B------:R-:W-:Y:S02]  /*0fb0*/  USHF.L.U32 UR4, UR21, UR18, URZ ;  /* 0x0000001215047299 */ /* 0x000fe4000800063f */
[----:B------:R-:W-:Y:S02]  /*0fc0*/  ULOP3.LUT UR13, UR22, UR13, URZ, 0xc0, !UPT ;  /* 0x0000000d160d7292 */ /* 0x000fe4000f8ec03f */
[----:B------:R-:W-:Y:S02]  /*0fd0*/  UIADD3 UR6, -UR5, URZ, URZ ;  /* 0x0000003f05067290 */ /* 0x000fe4000fffe13f */
[----:B------:R-:W-:Y:S02]  /*0fe0*/  UIMAD UR13, UR4, UR5, UR13 ;  /* 0x00000005040d72a4 */ /* 0x000fe4000f8e020d */
[----:B------:R-:W-:-:S02]  /*0ff0*/  ULOP3.LUT UR15, UR16, UR15, URZ, 0xc0, !UPT ;  /* 0x0000000f100f7292 */ /* 0x000fc4000f8ec03f */
[----:B------:R-:W-:Y:S01]  /*1000*/  UIMAD UR4, UR6, UR20, UR23 ;  /* 0x00000014060472a4 */ /* 0x000fe2000f8e0217 */
[----:B------:R-:W-:Y:S01]  /*1010*/  ULDC UR5, c[0x0][0x610] ;  /* 0x0001840000057ab9 */ /* 0x000fe20000000800 */
[----:B------:R-:W-:Y:S02]  /*1020*/  UISETP.NE.AND UP0, UPT, UR39, URZ, UPT ;  /* 0x0000003f2700728c */ /* 0x000fe4000bf05270 */
[----:B------:R-:W-:Y:S02]  /*1030*/  UIMAD UR12, UR13, UR5, UR12 ;  /* 0x000000050d0c72a4 */ /* 0x000fe4000f8e020c */
[----:B------:R-:W-:-:S04]  /*1040*/  UIMAD UR4, UR4, UR17, UR15 ;  /* 0x00000011040472a4 */ /* 0x000fc8000f8e020f */
[----:B------:R-:W-:Y:S02]  /*1050*/  USEL UR41, UR4, UR12, !UP0 ;  /* 0x0000000c04297287 */ /* 0x000fe4000c000000 */
[----:B------:R-:W-:-:S12]  /*1060*/  USEL UR40, UR12, UR4, !UP0 ;  /* 0x000000040c287287 */ /* 0x000fd8000c000000 */
.L_x_8:
[----:B------:R-:W-:-:S08]  /*1070*/  NOP ;  /* 0x0000000000007918 */ /* 0x000fd00000000000 */
[----:B------:R-:W0:Y:S02]  /*1080*/  USETMAXREG.TRY_ALLOC.CTAPOOL UP0, 0xf0 ;  /* 0x000000f0000079c8 */ /* 0x000e240008000600 */
[----:B0-----:R-:W-:-:S13]  /*1090*/  PLOP3.LUT P0, PT, PT, PT, UP0, 0x80, 0x0 ;  /* 0x000000000000781c */ /* 0x001fda0003f0f008 */
[----:B------:R-:W-:Y:S05]  /*10a0*/  @!P0 BRA `(.L_x_8) ;  /* 0xfffffffc00f08947 */ /* 0x000fea000383ffff */
[----:B------:R-:W-:Y:S01]  /*10b0*/  ULDC.64 UR4, c[0x0][0x598] ;  /* 0x0001660000047ab9 */ /* 0x000fe20000000a00 */
[----:B------:R-:W-:Y:S01]  /*10c0*/  ULDC.64 UR46, c[0x0][0x208] ;  /* 0x00008200002e7ab9 */ /* 0x000fe20000000a00 */
[----:B------:R-:W-:-:S04]  /*10d0*/  ISETP.NE.U32.AND P0, PT, RZ, UR4, PT ;  /* 0x00000004ff007c0c */ /* 0x000fc8000bf05070 */
[----:B------:R-:W-:-:S13]  /*10e0*/  ISETP.NE.AND.EX P0, PT, RZ, UR5, PT, P0 ;  /* 0x00000005ff007c0c */ /* 0x000fda000bf05300 */
[----:B------:R-:W-:Y:S05]  /*10f0*/  @!P0 BRA `(.L_x_11) ;  /* 0x00000000001c8947 */ /* 0x000fea0003800000 */
[----:B------:R-:W0:Y:S02]  /*1100*/  LDC.64 R2, c[0x0][0x598] ;  /* 0x00016600ff027b82 */ /* 0x000e240000000a00 */
[----:B0-----:R-:W2:Y:S02]  /*1110*/  LDG.E.64 R2, desc[UR46][R2.64] ;  /* 0x0000002e02027981 */ /* 0x001ea4000c1e1b00 */
[----:B--2---:R-:W-:-:S04]  /*1120*/  ISETP.NE.U32.AND P0, PT, R2, RZ, PT ;  /* 0x000000ff0200720c */ /* 0x004fc80003f05070 */
[----:B------:R-:W-:-:S13]  /*1130*/  ISETP.NE.AND.EX P0, PT, R3, RZ, PT, P0 ;  /* 0x000000ff0300720c */ /* 0x000fda0003f05300 */
[----:B------:R-:W-:Y:S05]  /*1140*/  @!P0 BRA `(.L_x_11) ;  /* 0x0000000000088947 */ /* 0x000fea0003800000 */
[----:B------:R0:W5:Y:S01]  /*1150*/  LD.E R16, desc[UR46][R2.64] ;  /* 0x0000002e02107980 */ /* 0x000162000c101900 */
[----:B------:R-:W-:Y:S05]  /*1160*/  BRA `(.L_x_12) ;  /* 0x0000000000247947 */ /* 0x000fea0003800000 */
.L_x_11:
[----:B------:R-:W-:Y:S02]  /*1170*/  ULDC.64 UR4, c[0x0][0x588] ;  /* 0x0001620000047ab9 */ /* 0x000fe40000000a00 */
[----:B------:R-:W-:-:S04]  /*1180*/  ISETP.NE.U32.AND P0, PT, RZ, UR4, PT ;  /* 0x00000004ff007c0c */ /* 0x000fc8000bf05070 */
[----:B------:R-:W-:-:S13]  /*1190*/  ISETP.NE.AND.EX P0, PT, RZ, UR5, PT, P0 ;  /* 0x00000005ff007c0c */ /* 0x000fda000bf05300 */
[----:B------:R-:W-:Y:S05]  /*11a0*/  @!P0 BRA `(.L_x_13) ;  /* 0x00000000000c8947 */ /* 0x000fea0003800000 */
[----:B------:R-:W0:Y:S02]  /*11b0*/  LDC.64 R16, c[0x0][0x588] ;  /* 0x00016200ff107b82 */ /* 0x000e240000000a00 */
[----:B0-----:R2:W5:Y:S01]  /*11c0*/  LDG.E R16, desc[UR46][R16.64] ;  /* 0x0000002e10107981 */ /* 0x001562000c1e1900 */
[----:B------:R-:W-:Y:S05]  /*11d0*/  BRA `(.L_x_12) ;  /* 0x0000000000087947 */ /* 0x000fea0003800000 */
.L_x_13:
[----:B------:R-:W-:Y:S02]  /*11e0*/  ULDC UR4, c[0x0][0x580] ;  /* 0x0001600000047ab9 */ /* 0x000fe40000000800 */
[----:B------:R-:W-:-:S07]  /*11f0*/  IMAD.U32 R16, RZ, RZ, UR4 ;  /* 0x00000004ff107e24 */ /* 0x000fce000f8e00ff */
.L_x_12:
[----:B------:R-:W-:Y:S02]  /*1200*/  ULDC.64 UR4, c[0x0][0x5a0] ;  /* 0x0001680000047ab9 */ /* 0x000fe40000000a00 */
[----:B------:R-:W-:-:S04]  /*1210*/  ISETP.NE.U32.AND P0, PT, RZ, UR4, PT ;  /* 0x00000004ff007c0c */ /* 0x000fc8000bf05070 */
[----:B------:R-:W-:-:S13]  /*1220*/  ISETP.NE.AND.EX P0, PT, RZ, UR5, PT, P0 ;  /* 0x00000005ff007c0c */ /* 0x000fda000bf05300 */
[----:B------:R-:W-:Y:S05]  /*1230*/  @!P0 BRA `(.L_x_14) ;  /* 0x00000000001c8947 */ /* 0x000fea0003800000 */
[----:B0-----:R-:W0:Y:S02]  /*1240*/  LDC.64 R2, c[0x0][0x5a0] ;  /* 0x00016800ff027b82 */ /* 0x001e240000000a00 */
[----:B0-----:R-:W3:Y:S02]  /*1250*/  LDG.E.64 R2, desc[UR46][R2.64] ;  /* 0x0000002e02027981 */ /* 0x001ee4000c1e1b00 */
[----:B---3--:R-:W-:-:S04]  /*1260*/  ISETP.NE.U32.AND P0, PT, R2, RZ, PT ;  /* 0x000000ff0200720c */ /* 0x008fc80003f05070 */
[----:B------:R-:W-:-:S13]  /*1270*/  ISETP.NE.AND.EX P0, PT, R3, RZ, PT, P0 ;  /* 0x000000ff0300720c */ /* 0x000fda0003f05300 */
[----:B------:R-:W-:Y:S05]  /*1280*/  @!P0 BRA `(.L_x_14) ;  /* 0x0000000000088947 */ /* 0x000fea0003800000 */
[----:B--2---:R0:W5:Y:S01]  /*1290*/  LD.E R17, desc[UR46][R2.64] ;  /* 0x0000002e02117980 */ /* 0x004162000c101900 */
[----:B------:R-:W-:Y:S05]  /*12a0*/  BRA `(.L_x_15) ;  /* 0x0000000000247947 */ /* 0x000fea0003800000 */
.L_x_14:
[----:B------:R-:W-:Y:S02]  /*12b0*/  ULDC.64 UR4, c[0x0][0x590] ;  /* 0x0001640000047ab9 */ /* 0x000fe40000000a00 */
[----:B------:R-:W-:-:S04]  /*12c0*/  ISETP.NE.U32.AND P0, PT, RZ, UR4, PT ;  /* 0x00000004ff007c0c */ /* 0x000fc8000bf05070 */
[----:B------:R-:W-:-:S13]  /*12d0*/  ISETP.NE.AND.EX P0, PT, RZ, UR5, PT, P0 ;  /* 0x00000005ff007c0c */ /* 0x000fda000bf05300 */
[----:B------:R-:W-:Y:S05]  /*12e0*/  @!P0 BRA `(.L_x_16) ;  /* 0x00000000000c8947 */ /* 0x000fea0003800000 */
[----:B0-----:R-:W2:Y:S02]  /*12f0*/  LDC.64 R2, c[0x0][0x590] ;  /* 0x00016400ff027b82 */ /* 0x001ea40000000a00 */
[----:B--2---:R2:W5:Y:S01]  /*1300*/  LDG.E R17, desc[UR46][R2.64] ;  /* 0x0000002e02117981 */ /* 0x004562000c1e1900 */
[----:B------:R-:W-:Y:S05]  /*1310*/  BRA `(.L_x_15) ;  /* 0x0000000000087947 */ /* 0x000fea0003800000 */
.L_x_16:
[----:B------:R-:W-:Y:S02]  /*1320*/  ULDC UR4, c[0x0][0x584] ;  /* 0x0001610000047ab9 */ /* 0x000fe40000000800 */
[----:B--2---:R-:W-:-:S07]  /*1330*/  IMAD.U32 R17, RZ, RZ, UR4 ;  /* 0x00000004ff117e24 */ /* 0x004fce000f8e00ff */
.L_x_15:
[----:B------:R-:W-:-:S13]  /*1340*/  LOP3.LUT P0, RZ, R0, 0xff, RZ, 0xc0, !PT ;  /* 0x000000ff00ff7812 */ /* 0x000fda000780c0ff */
[----:B------:R-:W-:Y:S05]  /*1350*/  @!P0 EXIT ;  /* 0x000000000000894d */ /* 0x000fea0003800000 */
[----:B------:R-:W-:Y:S01]  /*1360*/  ULDC UR4, c[0x0][0x28c] ;  /* 0x0000a30000047ab9 */ /* 0x000fe20000000800 */
[----:B------:R-:W-:Y:S01]  /*1370*/  ULDC.64 UR44, c[0x0][0x5c8] ;  /* 0x00017200002c7ab9 */ /* 0x000fe20000000a00 */
[----:B------:R-:W-:Y:S02]  /*1380*/  UIADD3 UR4, UR4, 0x3f, URZ ;  /* 0x0000003f04047890 */ /* 0x000fe4000fffe03f */
[----:B------:R-:W-:Y:S02]  /*1390*/  USHF.L.U64.HI UR43, UR44, 0x3, UR45 ;  /* 0x000000032c2b7899 */ /* 0x000fe4000801022d */
[----:B------:R-:W-:Y:S02]  /*13a0*/  USHF.R.S32.HI UR5, URZ, 0x1f, UR4 ;  /* 0x0000001f3f057899 */ /* 0x000fe40008011404 */
[----:B------:R-:W-:Y:S02]  /*13b0*/  USHF.L.U32 UR44, UR44, 0x3, URZ ;  /* 0x000000032c2c7899 */ /* 0x000fe4000800063f */
[----:B------:R-:W-:Y:S01]  /*13c0*/  ULEA.HI UR5, UR5, UR4, URZ, 0x6 ;  /* 0x0000000405057291 */ /* 0x000fe2000f8f303f */
[----:B------:R-:W-:Y:S01]  /*13d0*/  UMOV UR36, URZ ;  /* 0x0000003f00247c82 */ /* 0x000fe20008000000 */
[----:B------:R-:W-:-:S02]  /*13e0*/  UMOV UR37, URZ ;  /* 0x0000003f00257c82 */ /* 0x000fc40008000000 */
[----:B------:R-:W-:-:S12]  /*13f0*/  USHF.R.S32.HI UR45, URZ, 0x6, UR5 ;  /* 0x000000063f2d7899 */ /* 0x000fd80008011405 */
.L_x_1568:
[----:B------:R-:W3:Y:S01]  /*1400*/  S2R R0, SR_TID.X ;  /* 0x0000000000007919 */ /* 0x000ee20000002100 */
[----:B------:R-:W4:Y:S01]  /*1410*/  S2UR UR7, SR_CgaCtaId ;  /* 0x00000000000779c3 */ /* 0x000f220000008800 */
[----:B------:R-:W-:Y:S02]  /*1420*/  UMOV UR6, 0x400 ;  /* 0x0000040000067882 */ /* 0x000fe40000000000 */
[----:B----4-:R-:W-:Y:S01]  /*1430*/  ULEA UR6, UR7, UR6, 0x18 ;  /* 0x0000000607067291 */ /* 0x010fe2000f8ec03f */
[----:B---3--:R-:W-:-:S04]  /*1440*/  LOP3.LUT R0, R0, 0x80, RZ, 0xc0, !PT ;  /* 0x0000008000007812 */ /* 0x008fc800078ec0ff */
[----:B------:R-:W-:-:S06]  /*1450*/  SHF.R.U32.HI R0, RZ, 0x7, R0 ;  /* 0x00000007ff007819 */ /* 0x000fcc0000011600 */
[----:B------:R-:W3:Y:S02]  /*1460*/  SHFL.IDX PT, R0, R0, RZ, 0x1f ;  /* 0x00001fff00007589 */ /* 0x000ee400000e0000 */
[----:B---3--:R-:W-:-:S13]  /*1470*/  R2UR UR4, R0 ;  /* 0x00000000000472ca */ /* 0x008fda00000e0000 */
[----:B------:R-:W-:-:S04]  /*1480*/  ULEA.HI UR5, UR4, UR4, URZ, 0x1 ;  /* 0x0000000404057291 */ /* 0x000fc8000f8f083f */
[----:B------:R-:W-:-:S04]  /*1490*/  ULOP3.LUT UR5, UR5, 0xffffe, URZ, 0xc0, !UPT ;  /* 0x000ffffe05057892 */ /* 0x000fc8000f8ec03f */
[----:B------:R-:W-:-:S03]  /*14a0*/  UIADD3 UR5, UR4, -UR5, URZ ;  /* 0x8000000504057290 */ /* 0x000fc6000fffe03f */
[----:B------:R-:W-:Y:S01]  /*14b0*/  ULDC UR4, c[0x0][0x28c] ;  /* 0x0000a30000047ab9 */ /* 0x000fe20000000800 */
[----:B------:R-:W-:Y:S01]  /*14c0*/  ULEA UR5, UR5, UR6, 0xc ;  /* 0x0000000605057291 */ /* 0x000fe2000f8e603f */
[----:B------:R-:W-:-:S03]  /*14d0*/  ISETP.LT.AND P0, PT, RZ, UR4, PT ;  /* 0x00000004ff007c0c */ /* 0x000fc6000bf01270 */
[----:B------:R-:W-:-:S04]  /*14e0*/  UIADD3 UR5, UR5, 0x100, URZ ;  /* 0x0000010005057890 */ /* 0x000fc8000fffe03f */
[----:B------:R-:W-:-:S04]  /*14f0*/  USHF.R.U32.HI UR5, URZ, 0x4, UR5 ;  /* 0x000000043f057899 */ /* 0x000fc80008011605 */
[----:B------:R-:W-:Y:S02]  /*1500*/  ULOP3.LUT UR48, UR5, 0x3fff, URZ, 0xc0, !UPT ;  /* 0x00003fff05307892 */ /* 0x000fe4000f8ec03f */
[----:B--2---:R-:W-:Y:S10]  /*1510*/  @P0 BRA `(.L_x_17) ;  /* 0x0000000000400947 */ /* 0x004ff40003800000 */
[----:B------:R-:W-:Y:S01]  /*1520*/  MOV R0, 0x0 ;  /* 0x0000000000007802 */ /* 0x000fe20000000f00 */
[----:B------:R-:W-:Y:S01]  /*1530*/  ULDC.64 UR4, c[0x4][0x68] ;  /* 0x01001a0000047ab9 */ /* 0x000fe20000000a00 */
[----:B------:R-:W-:Y:S01]  /*1540*/  ULDC.64 UR6, c[0x4][0x8] ;  /* 0x0100020000067ab9 */ /* 0x000fe20000000a00 */
[----:B------:R-:W-:Y:S01]  /*1550*/  IMAD.U32 R4, RZ, RZ, UR4 ;  /* 0x00000004ff047e24 */ /* 0x000fe2000f8e00ff */
[----:B------:R3:W4:Y:S01]  /*1560*/  LDC.64 R14, c[0x4][R0] ;  /* 0x01000000000e7b82 */ /* 0x0007220000000a00 */
[----:B------:R-:W-:Y:S01]  /*1570*/  IMAD.U32 R5, RZ, RZ, UR5 ;  /* 0x00000005ff057e24 */ /* 0x000fe2000f8e00ff */
[----:B------:R-:W-:Y:S01]  /*1580*/  ULDC.64 UR4, c[0x4][0x70] ;  /* 0x01001c0000047ab9 */ /* 0x000fe20000000a00 */
[----:B------:R-:W-:Y:S02]  /*1590*/  IMAD.U32 R10, RZ, RZ, UR6 ;  /* 0x00000006ff0a7e24 */ /* 0x000fe4000f8e00ff */
[----:B-1----:R-:W-:Y:S02]  /*15a0*/  IMAD.U32 R6, RZ, RZ, UR4 ;  /* 0x00000004ff067e24 */ /* 0x002fe4000f8e00ff */
[----:B------:R-:W-:-:S02]  /*15b0*/  IMAD.U32 R7, RZ, RZ, UR5 ;  /* 0x00000005ff077e24 */ /* 0x000fc4000f8e00ff */
[----:B------:R-:W-:Y:S02]  /*15c0*/  IMAD.U32 R11, RZ, RZ, UR7 ;  /* 0x00000007ff0b7e24 */ /* 0x000fe4000f8e00ff */
[----:B------:R-:W-:Y:S02]  /*15d0*/  IMAD.MOV.U32 R8, RZ, RZ, 0x1e1 ;  /* 0x000001e1ff087424 */ /* 0x000fe400078e00ff */
[----:B------:R-:W-:Y:S02]  /*15e0*/  IMAD.MOV.U32 R12, RZ, RZ, 0x1 ;  /* 0x00000001ff0c7424 */ /* 0x000fe400078e00ff */
[----:B---3--:R-:W-:-:S07]  /*15f0*/  IMAD.MOV.U32 R13, RZ, RZ, RZ ;  /* 0x000000ffff0d7224 */ /* 0x008fce00078e00ff */
[----:B------:R-:W-:-:S07]  /*1600*/  LEPC R20, `(.L_x_17) ;  /* 0x000000001014794e */ /* 0x000fce0000000000 */
[----:B0-2-45:R-:W-:Y:S05]  /*1610*/  CALL.ABS.NOINC R14 ;  /* 0x000000000e007343 */ /* 0x035fea0003c00000 */
.L_x_17:
[----:B------:R-:W-:-:S06]  /*1620*/  ULOP3.LUT UR4, UR38, 0x1, URZ, 0xfc, !UPT ;  /* 0x0000000126047892 */ /* 0x000fcc000f8efc3f */
[----:B------:R-:W-:-:S05]  /*1630*/  IMAD.U32 R0, RZ, RZ, UR4 ;  /* 0x00000004ff007e24 */ /* 0x000fca000f8e00ff */
[----:B------:R-:W-:-:S13]  /*1640*/  ISETP.NE.AND P0, PT, R0, 0x3, PT ;  /* 0x000000030000780c */ /* 0x000fda0003f05270 */
[----:B------:R-:W-:Y:S05]  /*1650*/  @!P0 BRA `(.L_x_18) ;  /* 0x0000000000048947 */ /* 0x000fea0003800000 */
[----:B------:R-:W-:Y:S01]  /*1660*/  BPT.TRAP 0x1 ;  /* 0x000000040000795c */ /* 0x000fe20000300000 */
.L_x_18:
[----:B------:R-:W3:Y:S01]  /*1670*/  S2UR UR5, SR_CgaCtaId ;  /* 0x00000000000579c3 */ /* 0x000ee20000008800 */
[----:B------:R-:W-:Y:S01]  /*1680*/  UMOV UR4, 0x400 ;  /* 0x0000040000047882 */ /* 0x000fe20000000000 */
[----:B0-2---:R-:W-:Y:S02]  /*1690*/  IMAD.U32 R3, RZ, RZ, UR36 ;  /* 0x00000024ff037e24 */ /* 0x005fe4000f8e00ff */
[----:B------:R-:W-:-:S03]  /*16a0*/  IMAD.U32 R5, RZ, RZ, UR37 ;  /* 0x00000025ff057e24 */ /* 0x000fc6000f8e00ff */
[----:B------:R-:W-:Y:S01]  /*16b0*/  SHF.L.U32 R3, R3, 0x1f, RZ ;  /* 0x0000001f03037819 */ /* 0x000fe200000006ff */
[----:B---3--:R-:W-:-:S06]  /*16c0*/  ULEA UR4, UR5, UR4, 0x18 ;  /* 0x0000000405047291 */ /* 0x008fcc000f8ec03f */
[----:B------:R-:W-:-:S04]  /*16d0*/  IMAD.U32 R0, RZ, RZ, UR4 ;  /* 0x00000004ff007e24 */ /* 0x000fc8000f8e00ff */
[----:B------:R-:W-:-:S04]  /*16e0*/  IMAD R4, R5, 0x8, R0 ;  /* 0x0000000805047824 */ /* 0x000fc800078e0200 */
[----:B------:R0:W2:Y:S01]  /*16f0*/  SYNCS.PHASECHK.TRANS64.TRYWAIT P1, [R4+URZ], R3 ;  /* 0x00000003040075a7 */ /* 0x0000a2000802017f */
[----:B------:R-:W-:Y:S05]  /*1700*/  @!P0 BRA `(.L_x_19) ;  /* 0x0000000000048947 */ /* 0x000fea0003800000 */
[----:B------:R-:W-:Y:S01]  /*1710*/  BPT.TRAP 0x1 ;  /* 0x000000040000795c */ /* 0x000fe20000300000 */
.L_x_19:
[----:B--2---:R-:W-:Y:S05]  /*1720*/  @P1 BRA `(.L_x_20) ;  /* 0x0000000000081947 */ /* 0x004fea0003800000 */
[----:B------:R-:W2:Y:S02]  /*1730*/  SYNCS.PHASECHK.TRANS64.TRYWAIT P1, [R4+URZ], R3 ;  /* 0x00000003040075a7 */ /* 0x000ea4000802017f */
[----:B--2---:R-:W-:Y:S05]  /*1740*/  @!P1 BRA `(.L_x_21) ;  /* 0x000004b000049947 */ /* 0x004fea0003800000 */
.L_x_20:
[----:B------:R-:W-:-:S04]  /*1750*/  UISETP.LT.AND UP0, UPT, UR45, 0x1, UPT ;  /* 0x000000012d00788c */ /* 0x000fc8000bf01270 */
[----:B------:R-:W-:-:S06]  /*1760*/  USEL UR4, UR45, 0x1, UP0 ;  /* 0x000000012d047887 */ /* 0x000fcc0008000000 */
[----:B0-2---:R-:W-:Y:S01]  /*1770*/  IMAD.U32 R4, RZ, RZ, UR4 ;  /* 0x00000004ff047e24 */ /* 0x005fe2000f8e00ff */
[----:B------:R-:W-:Y:S05]  /*1780*/  WARPSYNC.ALL ;  /* 0x0000000000007948 */ /* 0x000fea0003800000 */
[----:B------:R-:W-:-:S04]  /*1790*/  IADD3 R4, -R4, UR45, RZ ;  /* 0x0000002d04047c10 */ /* 0x000fc8000fffe1ff */
[----:B------:R-:W-:Y:S02]  /*17a0*/  ISETP.GE.AND P1, PT, R4, 0x1, PT ;  /* 0x000000010400780c */ /* 0x000fe40003f26270 */
[----:B------:R-:W-:Y:S01]  /*17b0*/  R2UR UR4, R0 ;  /* 0x00000000000472ca */ /* 0x000fe200000e0000 */
[----:B------:R-:W-:Y:S01]  /*17c0*/  WARPGROUP.ARRIVE ;  /* 0x00000000000079c5 */ /* 0x000fe20000000000 */
[----:B------:R-:W-:Y:S01]  /*17d0*/  UMOV UR9, 0x80000020 ;  /* 0x8000002000097882 */ /* 0x000fe20000000000 */
[----:B------:R-:W-:Y:S01]  /*17e0*/  UMOV UR11, 0x80000020 ;  /* 0x80000020000b7882 */ /* 0x000fe20000000000 */
[----:B------:R0:W-:Y:S01]  /*17f0*/  STL [R1+0xa50], R18 ;  /* 0x000a501201007387 */ /* 0x0001e20000100800 */
[----:B------:R-:W-:Y:S01]  /*1800*/  UMOV UR13, UR9 ;  /* 0x00000009000d7c82 */ /* 0x000fe20008000000 */
[----:B------:R-:W-:Y:S02]  /*1810*/  UMOV UR15, 0x80000020 ;  /* 0x80000020000f7882 */ /* 0x000fe40000000000 */
[----:B-----5:R2:W-:Y:S04]  /*1820*/  STL [R1+0xa4c], R17 ;  /* 0x000a4c1101007387 */ /* 0x0205e80000100800 */
[----:B------:R3:W-:Y:S01]  /*1830*/  STL [R1+0xa48], R16 ;  /* 0x000a481001007387 */ /* 0x0007e20000100800 */
[----:B------:R-:W-:-:S03]  /*1840*/  UIADD3 UR4, UR4, 0x20100, URZ ;  /* 0x0002010004047890 */ /* 0x000fc6000fffe03f */
[----:B------:R4:W-:Y:S01]  /*1850*/  STL [R1+0xa44], R4 ;  /* 0x000a440401007387 */ /* 0x0009e20000100800 */
[----:B------:R-:W-:-:S03]  /*1860*/  USHF.R.U32.HI UR4, URZ, 0x4, UR4 ;  /* 0x000000043f047899 */ /* 0x000fc60008011604 */
[----:B------:R4:W-:Y:S01]  /*1870*/  STL [R1+0xa40], R2 ;  /* 0x000a400201007387 */ /* 0x0009e20000100800 */
[----:B------:R-:W-:Y:S02]  /*1880*/  ULOP3.LUT UR5, UR4, 0x3fff, URZ, 0xc0, !UPT ;  /* 0x00003fff04057892 */ /* 0x000fe4000f8ec03f */
[----:B------:R-:W-:Y:S01]  /*1890*/  ULOP3.LUT UR4, UR48, 0x10000, URZ, 0xfc, !UPT ;  /* 0x0001000030047892 */ /* 0x000fe2000f8efc3f */
[----:B------:R4:W-:Y:S01]  /*18a0*/  STL [R1+0xa54], R0 ;  /* 0x000a540001007387 */ /* 0x0009e20000100800 */
[----:B------:R-:W-:Y:S02]  /*18b0*/  ULOP3.LUT UR5, UR5, 0x10000, URZ, 0xfc, !UPT ;  /* 0x0001000005057892 */ /* 0x000fe4000f8efc3f */
[----:B------:R-:W-:Y:S02]  /*18c0*/  ULEA UR6, UR37, UR4, 0xb ;  /* 0x0000000425067291 */ /* 0x000fe4000f8e583f */
[----:B------:R-:W-:-:S04]  /*18d0*/  UIMAD UR7, UR37, 0x600, UR5 ;  /* 0x00000600250778a4 */ /* 0x000fc8000f8e0205 */
[----:B------:R-:W-:Y:S01]  /*18e0*/  UIADD3 UR14, UR7, 0x300, URZ ;  /* 0x00000300070e7890 */ /* 0x000fe2000fffe03f */
[----:B------:R-:W-:Y:S02]  /*18f0*/  UMOV UR8, UR6 ;  /* 0x0000000600087c82 */ /* 0x000fe40008000000 */
[----:B------:R-:W-:Y:S01]  /*1900*/  UMOV UR10, UR7 ;  /* 0x00000007000a7c82 */ /* 0x000fe20008000000 */
[----:B------:R-:W-:Y:S01]  /*1910*/  UMOV UR12, UR8 ;  /* 0x00000008000c7c82 */ /* 0x000fe20008000000 */
[----:B------:R-:W-:Y:S03]  /*1920*/  IGMMA.64x192x32.S8.S8 R100, gdesc[UR8], RZ, !UPT, gsb0 ;  /* 0x04e00000086479f1 */ /* 0x000fe6000c0410ff */
[----:B------:R-:W-:Y:S02]  /*1930*/  WARPGROUP.DEPBAR.LE gsb0, 0x0 ;  /* 0x00008000000079c5 */ /* 0x000fe40000010000 */
[----:B------:R-:W-:-:S02]  /*1940*/  IMAD.MOV.U32 R76, RZ, RZ, R120 ;  /* 0x000000ffff4c7224 */ /* 0x000fc400078e0078 */
[----:B------:R-:W-:Y:S02]  /*1950*/  IMAD.MOV.U32 R75, RZ, RZ, R121 ;  /* 0x000000ffff4b7224 */ /* 0x000fe400078e0079 */
[----:B------:R-:W-:Y:S02]  /*1960*/  IMAD.MOV.U32 R74, RZ, RZ, R122 ;  /* 0x000000ffff4a7224 */ /* 0x000fe400078e007a */
[----:B------:R-:W-:Y:S02]  /*1970*/  IMAD.MOV.U32 R73, RZ, RZ, R123 ;  /* 0x000000ffff497224 */ /* 0x000fe400078e007b */
[----:B------:R-:W-:Y:S02]  /*1980*/  IMAD.MOV.U32 R72, RZ, RZ, R124 ;  /* 0x000000ffff487224 */ /* 0x000fe400078e007c */
[----:B------:R-:W-:Y:S02]  /*1990*/  IMAD.MOV.U32 R71, RZ, RZ, R125 ;  /* 0x000000ffff477224 */ /* 0x000fe400078e007d */
        /* <DEDUP_REMOVED lines=52> */
[----:B0-----:R-:W-:Y:S02]  /*1ce0*/  IMAD.MOV.U32 R18, RZ, RZ, R178 ;  /* 0x000000ffff127224 */ /* 0x001fe400078e00b2 */
[----:B--2---:R-:W-:Y:S02]  /*1cf0*/  IMAD.MOV.U32 R17, RZ, RZ, R179 ;  /* 0x000000ffff117224 */ /* 0x004fe400078e00b3 */
[----:B---3--:R-:W-:-:S02]  /*1d00*/  IMAD.MOV.U32 R16, RZ, RZ, R180 ;  /* 0x000000ffff107224 */ /* 0x008fc400078e00b4 */
        /* <DEDUP_REMOVED lines=8> */
[----:B-1----:R-:W-:Y:S02]  /*1d90*/  IMAD.MOV.U32 R7, RZ, RZ, R189 ;  /* 0x000000ffff077224 */ /* 0x002fe400078e00bd */
[----:B------:R-:W-:Y:S02]  /*1da0*/  IMAD.MOV.U32 R6, RZ, RZ, R190 ;  /* 0x000000ffff067224 */ /* 0x000fe400078e00be */
[----:B------:R-:W-:Y:S02]  /*1db0*/  IMAD.MOV.U32 R5, RZ, RZ, R191 ;  /* 0x000000ffff057224 */ /* 0x000fe400078e00bf */
[----:B----4-:R-:W-:-:S02]  /*1dc0*/  IMAD.MOV.U32 R4, RZ, RZ, R192 ;  /* 0x000000ffff047224 */ /* 0x010fc400078e00c0 */
[----:B------:R-:W-:Y:S02]  /*1dd0*/  IMAD.MOV.U32 R3, RZ, RZ, R193 ;  /* 0x000000ffff037224 */ /* 0x000fe400078e00c1 */
[----:B------:R-:W-:Y:S02]  /*1de0*/  IMAD.MOV.U32 R2, RZ, RZ, R194 ;  /* 0x000000ffff027224 */ /* 0x000fe400078e00c2 */
[----:B------:R-:W-:Y:S02]  /*1df0*/  IMAD.MOV.U32 R0, RZ, RZ, R195 ;  /* 0x000000ffff007224 */ /* 0x000fe400078e00c3 */
[----:B------:R-:W-:Y:S01]  /*1e00*/  WARPGROUP.ARRIVE ;  /* 0x00000000000079c5 */ /* 0x000fe20000000000 */
[----:B------:R-:W-:Y:S02]  /*1e10*/  IMAD.MOV.U32 R77, RZ, RZ, R119 ;  /* 0x000000ffff4d7224 */ /* 0x000fe400078e0077 */
[----:B------:R-:W-:Y:S01]  /*1e20*/  STL [R1+0x14d4], R0 ;  /* 0x0014d40001007387 */ /* 0x000fe20000100800 */
[----:B------:R-:W-:-:S02]  /*1e30*/  IMAD.MOV.U32 R78, RZ, RZ, R118 ;  /* 0x000000ffff4e7224 */ /* 0x000fc400078e0076 */
[----:B------:R-:W-:Y:S01]  /*1e40*/  IGMMA.64x192x32.S8.S8 R120, gdesc[UR12], RZ, !UPT, gsb0 ;  /* 0x04e000000c7879f1 */ /* 0x000fe2000c0410ff */
[----:B------:R-:W-:Y:S01]  /*1e50*/  STL [R1+0x14d0], R2 ;  /* 0x0014d00201007387 */ /* 0x000fe20000100800 */
[----:B------:R-:W-:Y:S01]  /*1e60*/  IMAD.MOV.U32 R79, RZ, RZ, R117 ;  /* 0x000000ffff4f7224 */ /* 0x000fe200078e0075 */
[----:B------:R-:W-:Y:S01]  /*1e70*/  UIADD3 UR12, UR6, 0x200, URZ ;  /* 0x00000200060c7890 */ /* 0x000fe2000fffe03f */
[----:B------:R-:W-:Y:S01]  /*1e80*/  IMAD.MOV.U32 R80, RZ, RZ, R116 ;  /* 0x000000ffff507224 */ /* 0x000fe200078e0074 */
[----:B------:R-:W-:Y:S01]  /*1e90*/  STL [R1+0x14cc], R3 ;  /* 0x0014cc0301007387 */ /* 0x000fe20000100800 */
[----:B------:R-:W-:Y:S01]  /*1ea0*/  IMAD.MOV.U32 R81, RZ, RZ, R115 ;  /* 0x000000ffff517224 */ /* 0x000fe200078e0073 */
[----:B------:R-:W-:Y:S01]  /*1eb0*/  UMOV UR13, 0x80000020 ;  /* 0x80000020000d7882 */ /* 0x000fe20000000000 */
[----:B------:R-:W-:Y:S01]  /*1ec0*/  IMAD.MOV.U32 R82, RZ, RZ, R114 ;  /* 0x000000ffff527224 */ /* 0x000fe200078e0072 */
[----:B------:R-:W-:Y:S01]  /*1ed0*/  STL [R1+0x14c8], R4 ;  /* 0x0014c80401007387 */ /* 0x000fe20000100800 */
[----:B------:R-:W-:Y:S01]  /*1ee0*/  IMAD.MOV.U32 R83, RZ, RZ, R113 ;  /* 0x000000ffff537224 */ /* 0x000fe200078e0071 */
[----:B------:R-:W-:Y:S01]  /*1ef0*/  UMOV UR8, UR12 ;  /* 0x0000000c00087c82 */ /* 0x000fe20008000000 */
[----:B------:R-:W-:Y:S01]  /*1f00*/  IMAD.MOV.U32 R84, RZ, RZ, R112 ;  /* 0x000000ffff547224 */ /* 0x000fe200078e0070 */
[----:B------:R-:W-:Y:S01]  /*1f10*/  STL [R1+0x14c4], R5 ;  /* 0x0014c40501007387 */ /* 0x000fe20000100800 */
[----:B------:R-:W-:Y:S01]  /*1f20*/  IMAD.MOV.U32 R85, RZ, RZ, R111 ;  /* 0x000000ffff557224 */ /* 0x000fe200078e006f */
[----:B------:R-:W-:Y:S01]  /*1f30*/  UMOV UR9, UR13 ;  /* 0x0000000d00097c82 */ /* 0x000fe20008000000 */
[----:B------:R-:W-:Y:S01]  /*1f40*/  IMAD.MOV.U32 R86, RZ, RZ, R110 ;  /* 0x000000ffff567224 */ /* 0x000fe200078e006e */
[----:B------:R-:W-:Y:S01]  /*1f50*/  STL [R1+0x14c0], R6 ;  /* 0x0014c00601007387 */ /* 0x000fe20000100800 */
[----:B------:R-:W-:-:S02]  /*1f60*/  IMAD.MOV.U32 R87, RZ, RZ, R109 ;  /* 0x000000ffff577224 */ /* 0x000fc400078e006d */
[----:B------:R-:W-:Y:S01]  /*1f70*/  IMAD.MOV.U32 R88, RZ, RZ, R108 ;  /* 0x000000ffff587224 */ /* 0x000fe200078e006c */
[----:B------:R-:W-:Y:S01]  /*1f80*/  STL [R1+0x14bc], R7 ;  /* 0x0014bc0701007387 */ /* 0x000fe20000100800 */
[----:B------:R-:W-:Y:S02]  /*1f90*/  IMAD.MOV.U32 R89, RZ, RZ, R107 ;  /* 0x000000ffff597224 */ /* 0x000fe400078e006b */
[----:B------:R-:W-:Y:S01]  /*1fa0*/  IMAD.MOV.U32 R90, RZ, RZ, R106 ;  /* 0x000000ffff5a7224 */ /* 0x000fe200078e006a */
[----:B------:R-:W-:Y:S01]  /*1fb0*/  STL [R1+0x14b8], R8 ;  /* 0x0014b80801007387 */ /* 0x000fe20000100800 */
[----:B------:R-:W-:Y:S02]  /*1fc0*/  IMAD.MOV.U32 R91, RZ, RZ, R105 ;  /* 0x000000ffff5b7224 */ /* 0x000fe400078e0069 */
[----:B------:R-:W-:Y:S01]  /*1fd0*/  IMAD.MOV.U32 R92, RZ, RZ, R104 ;  /* 0x000000ffff5c7224 */ /* 0x000fe200078e0068 */
[----:B------:R-:W-:Y:S01]  /*1fe0*/  STL [R1+0x14b4], R9 ;  /* 0x0014b40901007387 */ /* 0x000fe20000100800 */
[----:B------:R-:W-:-:S02]  /*1ff0*/  IMAD.MOV.U32 R93, RZ, RZ, R103 ;  /* 0x000000ffff5d7224 */ /* 0x000fc400078e0067 */
[----:B------:R-:W-:Y:S01]  /*2000*/  IMAD.MOV.U32 R94, RZ, RZ, R102 ;  /* 0x000000ffff5e7224 */ /* 0x000fe200078e0066 */
[----:B------:R-:W-:Y:S01]  /*2010*/  STL [R1+0x14b0], R10 ;  /* 0x0014b00a01007387 */ /* 0x000fe20000100800 */
[----:B------:R-:W-:Y:S02]  /*2020*/  IMAD.MOV.U32 R95, RZ, RZ, R101 ;  /* 0x000000ffff5f7224 */ /* 0x000fe400078e0065 */
[----:B------:R-:W-:Y:S01]  /*2030*/  IMAD.MOV.U32 R96, RZ, RZ, R100 ;  /* 0x000000ffff607224 */ /* 0x000fe200078e0064 */
[----:B------:R-:W-:Y:S04]  /*2040*/  STL [R1+0x14ac], R11 ;  /* 0x0014ac0b01007387 */ /* 0x000fe80000100800 */
        /* <DEDUP_REMOVED lines=39> */
[----:B------:R-:W-:Y:S01]  /*22c0*/  STL [R1+0x140c], R51 ;  /* 0x00140c3301007387 */ /* 0x000fe20000100800 */
[----:B------:R-:W-:-:S02]  /*22d0*/  WARPGROUP.DEPBAR.LE gsb0, 0x0 ;  /* 0x00008000000079c5 */ /* 0x000fc40000010000 */
        /* <DEDUP_REMOVED lines=88> */
[----:B------:R-:W-:Y:S04]  /*2860*/  STL.64 [R1+0x180], R120 ;  /* 0x0001807801007387 */ /* 0x000fe80000100a00 */
        /* <DEDUP_REMOVED lines=25> */
[----:B------:R0:W-:Y:S04]  /*2a00*/  STL [R1+0x250], R172 ;  /* 0x000250ac01007387 */ /* 0x0001e80000100800 */
[----:B------:R1:W-:Y:S04]  /*2a10*/  STL [R1+0x1580], R97 ;  /* 0x0015806101007387 */ /* 0x0003e80000100800 */
[----:B------:R2:W-:Y:S01]  /*2a20*/  STL [R1+0x157c], R98 ;  /* 0x00157c6201007387 */ /* 0x0005e20000100800 */
[----:B0-----:R-:W-:-:S03]  /*2a30*/  WARPGROUP.ARRIVE ;  /* 0x00000000000079c5 */ /* 0x001fc60000000000 */
[----:B------:R0:W-:Y:S03]  /*2a40*/  STL [R1+0x1578], R99 ;  /* 0x0015786301007387 */ /* 0x0001e60000100800 */
[----:B------:R-:W-:Y:S01]  /*2a50*/  IGMMA.64x192x32.S8.S8 R120, gdesc[UR12], RZ, !UPT, gsb0 ;  /* 0x04e000000c7879f1 */ /* 0x000fe2000c0410ff */
[----:B------:R3:W-:Y:S04]  /*2a60*/  STL [R1+0x1574], R100 ;  /* 0x0015746401007387 */ /* 0x0007e80000100800 */
        /* <DEDUP_REMOVED lines=38> */
[----:B------:R4:W-:Y:S01]  /*2cd0*/  STL [R1+0x14d8], R235 ;  /* 0x0014d8eb01007387 */ /* 0x0009e20000100800 */
[----:B------:R-:W-:-:S02]  /*2ce0*/  WARPGROUP.DEPBAR.LE gsb0, 0x0 ;  /* 0x00008000000079c5 */ /* 0x000fc40000010000 */
        /* <DEDUP_REMOVED lines=96> */
[----:B------:R-:W-:-:S03]  /*32f0*/  WARPGROUP.ARRIVE ;  /* 0x00000000000079c5 */ /* 0x000fc60000000000 */
[----:B------:R-:W-:Y:S03]  /*3300*/  STL [R1+0x1700], R96 ;  /* 0x0017006001007387 */ /* 0x000fe60000100800 */
[----:B------:R-:W-:Y:S01]  /*3310*/  IGMMA.64x192x32.S8.S8 R120, gdesc[UR8], RZ, !UPT, gsb0 ;  /* 0x04e00000087879f1 */ /* 0x000fe2000c0410ff */
[----:B------:R-:W-:Y:S01]  /*3320*/  STL [R1+0x16fc], R95 ;  /* 0x0016fc5f01007387 */ /* 0x000fe20000100800 */
[----:B------:R-:W-:Y:S01]  /*3330*/  UIADD3 UR8, UR6, 0x400, URZ ;  /* 0x0000040006087890 */ /* 0x000fe2000fffe03f */
[----:B------:R-:W-:Y:S02]  /*3340*/  UMOV UR9, 0x80000020 ;  /* 0x8000002000097882 */ /* 0x000fe40000000000 */
[----:B------:R-:W-:Y:S01]  /*3350*/  STL [R1+0x16f8], R94 ;  /* 0x0016f85e01007387 */ /* 0x000fe20000100800 */
[----:B------:R-:W-:-:S03]  /*3360*/  UMOV UR13, UR9 ;  /* 0x00000009000d7c82 */ /* 0x000fc60008000000 */
[----:B------:R-:W-:Y:S01]  /*3370*/  STL [R1+0x16f4], R93 ;  /* 0x0016f45d01007387 */ /* 0x000fe20000100800 */
[----:B------:R-:W-:-:S03]  /*3380*/  UMOV UR12, UR8 ;  /* 0x00000008000c7c82 */ /* 0x000fc60008000000 */
        /* <DEDUP_REMOVED lines=48> */
[----:B-1----:R-:W-:Y:S01]  /*3690*/  IMAD.MOV.U32 R97, RZ, RZ, R173 ;  /* 0x000000ffff617224 */ /* 0x002fe200078e00ad */
[----:B------:R-:W-:Y:S01]  /*36a0*/  STL [R1+0x1634], R45 ;  /* 0x0016342d01007387 */ /* 0x000fe20000100800 */
[----:B--2---:R-:W-:Y:S02]  /*36b0*/  IMAD.MOV.U32 R98, RZ, RZ, R174 ;  /* 0x000000ffff627224 */ /* 0x004fe400078e00ae */
[----:B0-----:R-:W-:Y:S01]  /*36c0*/  IMAD.MOV.U32 R99, RZ, RZ, R175 ;  /* 0x000000ffff637224 */ /* 0x001fe200078e00af */
[----:B------:R-:W-:Y:S01]  /*36d0*/  STL [R1+0x1630], R44 ;  /* 0x0016302c01007387 */ /* 0x000fe20000100800 */
[----:B---3--:R-:W-:Y:S02]  /*36e0*/  IMAD.MOV.U32 R100, RZ, RZ, R176 ;  /* 0x000000ffff647224 */ /* 0x008fe400078e00b0 */
[----:B----4-:R-:W-:Y:S01]  /*36f0*/  IMAD.MOV.U32 R101, RZ, RZ, R177 ;  /* 0x000000ffff657224 */ /* 0x010fe200078e00b1 */
        /* <DEDUP_REMOVED lines=107> */
[----:B------:R0:W-:Y:S02]  /*3db0*/  STL [R1+0x6d0], R172 ;  /* 0x0006d0ac01007387 */ /* 0x0001e40000100800 */
[----:B0-----:R-:W-:-:S06]  /*3dc0*/  WARPGROUP.ARRIVE ;  /* 0x00000000000079c5 */ /* 0x001fcc0000000000 */
[----:B------:R-:W-:Y:S03]  /*3dd0*/  IGMMA.64x192x32.S8.S8 R120, gdesc[UR8], RZ, !UPT, gsb0 ;  /* 0x04e00000087879f1 */ /* 0x000fe6000c0410ff */
[----:B------:R-:W-:Y:S02]  /*3de0*/  WARPGROUP.DEPBAR.LE gsb0, 0x0 ;  /* 0x00008000000079c5 */ /* 0x000fe40000010000 */
        /* <DEDUP_REMOVED lines=96> */
[----:B------:R-:W-:-:S06]  /*43f0*/  WARPGROUP.ARRIVE ;  /* 0x00000000000079c5 */ /* 0x000fcc0000000000 */
[----:B------:R-:W-:Y:S03]  /*4400*/  IGMMA.64x192x32.S8.S8 R120, gdesc[UR12], RZ, !UPT, gsb0 ;  /* 0x04e000000c7879f1 */ /* 0x000fe6000c0410ff */
[----:B------:R-:W-:Y:S02]  /*4410*/  WARPGROUP.DEPBAR.LE gsb0, 0x0 ;  /* 0x00008000000079c5 */ /* 0x000fe40000010000 */
        /* <DEDUP_REMOVED lines=44> */
[----:B------:R0:W-:Y:S04]  /*46e0*/  STL.64 [R1+0xa70], R126 ;  /* 0x000a707e01007387 */ /* 0x0001e80000100a00 */
[----:B------:R1:W-:Y:S04]  /*46f0*/  STL.64 [R1+0xa68], R124 ;  /* 0x000a687c01007387 */ /* 0x0003e80000100a00 */
[----:B------:R2:W-:Y:S04]  /*4700*/  STL.64 [R1+0xa60], R122 ;  /* 0x000a607a01007387 */ /* 0x0005e80000100a00 */
[----:B------:R3:W-:Y:S01]  /*4710*/  STL.64 [R1+0xa58], R120 ;  /* 0x000a587801007387 */ /* 0x0007e20000100a00 */
[----:B0-----:R-:W-:-:S02]  /*4720*/  IMAD.MOV.U32 R126, RZ, RZ, R90 ;  /* 0x000000ffff7e7224 */ /* 0x001fc400078e005a */
[----:B-1----:R-:W-:Y:S02]  /*4730*/  IMAD.MOV.U32 R124, RZ, RZ, R92 ;  /* 0x000000ffff7c7224 */ /* 0x002fe400078e005c */
[----:B--2---:R-:W-:Y:S02]  /*4740*/  IMAD.MOV.U32 R122, RZ, RZ, R94 ;  /* 0x000000ffff7a7224 */ /* 0x004fe400078e005e */
[----:B---3--:R-:W-:Y:S02]  /*4750*/  IMAD.MOV.U32 R120, RZ, RZ, R96 ;  /* 0x000000ffff787224 */ /* 0x008fe400078e0060 */
[----:B------:R-:W2:Y:S01]  /*4760*/  LDL.LU R96, [R1+0x1700] ;  /* 0x0017000001607983 */ /* 0x000ea20000300800 */
[----:B------:R-:W-:Y:S02]  /*4770*/  IMAD.MOV.U32 R121, RZ, RZ, R95 ;  /* 0x000000ffff797224 */ /* 0x000fe400078e005f */
[----:B------:R-:W-:Y:S01]  /*4780*/  IMAD.MOV.U32 R123, RZ, RZ, R93 ;  /* 0x000000ffff7b7224 */ /* 0x000fe200078e005d */
[----:B------:R-:W3:Y:S01]  /*4790*/  LDL.LU R95, [R1+0x16fc] ;  /* 0x0016fc00015f7983 */ /* 0x000ee20000300800 */
[----:B------:R-:W-:-:S03]  /*47a0*/  IMAD.MOV.U32 R125, RZ, RZ, R91 ;  /* 0x000000ffff7d7224 */ /* 0x000fc600078e005b */
[----:B------:R-:W4:Y:S01]  /*47b0*/  LDL.LU R94, [R1+0x16f8] ;  /* 0x0016f800015e7983 */ /* 0x000f220000300800 */
[----:B------:R-:W-:-:S03]  /*47c0*/  IMAD.MOV.U32 R127, RZ, RZ, R89 ;  /* 0x000000ffff7f7224 */ /* 0x000fc600078e0059 */
[----:B------:R-:W2:Y:S01]  /*47d0*/  LDL.LU R93, [R1+0x16f4] ;  /* 0x0016f400015d7983 */ /* 0x000ea20000300800 */
[----:B------:R-:W-:-:S03]  /*47e0*/  IMAD.MOV.U32 R128, RZ, RZ, R88 ;  /* 0x000000ffff807224 */ /* 0x000fc600078e0058 */
        /* <DEDUP_REMOVED lines=174> */
[----:B------:R-:W3:Y:S04]  /*52d0*/  LDL.LU R5, [R1+0x1594] ;  /* 0x0015940001057983 */ /* 0x000ee80000300800 */
[----:B------:R-:W2:Y:S04]  /*52e0*/  LDL.LU R4, [R1+0x1590] ;  /* 0x0015900001047983 */ /* 0x000ea80000300800 */
[----:B------:R-:W2:Y:S04]  /*52f0*/  LDL.LU R3, [R1+0x158c] ;  /* 0x00158c0001037983 */ /* 0x000ea80000300800 */
[----:B------:R-:W2:Y:S04]  /*5300*/  LDL.LU R2, [R1+0x1588] ;  /* 0x0015880001027983 */ /* 0x000ea80000300800 */
[----:B------:R-:W2:Y:S04]  /*5310*/  LDL.LU R0, [R1+0x1584] ;  /* 0x0015840001007983 */ /* 0x000ea80000300800 */
        /* <DEDUP_REMOVED lines=48> */
[----:B0-----:R-:W4:Y:S04]  /*5620*/  LDL.LU R120, [R1+0x600] ;  /* 0x0006000001787983 */ /* 0x001f280000300800 */
[----:B------:R-:W4:Y:S04]  /*5630*/  LDL.LU R121, [R1+0x604] ;  /* 0x0006040001797983 */ /* 0x000f280000300800 */
[----:B------:R-:W3:Y:S04]  /*5640*/  LDL.LU R122, [R1+0x608] ;  /* 0x00060800017a7983 */ /* 0x000ee80000300800 */
[----:B------:R-:W3:Y:S04]  /*5650*/  LDL.LU R123, [R1+0x60c] ;  /* 0x00060c00017b7983 */ /* 0x000ee80000300800 */
[----:B------:R-:W2:Y:S04]  /*5660*/  LDL.LU R124, [R1+0x610] ;  /* 0x00061000017c7983 */ /* 0x000ea80000300800 */
[----:B------:R-:W2:Y:S04]  /*5670*/  LDL.LU R125, [R1+0x614] ;  /* 0x00061400017d7983 */ /* 0x000ea80000300800 */
[----:B------:R-:W4:Y:S04]  /*5680*/  LDL.LU R126, [R1+0x618] ;  /* 0x00061800017e7983 */ /* 0x000f280000300800 */
        /* <DEDUP_REMOVED lines=45> */
[----:B------:R-:W2:Y:S01]  /*5960*/  LDL.LU R172, [R1+0x6d0] ;  /* 0x0006d00001ac7983 */ /* 0x000ea20000300800 */
[----:B------:R-:W-:-:S02]  /*5970*/  IMAD.MOV.U32 R173, RZ, RZ, R97 ;  /* 0x000000ffffad7224 */ /* 0x000fc400078e0061 */
[----:B------:R-:W-:Y:S01]  /*5980*/  IMAD.MOV.U32 R174, RZ, RZ, R98 ;  /* 0x000000ffffae7224 */ /* 0x000fe200078e0062 */
[----:B------:R-:W4:Y:S01]  /*5990*/  LDL.LU R97, [R1+0x1580] ;  /* 0x0015800001617983 */ /* 0x000f220000300800 */
[----:B------:R-:W-:Y:S02]  /*59a0*/  IMAD.MOV.U32 R175, RZ, RZ, R99 ;  /* 0x000000ffffaf7224 */ /* 0x000fe400078e0063 */
[----:B------:R-:W-:Y:S01]  /*59b0*/  IMAD.MOV.U32 R176, RZ, RZ, R100 ;  /* 0x000000ffffb07224 */ /* 0x000fe200078e0064 */
[----:B------:R-:W4:Y:S01]  /*59c0*/  LDL.LU R98, [R1+0x157c] ;  /* 0x00157c0001627983 */ /* 0x000f220000300800 */
[----:B------:R-:W-:-:S03]  /*59d0*/  IMAD.MOV.U32 R177, RZ, RZ, R101 ;  /* 0x000000ffffb17224 */ /* 0x000fc600078e0065 */
        /* <DEDUP_REMOVED lines=69> */
[----:B------:R-:W-:Y:S02]  /*5e30*/  IMAD.MOV.U32 R212, RZ, RZ, R232 ;  /* 0x000000ffffd47224 */ /* 0x000fe400078e00e8 */
[----:B------:R-:W-:Y:S01]  /*5e40*/  IMAD.MOV.U32 R214, RZ, RZ, R234 ;  /* 0x000000ffffd67224 */ /* 0x000fe200078e00ea */
[----:B------:R-:W4:Y:S01]  /*5e50*/  LDL.LU R230, [R1+0x14ec] ;  /* 0x0014ec0001e67983 */ /* 0x000f220000300800 */
[----:B------:R-:W-:Y:S02]  /*5e60*/  IMAD.MOV.U32 R215, RZ, RZ, R235 ;  /* 0x000000ffffd77224 */ /* 0x000fe400078e00eb */
[----:B------:R-:W-:Y:S01]  /*5e70*/  IMAD.MOV.U32 R213, RZ, RZ, R233 ;  /* 0x000000ffffd57224 */ /* 0x000fe200078e00e9 */
[----:B------:R-:W4:Y:S04]  /*5e80*/  LDL.LU R231, [R1+0x14e8] ;  /* 0x0014e80001e77983 */ /* 0x000f280000300800 */
[----:B------:R-:W4:Y:S04]  /*5e90*/  LDL.LU R232, [R1+0x14e4] ;  /* 0x0014e40001e87983 */ /* 0x000f280000300800 */
[----:B------:R-:W4:Y:S04]  /*5ea0*/  LDL.LU R233, [R1+0x14e0] ;  /* 0x0014e00001e97983 */ /* 0x000f280000300800 */
[----:B------:R-:W4:Y:S04]  /*5eb0*/  LDL.LU R234, [R1+0x14dc] ;  /* 0x0014dc0001ea7983 */ /* 0x000f280000300800 */
[----:B------:R-:W4:Y:S04]  /*5ec0*/  LDL.LU R235, [R1+0x14d8] ;  /* 0x0014d80001eb7983 */ /* 0x000f280000300800 */
        /* <DEDUP_REMOVED lines=21> */
[----:B--2---:R-:W-:Y:S04]  /*6020*/  STL.64 [R1+0xe28], R172 ;  /* 0x000e28ac01007387 */ /* 0x004fe80000100a00 */
[----:B---3--:R-:W-:Y:S04]  /*6030*/  STL.64 [R1+0xe20], R170 ;  /* 0x000e20aa01007387 */ /* 0x008fe80000100a00 */
[----:B----4-:R-:W-:Y:S04]  /*6040*/  STL.64 [R1+0xe18], R168 ;  /* 0x000e18a801007387 */ /* 0x010fe80000100a00 */
        /* <DEDUP_REMOVED lines=316> */
[----:B------:R-:W4:Y:S01]  /*7410*/  LDL.LU R172, [R1+0x250] ;  /* 0x0002500001ac7983 */ /* 0x000f220000300800 */
[----:B------:R-:W-:Y:S01]  /*7420*/  IMAD.MOV.U32 R214, RZ, RZ, R98 ;  /* 0x000000ffffd67224 */ /* 0x000fe200078e0062 */
[----:B------:R-:W-:Y:S01]  /*7430*/  UIADD3 UR12, UR6, 0x600, URZ ;  /* 0x00000600060c7890 */ /* 0x000fe2000fffe03f */
[----:B------:R-:W-:Y:S01]  /*7440*/  IMAD.MOV.U32 R215, RZ, RZ, R97 ;  /* 0x000000ffffd77224 */ /* 0x000fe200078e0061 */
[----:B------:R-:W-:Y:S01]  /*7450*/  UMOV UR13, 0x80000020 ;  /* 0x80000020000d7882 */ /* 0x000fe20000000000 */
[----:B------:R-:W-:Y:S01]  /*7460*/  IMAD.MOV.U32 R212, RZ, RZ, R100 ;  /* 0x000000ffffd47224 */ /* 0x000fe200078e0064 */
[----:B------:R-:W-:Y:S01]  /*7470*/  UIADD3 UR8, UR6, 0x2, URZ ;  /* 0x0000000206087890 */ /* 0x000fe2000fffe03f */
[----:B------:R-:W-:Y:S01]  /*7480*/  IMAD.MOV.U32 R213, RZ, RZ, R99 ;  /* 0x000000ffffd57224 */ /* 0x000fe200078e0063 */
[----:B------:R-:W-:Y:S01]  /*7490*/  STL.64 [R1+0x11d0], R214 ;  /* 0x0011d0d601007387 */ /* 0x000fe20000100a00 */
[----:B------:R-:W-:-:S02]  /*74a0*/  IMAD.MOV.U32 R210, RZ, RZ, R102 ;  /* 0x000000ffffd27224 */ /* 0x000fc400078e0066 */
[----:B------:R-:W-:Y:S01]  /*74b0*/  IMAD.MOV.U32 R211, RZ, RZ, R101 ;  /* 0x000000ffffd37224 */ /* 0x000fe200078e0065 */
[----:B------:R-:W-:Y:S01]  /*74c0*/  STL.64 [R1+0x11c8], R212 ;  /* 0x0011c8d401007387 */ /* 0x000fe20000100a00 */
[----:B------:R-:W-:Y:S02]  /*74d0*/  IMAD.MOV.U32 R208, RZ, RZ, R104 ;  /* 0x000000ffffd07224 */ /* 0x000fe400078e0068 */
[----:B------:R-:W-:Y:S01]  /*74e0*/  IMAD.MOV.U32 R209, RZ, RZ, R103 ;  /* 0x000000ffffd17224 */ /* 0x000fe200078e0067 */
[----:B------:R-:W-:Y:S01]  /*74f0*/  STL.64 [R1+0x11c0], R210 ;  /* 0x0011c0d201007387 */ /* 0x000fe20000100a00 */
[----:B------:R-:W-:Y:S02]  /*7500*/  IMAD.MOV.U32 R206, RZ, RZ, R106 ;  /* 0x000000ffffce7224 */ /* 0x000fe400078e006a */
        /* <DEDUP_REMOVED lines=40> */
[----:B------:R3:W-:Y:S01]  /*7790*/  STL.64 [R1+0x1150], R182 ;  /* 0x001150b601007387 */ /* 0x0007e20000100a00 */
[----:B------:R-:W-:Y:S02]  /*77a0*/  IMAD.MOV.U32 R178, RZ, RZ, R230 ;  /* 0x000000ffffb27224 */ /* 0x000fe400078e00e6 */
[----:B------:R-:W-:Y:S01]  /*77b0*/  IMAD.MOV.U32 R179, RZ, RZ, R229 ;  /* 0x000000ffffb37224 */ /* 0x000fe200078e00e5 */
[----:B------:R2:W-:Y:S01]  /*77c0*/  STL.64 [R1+0x1148], R180 ;  /* 0x001148b401007387 */ /* 0x0005e20000100a00 */
[----:B------:R-:W-:Y:S02]  /*77d0*/  IMAD.MOV.U32 R176, RZ, RZ, R232 ;  /* 0x000000ffffb07224 */ /* 0x000fe400078e00e8 */
[----:B------:R-:W-:Y:S01]  /*77e0*/  IMAD.MOV.U32 R177, RZ, RZ, R231 ;  /* 0x000000ffffb17224 */ /* 0x000fe200078e00e7 */
[----:B------:R0:W-:Y:S01]  /*77f0*/  STL.64 [R1+0x1140], R178 ;  /* 0x001140b201007387 */ /* 0x0001e20000100a00 */
[----:B------:R-:W-:-:S02]  /*7800*/  IMAD.MOV.U32 R174, RZ, RZ, R234 ;  /* 0x000000ffffae7224 */ /* 0x000fc400078e00ea */
[----:B------:R-:W-:Y:S01]  /*7810*/  IMAD.MOV.U32 R175, RZ, RZ, R233 ;  /* 0x000000ffffaf7224 */ /* 0x000fe200078e00e9 */
[----:B------:R1:W-:Y:S01]  /*7820*/  STL.64 [R1+0x1138], R176 ;  /* 0x001138b001007387 */ /* 0x0003e20000100a00 */
[----:B------:R-:W-:Y:S02]  /*7830*/  IMAD.MOV.U32 R173, RZ, RZ, R235 ;  /* 0x000000ffffad7224 */ /* 0x000fe400078e00eb */
[----:B---3--:R-:W-:Y:S01]  /*7840*/  IMAD.MOV.U32 R182, RZ, RZ, R34 ;  /* 0x000000ffffb67224 */ /* 0x008fe200078e0022 */
[----:B------:R3:W-:Y:S01]  /*7850*/  STL.64 [R1+0x1130], R174 ;  /* 0x001130ae01007387 */ /* 0x0007e20000100a00 */
[----:B--2---:R-:W-:Y:S02]  /*7860*/  IMAD.MOV.U32 R180, RZ, RZ, R36 ;  /* 0x000000ffffb47224 */ /* 0x004fe400078e0024 */
[----:B----4-:R-:W-:Y:S02]  /*7870*/  IMAD.MOV.U32 R181, RZ, RZ, R35 ;  /* 0x000000ffffb57224 */ /* 0x010fe400078e0023 */
[----:B0-----:R-:W-:-:S02]  /*7880*/  IMAD.MOV.U32 R178, RZ, RZ, R38 ;  /* 0x000000ffffb27224 */ /* 0x001fc400078e0026 */
[----:B------:R-:W-:Y:S02]  /*7890*/  IMAD.MOV.U32 R179, RZ, RZ, R37 ;  /* 0x000000ffffb37224 */ /* 0x000fe400078e0025 */
[----:B-1----:R-:W-:Y:S02]  /*78a0*/  IMAD.MOV.U32 R176, RZ, RZ, R40 ;  /* 0x000000ffffb07224 */ /* 0x002fe400078e0028 */
[----:B------:R-:W-:Y:S02]  /*78b0*/  IMAD.MOV.U32 R177, RZ, RZ, R39 ;  /* 0x000000ffffb17224 */ /* 0x000fe400078e0027 */
[----:B---3--:R-:W-:Y:S02]  /*78c0*/  IMAD.MOV.U32 R174, RZ, RZ, R42 ;  /* 0x000000ffffae7224 */ /* 0x008fe400078e002a */
        /* <DEDUP_REMOVED lines=33> */
[----:B------:R-:W-:Y:S01]  /*7ae0*/  IMAD.MOV.U32 R193, RZ, RZ, R23 ;  /* 0x000000ffffc17224 */ /* 0x000fe200078e0017 */
[----:B------:R0:W-:Y:S04]  /*7af0*/  STL.64 [R1+0x1128], R172 ;  /* 0x001128ac01007387 */ /* 0x0001e80000100a00 */
[----:B------:R1:W-:Y:S04]  /*7b00*/  STL.64 [R1+0x1120], R170 ;  /* 0x001120aa01007387 */ /* 0x0003e80000100a00 */
[----:B------:R2:W-:Y:S04]  /*7b10*/  STL.64 [R1+0x1118], R168 ;  /* 0x001118a801007387 */ /* 0x0005e80000100a00 */
[----:B------:R3:W-:Y:S01]  /*7b20*/  STL.64 [R1+0x1110], R166 ;  /* 0x001110a601007387 */ /* 0x0007e20000100a00 */
[----:B0-----:R-:W-:-:S02]  /*7b30*/  IMAD.MOV.U32 R172, RZ, RZ, R44 ;  /* 0x000000ffffac7224 */ /* 0x001fc400078e002c */
[----:B------:R-:W-:Y:S01]  /*7b40*/  IMAD.MOV.U32 R173, RZ, RZ, R43 ;  /* 0x000000ffffad7224 */ /* 0x000fe200078e002b */
[----:B------:R0:W-:Y:S01]  /*7b50*/  STL.64 [R1+0x1108], R164 ;  /* 0x001108a401007387 */ /* 0x0001e20000100a00 */
[----:B-1----:R-:W-:Y:S02]  /*7b60*/  IMAD.MOV.U32 R170, RZ, RZ, R46 ;  /* 0x000000ffffaa7224 */ /* 0x002fe400078e002e */
[----:B------:R-:W-:Y:S01]  /*7b70*/  IMAD.MOV.U32 R171, RZ, RZ, R45 ;  /* 0x000000ffffab7224 */ /* 0x000fe200078e002d */
[----:B------:R1:W-:Y:S01]  /*7b80*/  STL.64 [R1+0x1100], R162 ;  /* 0x001100a201007387 */ /* 0x0003e20000100a00 */
[----:B--2---:R-:W-:Y:S02]  /*7b90*/  IMAD.MOV.U32 R168, RZ, RZ, R48 ;  /* 0x000000ffffa87224 */ /* 0x004fe400078e0030 */
[----:B------:R-:W-:Y:S01]  /*7ba0*/  IMAD.MOV.U32 R169, RZ, RZ, R47 ;  /* 0x000000ffffa97224 */ /* 0x000fe200078e002f */
[----:B------:R2:W-:Y:S01]  /*7bb0*/  STL.64 [R1+0x10f8], R160 ;  /* 0x0010f8a001007387 */ /* 0x0005e20000100a00 */
[----:B---3--:R-:W-:-:S02]  /*7bc0*/  IMAD.MOV.U32 R166, RZ, RZ, R50 ;  /* 0x000000ffffa67224 */ /* 0x008fc400078e0032 */
[----:B------:R-:W-:Y:S01]  /*7bd0*/  IMAD.MOV.U32 R167, RZ, RZ, R49 ;  /* 0x000000ffffa77224 */ /* 0x000fe200078e0031 */
[----:B------:R3:W-:Y:S01]  /*7be0*/  STL.64 [R1+0x10f0], R158 ;  /* 0x0010f09e01007387 */ /* 0x0007e20000100a00 */
[----:B0-----:R-:W-:Y:S02]  /*7bf0*/  IMAD.MOV.U32 R164, RZ, RZ, R52 ;  /* 0x000000ffffa47224 */ /* 0x001fe400078e0034 */
[----:B------:R-:W-:Y:S01]  /*7c00*/  IMAD.MOV.U32 R165, RZ, RZ, R51 ;  /* 0x000000ffffa57224 */ /* 0x000fe200078e0033 */
[----:B------:R0:W-:Y:S01]  /*7c10*/  STL.64 [R1+0x10e8], R156 ;  /* 0x0010e89c01007387 */ /* 0x0001e20000100a00 */
[----:B-1----:R-:W-:Y:S02]  /*7c20*/  IMAD.MOV.U32 R162, RZ, RZ, R54 ;  /* 0x000000ffffa27224 */ /* 0x002fe400078e0036 */
[----:B------:R-:W-:Y:S01]  /*7c30*/  IMAD.MOV.U32 R163, RZ, RZ, R53 ;  /* 0x000000ffffa37224 */ /* 0x000fe200078e0035 */
[----:B------:R1:W-:Y:S01]  /*7c40*/  STL.64 [R1+0x10e0], R154 ;  /* 0x0010e09a01007387 */ /* 0x0003e20000100a00 */
[----:B--2---:R-:W-:-:S02]  /*7c50*/  IMAD.MOV.U32 R160, RZ, RZ, R56 ;  /* 0x000000ffffa07224 */ /* 0x004fc400078e0038 */
[----:B------:R-:W-:Y:S01]  /*7c60*/  IMAD.MOV.U32 R161, RZ, RZ, R55 ;  /* 0x000000ffffa17224 */ /* 0x000fe200078e0037 */
[----:B------:R2:W-:Y:S01]  /*7c70*/  STL.64 [R1+0x10d8], R152 ;  /* 0x0010d89801007387 */ /* 0x0005e20000100a00 */
[----:B---3--:R-:W-:Y:S02]  /*7c80*/  IMAD.MOV.U32 R158, RZ, RZ, R58 ;  /* 0x000000ffff9e7224 */ /* 0x008fe400078e003a */
[----:B------:R-:W-:Y:S01]  /*7c90*/  IMAD.MOV.U32 R159, RZ, RZ, R57 ;  /* 0x000000ffff9f7224 */ /* 0x000fe200078e0039 */
[----:B------:R3:W-:Y:S01]  /*7ca0*/  STL.64 [R1+0x10d0], R150 ;  /* 0x0010d09601007387 */ /* 0x0007e20000100a00 */
[----:B0-----:R-:W-:Y:S02]  /*7cb0*/  IMAD.MOV.U32 R156, RZ, RZ, R60 ;  /* 0x000000ffff9c7224 */ /* 0x001fe400078e003c */
[----:B------:R-:W-:Y:S01]  /*7cc0*/  IMAD.MOV.U32 R157, RZ, RZ, R59 ;  /* 0x000000ffff9d7224 */ /* 0x000fe200078e003b */
[----:B------:R0:W-:Y:S01]  /*7cd0*/  STL.64 [R1+0x10c8], R148 ;  /* 0x0010c89401007387 */ /* 0x0001e20000100a00 */
[----:B-1----:R-:W-:-:S02]  /*7ce0*/  IMAD.MOV.U32 R154, RZ, RZ, R62 ;  /* 0x000000ffff9a7224 */ /* 0x002fc400078e003e */
[----:B------:R-:W-:Y:S01]  /*7cf0*/  IMAD.MOV.U32 R155, RZ, RZ, R61 ;  /* 0x000000ffff9b7224 */ /* 0x000fe200078e003d */
[----:B------:R1:W-:Y:S01]  /*7d00*/  STL.64 [R1+0x10c0], R146 ;  /* 0x0010c09201007387 */ /* 0x0003e20000100a00 */
[----:B--2---:R-:W-:Y:S02]  /*7d10*/  IMAD.MOV.U32 R152, RZ, RZ, R64 ;  /* 0x000000ffff987224 */ /* 0x004fe400078e0040 */
[----:B------:R-:W-:Y:S01]  /*7d20*/  IMAD.MOV.U32 R153, RZ, RZ, R63 ;  /* 0x000000ffff997224 */ /* 0x000fe200078e003f */
[----:B------:R2:W-:Y:S01]  /*7d30*/  STL.64 [R1+0x10b8], R144 ;  /* 0x0010b89001007387 */ /* 0x0005e20000100a00 */
[----:B---3--:R-:W-:Y:S02]  /*7d40*/  IMAD.MOV.U32 R150, RZ, RZ, R66 ;  /* 0x000000ffff967224 */ /* 0x008fe400078e0042 */
[----:B------:R-:W-:Y:S01]  /*7d50*/  IMAD.MOV.U32 R151, RZ, RZ, R65 ;  /* 0x000000ffff977224 */ /* 0x000fe200078e0041 */
        /* <DEDUP_REMOVED lines=36> */
[----:B------:R-:W-:Y:S01]  /*7fa0*/  STL.64 [R1+0x1350], R214 ;  /* 0x001350d601007387 */ /* 0x000fe20000100a00 */
[----:B0-----:R-:W-:-:S02]  /*7fb0*/  IMAD.MOV.U32 R124, RZ, RZ, R92 ;  /* 0x000000ffff7c7224 */ /* 0x001fc400078e005c */
[----:B------:R-:W-:Y:S01]  /*7fc0*/  IMAD.MOV.U32 R125, RZ, RZ, R91 ;  /* 0x000000ffff7d7224 */ /* 0x000fe200078e005b */
[----:B------:R-:W-:Y:S01]  /*7fd0*/  STL.64 [R1+0x1348], R212 ;  /* 0x001348d401007387 */ /* 0x000fe20000100a00 */
[----:B-1----:R-:W-:Y:S02]  /*7fe0*/  IMAD.MOV.U32 R122, RZ, RZ, R94 ;  /* 0x000000ffff7a7224 */ /* 0x002fe400078e005e */
[----:B------:R-:W-:Y:S01]  /*7ff0*/  IMAD.MOV.U32 R123, RZ, RZ, R93 ;  /* 0x000000ffff7b7224 */ /* 0x000fe200078e005d */
[----:B------:R-:W-:Y:S01]  /*8000*/  STL.64 [R1+0x1340], R210 ;  /* 0x001340d201007387 */ /* 0x000fe20000100a00 */
[----:B--2---:R-:W-:Y:S02]  /*8010*/  IMAD.MOV.U32 R120, RZ, RZ, R96 ;  /* 0x000000ffff787224 */ /* 0x004fe400078e0060 */
[----:B------:R-:W-:Y:S01]  /*8020*/  IMAD.MOV.U32 R121, RZ, RZ, R95 ;  /* 0x000000ffff797224 */ /* 0x000fe200078e005f */
[----:B------:R-:W-:Y:S01]  /*8030*/  STL.64 [R1+0x1338], R208 ;  /* 0x001338d001007387 */ /* 0x000fe20000100a00 */
[----:B------:R-:W-:-:S03]  /*8040*/  WARPGROUP.ARRIVE ;  /* 0x00000000000079c5 */ /* 0x000fc60000000000 */
[----:B------:R-:W-:Y:S03]  /*8050*/  STL.64 [R1+0x1330], R206 ;  /* 0x001330ce01007387 */ /* 0x000fe60000100a00 */
[----:B------:R-:W-:Y:S01]  /*8060*/  IGMMA.64x192x32.S8.S8 R24, gdesc[UR12], RZ, !UPT, gsb0 ;  /* 0x04e000000c1879f1 */ /* 0x000fe2000c0410ff */
[----:B------:R-:W-:Y:S01]  /*8070*/  STL.64 [R1+0x1328], R204 ;  /* 0x001328cc01007387 */ /* 0x000fe20000100a00 */
[----:B------:R-:W-:Y:S01]  /*8080*/  UMOV UR14, UR10 ;  /* 0x0000000a000e7c82 */ /* 0x000fe20008000000 */
[----:B------:R-:W-:Y:S02]  /*8090*/  UMOV UR15, UR11 ;  /* 0x0000000b000f7c82 */ /* 0x000fe40008000000 */
        /* <DEDUP_REMOVED lines=41> */
[----:B------:R0:W-:Y:S01]  /*8330*/  STL.64 [R1+0x11d8], R120 ;  /* 0x0011d87801007387 */ /* 0x0001e20000100a00 */
[----:B------:R-:W-:-:S02]  /*8340*/  WARPGROUP.DEPBAR.LE gsb0, 0x0 ;  /* 0x00008000000079c5 */ /* 0x000fc40000010000 */
[----:B0-----:R-:W-:-:S06]  /*8350*/  WARPGROUP.ARRIVE ;  /* 0x00000000000079c5 */ /* 0x001fcc0000000000 */
[----:B------:R-:W-:Y:S03]  /*8360*/  IGMMA.64x192x32.S8.S8 R120, gdesc[UR12], RZ, !UPT, gsb0 ;  /* 0x04e000000c7879f1 */ /* 0x000fe6000c0410ff */
[----:B------:R-:W-:Y:S02]  /*8370*/  WARPGROUP.DEPBAR.LE gsb0, 0x0 ;  /* 0x00008000000079c5 */ /* 0x000fe40000010000 */
        /* <DEDUP_REMOVED lines=64> */
[----:B------:R-:W-:-:S03]  /*8780*/  IMAD.MOV.U32 R0, RZ, RZ, R173 ;  /* 0x000000ffff007224 */ /* 0x000fc600078e00ad */
[----:B------:R-:W-:Y:S04]  /*8790*/  STL.64 [R1+0x3b0], R164 ;  /* 0x0003b0a401007387 */ /* 0x000fe80000100a00 */
[----:B------:R-:W-:Y:S04]  /*87a0*/  STL.64 [R1+0x3b8], R166 ;  /* 0x0003b8a601007387 */ /* 0x000fe80000100a00 */
[----:B------:R-:W-:Y:S04]  /*87b0*/  STL.64 [R1+0x3c0], R168 ;  /* 0x0003c0a801007387 */ /* 0x000fe80000100a00 */
[----:B------:R-:W-:Y:S04]  /*87c0*/  STL.64 [R1+0x3c8], R170 ;  /* 0x0003c8aa01007387 */ /* 0x000fe80000100a00 */
[----:B------:R0:W-:Y:S04]  /*87d0*/  STL [R1+0x3d0], R172 ;  /* 0x0003d0ac01007387 */ /* 0x0001e80000100800 */
[----:B------:R-:W2:Y:S04]  /*87e0*/  LDL.LU.64 R214, [R1+0x1350] ;  /* 0x0013500001d67983 */ /* 0x000ea80000300a00 */
        /* <DEDUP_REMOVED lines=20> */
[----:B0-----:R-:W2:Y:S04]  /*8930*/  LDL.LU.64 R172, [R1+0x12a8] ;  /* 0x0012a80001ac7983 */ /* 0x001ea80000300a00 */
        /* <DEDUP_REMOVED lines=25> */
[----:B------:R-:W2:Y:S01]  /*8ad0*/  LDL.LU.64 R120, [R1+0x11d8] ;  /* 0x0011d80001787983 */ /* 0x000ea20000300a00 */
[----:B------:R-:W-:Y:S01]  /*8ae0*/  UIADD3 UR10, UR7, 0x2, URZ ;  /* 0x00000002070a7890 */ /* 0x000fe2000fffe03f */
[----:B------:R-:W-:Y:S01]  /*8af0*/  UMOV UR9, 0x80000020 ;  /* 0x8000002000097882 */ /* 0x000fe20000000000 */
[----:B------:R-:W-:Y:S01]  /*8b00*/  UMOV UR11, 0x80000020 ;  /* 0x80000020000b7882 */ /* 0x000fe20000000000 */
[----:B--2---:R-:W-:-:S06]  /*8b10*/  WARPGROUP.ARRIVE ;  /* 0x00000000000079c5 */ /* 0x004fcc0000000000 */
[----:B------:R-:W-:Y:S03]  /*8b20*/  IGMMA.64x192x32.S8.S8 R120, gdesc[UR8], R120, gsb0 ;  /* 0x04e00000087879f1 */ /* 0x000fe60008041078 */
        /* <DEDUP_REMOVED lines=98> */
[----:B------:R-:W-:Y:S01]  /*9150*/  UMOV UR12, UR8 ;  /* 0x00000008000c7c82 */ /* 0x000fe20008000000 */
[----:B------:R-:W-:Y:S01]  /*9160*/  UMOV UR13, UR9 ;  /* 0x00000009000d7c82 */ /* 0x000fe20008000000 */
        /* <DEDUP_REMOVED lines=102> */
[----:B--2---:R-:W-:-:S07]  /*97d0*/  WARPGROUP.ARRIVE ;  /* 0x00000000000079c5 */ /* 0x004fce0000000000 */
[----:B------:R-:W-:Y:S03]  /*97e0*/  IGMMA.64x192x32.S8.S8 R120, gdesc[UR12], R120, gsb0 ;  /* 0x04e000000c7879f1 */ /* 0x000fe60008041078 */
[----:B------:R-:W-:Y:S02]  /*97f0*/  WARPGROUP.DEPBAR.LE gsb0, 0x0 ;  /* 0x00008000000079c5 */ /* 0x000fe40000010000 */
[----:B------:R-:W-:Y:S04]  /*9800*/  STL.64 [R1], R120 ;  /* 0x0000007801007387 */ /* 0x000fe80000100a00 */
        /* <DEDUP_REMOVED lines=95> */
[----:B------:R-:W-:Y:S01]  /*9e00*/  UMOV UR8, UR12 ;  /* 0x0000000c00087c82 */ /* 0x000fe20008000000 */
[----:B------:R-:W-:Y:S01]  /*9e10*/  UMOV UR9, UR13 ;  /* 0x0000000d00097c82 */ /* 0x000fe20008000000 */
        /* <DEDUP_REMOVED lines=243> */
[----:B0-----:R-:W2:Y:S04]  /*ad50*/  LDL.LU R140, [R1+0x300] ;  /* 0x00030000018c7983 */ /* 0x001ea80000300800 */
[----:B------:R-:W2:Y:S04]  /*ad60*/  LDL.LU R141, [R1+0x304] ;  /* 0x00030400018d7983 */ /* 0x000ea80000300800 */
        /* <DEDUP_REMOVED lines=50> */
[----:B------:R-:W2:Y:S01]  /*b090*/  LDL.LU R192, [R1+0x3d0] ;  /* 0x0003d00001c07983 */ /* 0x000ea20000300800 */
[----:B------:R-:W-:Y:S01]  /*b0a0*/  UIADD3 UR12, UR6, 0x602, URZ ;  /* 0x00000602060c7890 */ /* 0x000fe2000fffe03f */
[----:B------:R-:W-:Y:S01]  /*b0b0*/  WARPGROUP.ARRIVE ;  /* 0x00000000000079c5 */ /* 0x000fe20000000000 */
[----:B------:R-:W-:Y:S01]  /*b0c0*/  UMOV UR13, 0x80000020 ;  /* 0x80000020000d7882 */ /* 0x000fe20000000000 */
[----:B------:R-:W-:-:S02]  /*b0d0*/  IMAD.MOV.U32 R199, RZ, RZ, R235 ;  /* 0x000000ffffc77224 */ /* 0x000fc400078e00eb */
[----:B------:R-:W-:Y:S02]  /*b0e0*/  IMAD.MOV.U32 R200, RZ, RZ, R234 ;  /* 0x000000ffffc87224 */ /* 0x000fe400078e00ea */
[----:B------:R-:W-:Y:S02]  /*b0f0*/  IMAD.MOV.U32 R201, RZ, RZ, R233 ;  /* 0x000000ffffc97224 */ /* 0x000fe400078e00e9 */
[----:B------:R-:W-:Y:S01]  /*b100*/  IGMMA.64x192x32.S8.S8 R24, gdesc[UR12], R24, gsb0 ;  /* 0x04e000000c1879f1 */ /* 0x000fe20008041018 */
        /* <DEDUP_REMOVED lines=19> */
[----:B------:R-:W-:Y:S01]  /*b240*/  IMAD.MOV.U32 R198, RZ, RZ, R2 ;  /* 0x000000ffffc67224 */ /* 0x000fe200078e0002 */
[----:B------:R-:W-:Y:S01]  /*b250*/  UMOV UR8, UR12 ;  /* 0x0000000c00087c82 */ /* 0x000fe20008000000 */
[----:B------:R-:W-:Y:S01]  /*b260*/  IMAD.MOV.U32 R219, RZ, RZ, R23 ;  /* 0x000000ffffdb7224 */ /* 0x000fe200078e0017 */
[----:B------:R-:W-:Y:S01]  /*b270*/  UMOV UR9, UR13 ;  /* 0x0000000d00097c82 */ /* 0x000fe20008000000 */
[----:B------:R-:W-:Y:S01]  /*b280*/  IMAD.MOV.U32 R220, RZ, RZ, R22 ;  /* 0x000000ffffdc7224 */ /* 0x000fe200078e0016 */
[----:B------:R0:W5:Y:S01]  /*b290*/  LDL.LU R0, [R1+0xa54] ;  /* 0x000a540001007983 */ /* 0x0001620000300800 */
[----:B------:R-:W-:-:S02]  /*b2a0*/  IMAD.MOV.U32 R221, RZ, RZ, R21 ;  /* 0x000000ffffdd7224 */ /* 0x000fc400078e0015 */
[----:B------:R-:W-:Y:S01]  /*b2b0*/  IMAD.MOV.U32 R222, RZ, RZ, R20 ;  /* 0x000000ffffde7224 */ /* 0x000fe200078e0014 */
[----:B------:R0:W5:Y:S01]  /*b2c0*/  LDL.LU R18, [R1+0xa50] ;  /* 0x000a500001127983 */ /* 0x0001620000300800 */
[----:B------:R-:W-:Y:S02]  /*b2d0*/  IMAD.MOV.U32 R223, RZ, RZ, R19 ;  /* 0x000000ffffdf7224 */ /* 0x000fe400078e0013 */
[----:B------:R-:W-:Y:S01]  /*b2e0*/  IMAD.MOV.U32 R224, RZ, RZ, R15 ;  /* 0x000000ffffe07224 */ /* 0x000fe200078e000f */
[----:B------:R0:W5:Y:S01]  /*b2f0*/  LDL.LU R17, [R1+0xa4c] ;  /* 0x000a4c0001117983 */ /* 0x0001620000300800 */
[----:B------:R-:W-:Y:S02]  /*b300*/  IMAD.MOV.U32 R225, RZ, RZ, R14 ;  /* 0x000000ffffe17224 */ /* 0x000fe400078e000e */
        /* <DEDUP_REMOVED lines=9> */
[----:B------:R-:W-:Y:S02]  /*b3a0*/  IMAD.MOV.U32 R232, RZ, RZ, R7 ;  /* 0x000000ffffe87224 */ /* 0x000fe400078e0007 */
[----:B------:R-:W-:-:S02]  /*b3b0*/  IMAD.MOV.U32 R233, RZ, RZ, R6 ;  /* 0x000000ffffe97224 */ /* 0x000fc400078e0006 */
[----:B------:R-:W-:Y:S02]  /*b3c0*/  IMAD.MOV.U32 R234, RZ, RZ, R5 ;  /* 0x000000ffffea7224 */ /* 0x000fe400078e0005 */
[----:B------:R-:W-:Y:S01]  /*b3d0*/  IMAD.MOV.U32 R235, RZ, RZ, R3 ;  /* 0x000000ffffeb7224 */ /* 0x000fe200078e0003 */
[----:B------:R-:W-:-:S05]  /*b3e0*/  WARPGROUP.DEPBAR.LE gsb0, 0x0 ;  /* 0x00008000000079c5 */ /* 0x000fca0000010000 */
        /* <DEDUP_REMOVED lines=51> */
[----:B-1----:R0:W5:Y:S04]  /*b720*/  LDL.LU.64 R214, [R1+0xa38] ;  /* 0x000a380001d67983 */ /* 0x0021680000300a00 */
[----:B------:R0:W5:Y:S04]  /*b730*/  LDL.LU.64 R212, [R1+0xa30] ;  /* 0x000a300001d47983 */ /* 0x0001680000300a00 */
        /* <DEDUP_REMOVED lines=35> */
[----:B------:R0:W5:Y:S01]  /*b970*/  LDL.LU.64 R140, [R1+0x910] ;  /* 0x00091000018c7983 */ /* 0x0001620000300a00 */
[----:B------:R-:W-:Y:S05]  /*b980*/  @!P1 BRA `(.L_x_22) ;  /* 0x000000c4008c9947 */ /* 0x000fea0003800000 */
[----:B------:R-:W-:-:S04]  /*b990*/  UIADD3 UR7, UR37, 0x1, URZ ;  /* 0x0000000125077890 */ /* 0x000fc8000fffe03f */
[----:B------:R-:W-:-:S04]  /*b9a0*/  UISETP.NE.AND UP0, UPT, UR7, 0x4, UPT ;  /* 0x000000040700788c */ /* 0x000fc8000bf05270 */
[----:B------:R-:W-:Y:S02]  /*b9b0*/  USEL UR6, URZ, 0x1, UP0 ;  /* 0x000000013f067887 */ /* 0x000fe40008000000 */
[----:B------:R-:W-:Y:S02]  /*b9c0*/  USEL UR7, UR7, URZ, UP0 ;  /* 0x0000003f07077287 */ /* 0x000fe40008000000 */
[----:B------:R-:W-:-:S06]  /*b9d0*/  ULOP3.LUT UR6, UR36, UR6, URZ, 0x3c, !UPT ;  /* 0x0000000624067292 */ /* 0x000fcc000f8e3c3f */
[----:B------:R-:W-:Y:S01]  /*b9e0*/  IMAD.U32 R3, RZ, RZ, UR6 ;  /* 0x00000006ff037e24 */ /* 0x000fe2000f8e00ff */
[----:B------:R-:W-:-:S06]  /*b9f0*/  UMOV UR6, UR37 ;  /* 0x0000002500067c82 */ /* 0x000fcc0008000000 */
.L_x_29:
[----:B------:R-:W-:Y:S05]  /*ba00*/  @!P0 BRA `(.L_x_23) ;  /* 0x0000000000048947 */ /* 0x000fea0003800000 */
[----:B------:R-:W-:Y:S01]  /*ba10*/  BPT.TRAP 0x1 ;  /* 0x000000040000795c */ /* 0x000fe20000300000 */
.L_x_23:
[----:B------:R-:W1:Y:S01]  /*ba20*/  S2UR UR9, SR_CgaCtaId ;  /* 0x00000000000979c3 */ /* 0x000e620000008800 */
[----:B------:R-:W-:Y:S01]  /*ba30*/  UMOV UR8, 0x400 ;  /* 0x0000040000087882 */ /* 0x000fe20000000000 */
[----:B------:R-:W-:Y:S01]  /*ba40*/  IMAD.U32 R5, RZ, RZ, UR7 ;  /* 0x00000007ff057e24 */ /* 0x000fe2000f8e00ff */
[----:B------:R-:W-:Y:S01]  /*ba50*/  SHF.L.U32 R6, R3, 0x1f, RZ ;  /* 0x0000001f03067819 */ /* 0x000fe200000006ff */
[----:B-1----:R-:W-:-:S06]  /*ba60*/  ULEA UR8, UR9, UR8, 0x18 ;  /* 0x0000000809087291 */ /* 0x002fcc000f8ec03f */
[----:B-----5:R-:W-:-:S04]  /*ba70*/  IMAD.U32 R0, RZ, RZ, UR8 ;  /* 0x00000008ff007e24 */ /* 0x020fc8000f8e00ff */
[----:B------:R-:W-:-:S04]  /*ba80*/  IMAD R5, R5, 0x8, R0 ;  /* 0x0000000805057824 */ /* 0x000fc800078e0200 */
[----:B------:R1:W2:Y:S01]  /*ba90*/  SYNCS.PHASECHK.TRANS64.TRYWAIT P1, [R5+URZ], R6 ;  /* 0x00000006050075a7 */ /* 0x0002a2000802017f */
[----:B------:R-:W-:Y:S05]  /*baa0*/  @!P0 BRA `(.L_x_24) ;  /* 0x0000000000048947 */ /* 0x000fea0003800000 */
[----:B------:R-:W-:Y:S01]  /*bab0*/  BPT.TRAP 0x1 ;  /* 0x000000040000795c */ /* 0x000fe20000300000 */
.L_x_24:
[----:B--2---:R-:W-:Y:S05]  /*bac0*/  @P1 BRA `(.L_x_25) ;  /* 0x0000000000081947 */ /* 0x004fea0003800000 */
[----:B------:R-:W2:Y:S02]  /*bad0*/  SYNCS.PHASECHK.TRANS64.TRYWAIT P1, [R5+URZ], R6 ;  /* 0x00000006050075a7 */ /* 0x000ea4000802017f */
[----:B--2---:R-:W-:Y:S05]  /*bae0*/  @!P1 BRA `(.L_x_26) ;  /* 0x0000040c00309947 */ /* 0x004fea0003800000 */
.L_x_25:
        /* <DEDUP_REMOVED lines=48> */
[----:B---3--:R-:W3:Y:S04]  /*bdf0*/  LDL.LU.64 R120, [R1+0x780] ;  /* 0x0007800001787983 */ /* 0x008ee80000300a00 */
[----:B------:R-:W3:Y:S04]  /*be00*/  LDL.LU.64 R122, [R1+0x788] ;  /* 0x00078800017a7983 */ /* 0x000ee80000300a00 */
        /* <DEDUP_REMOVED lines=45> */
[----:B------:R-:W3:Y:S01]  /*c0e0*/  LDL.LU.64 R214, [R1+0x8f8] ;  /* 0x0008f80001d67983 */ /* 0x000ee20000300a00 */
[----:B------:R-:W-:-:S02]  /*c0f0*/  ULEA UR16, UR7, UR4, 0xb ;  /* 0x0000000407107291 */ /* 0x000fc4000f8e583f */
[----:B------:R-:W-:Y:S01]  /*c100*/  UIMAD UR17, UR7, 0x600, UR5 ;  /* 0x00000600071178a4 */ /* 0x000fe2000f8e0205 */
[----:B------:R-:W-:Y:S01]  /*c110*/  STL [R1+0x14dc], R24 ;  /* 0x0014dc1801007387 */ /* 0x000fe20000100800 */
[----:B------:R-:W-:Y:S01]  /*c120*/  UMOV UR9, 0x80000020 ;  /* 0x8000002000097882 */ /* 0x000fe20000000000 */
[----:B------:R-:W-:Y:S02]  /*c130*/  UMOV UR11, 0x80000020 ;  /* 0x80000020000b7882 */ /* 0x000fe40000000000 */
[----:B------:R-:W-:Y:S01]  /*c140*/  UMOV UR8, UR16 ;  /* 0x0000001000087c82 */ /* 0x000fe20008000000 */
        /* <DEDUP_REMOVED lines=74> */
[----:B---3--:R-:W-:-:S03]  /*c5f0*/  WARPGROUP.ARRIVE ;  /* 0x00000000000079c5 */ /* 0x008fc60000000000 */
[----:B------:R-:W-:Y:S04]  /*c600*/  STL [R1+0x13b4], R98 ;  /* 0x0013b46201007387 */ /* 0x000fe80000100800 */
[----:B------:R-:W-:Y:S01]  /*c610*/  STL [R1+0x13b0], R99 ;  /* 0x0013b06301007387 */ /* 0x000fe20000100800 */
[----:B------:R-:W-:Y:S03]  /*c620*/  IGMMA.64x192x32.S8.S8 R120, gdesc[UR8], R120, gsb0 ;  /* 0x04e00000087879f1 */ /* 0x000fe60008041078 */
        /* <DEDUP_REMOVED lines=20> */
[----:B------:R3:W-:Y:S04]  /*c770*/  STL [R1+0xa58], R18 ;  /* 0x000a581201007387 */ /* 0x0007e80000100800 */
[----:B------:R4:W-:Y:S04]  /*c780*/  STL [R1+0xa54], R17 ;  /* 0x000a541101007387 */ /* 0x0009e80000100800 */
[----:B------:R1:W-:Y:S04]  /*c790*/  STL [R1+0xa50], R16 ;  /* 0x000a501001007387 */ /* 0x0003e80000100800 */
[----:B------:R2:W-:Y:S04]  /*c7a0*/  STL [R1+0xa4c], R4 ;  /* 0x000a4c0401007387 */ /* 0x0005e80000100800 */
[----:B------:R2:W-:Y:S04]  /*c7b0*/  STL [R1+0xa48], R3 ;  /* 0x000a480301007387 */ /* 0x0005e80000100800 */
[----:B------:R2:W-:Y:S04]  /*c7c0*/  STL [R1+0xa44], R2 ;  /* 0x000a440201007387 */ /* 0x0005e80000100800 */
[----:B------:R2:W-:Y:S01]  /*c7d0*/  STL [R1+0xa40], R0 ;  /* 0x000a400001007387 */ /* 0x0005e20000100800 */
[----:B------:R-:W-:-:S03]  /*c7e0*/  WARPGROUP.DEPBAR.LE gsb0, 0x0 ;  /* 0x00008000000079c5 */ /* 0x000fc60000010000 */
[----:B------:R2:W-:Y:S01]  /*c7f0*/  STL.64 [R1+0x780], R120 ;  /* 0x0007807801007387 */ /* 0x0005e20000100a00 */
[----:B0-----:R-:W-:Y:S02]  /*c800*/  IMAD.MOV.U32 R235, RZ, RZ, R173 ;  /* 0x000000ffffeb7224 */ /* 0x001fe400078e00ad */
        /* <DEDUP_REMOVED lines=36> */
[----:B---3--:R-:W-:Y:S01]  /*ca50*/  IMAD.MOV.U32 R18, RZ, RZ, R198 ;  /* 0x000000ffff127224 */ /* 0x008fe200078e00c6 */
[----:B------:R3:W-:Y:S01]  /*ca60*/  STL.64 [R1+0x7e8], R146 ;  /* 0x0007e89201007387 */ /* 0x0007e20000100a00 */
[----:B----4-:R-:W-:Y:S02]  /*ca70*/  IMAD.MOV.U32 R17, RZ, RZ, R199 ;  /* 0x000000ffff117224 */ /* 0x010fe400078e00c7 */
[----:B-1----:R-:W-:Y:S01]  /*ca80*/  IMAD.MOV.U32 R16, RZ, RZ, R200 ;  /* 0x000000ffff107224 */ /* 0x002fe200078e00c8 */
        /* <DEDUP_REMOVED lines=14> */
[----:B--2---:R-:W-:Y:S01]  /*cb70*/  IMAD.MOV.U32 R6, RZ, RZ, R210 ;  /* 0x000000ffff067224 */ /* 0x004fe200078e00d2 */
[----:B------:R2:W-:Y:S01]  /*cb80*/  STL.64 [R1+0x818], R158 ;  /* 0x0008189e01007387 */ /* 0x0005e20000100a00 */
[----:B------:R-:W-:Y:S02]  /*cb90*/  IMAD.MOV.U32 R5, RZ, RZ, R211 ;  /* 0x000000ffff057224 */ /* 0x000fe400078e00d3 */
[----:B------:R-:W-:Y:S01]  /*cba0*/  IMAD.MOV.U32 R4, RZ, RZ, R212 ;  /* 0x000000ffff047224 */ /* 0x000fe200078e00d4 */
[----:B------:R2:W-:Y:S01]  /*cbb0*/  STL.64 [R1+0x820], R160 ;  /* 0x000820a001007387 */ /* 0x0005e20000100a00 */
[----:B------:R-:W-:Y:S02]  /*cbc0*/  IMAD.MOV.U32 R3, RZ, RZ, R213 ;  /* 0x000000ffff037224 */ /* 0x000fe400078e00d5 */
[----:B------:R-:W-:Y:S01]  /*cbd0*/  IMAD.MOV.U32 R2, RZ, RZ, R214 ;  /* 0x000000ffff027224 */ /* 0x000fe200078e00d6 */
[----:B------:R2:W-:Y:S01]  /*cbe0*/  STL.64 [R1+0x828], R162 ;  /* 0x000828a201007387 */ /* 0x0005e20000100a00 */
[----:B------:R-:W-:-:S03]  /*cbf0*/  IMAD.MOV.U32 R0, RZ, RZ, R215 ;  /* 0x000000ffff007224 */ /* 0x000fc600078e00d7 */
[----:B------:R2:W-:Y:S04]  /*cc00*/  STL.64 [R1+0x830], R164 ;  /* 0x000830a401007387 */ /* 0x0005e80000100a00 */
[----:B------:R2:W-:Y:S04]  /*cc10*/  STL.64 [R1+0x838], R166 ;  /* 0x000838a601007387 */ /* 0x0005e80000100a00 */
[----:B------:R2:W-:Y:S04]  /*cc20*/  STL.64 [R1+0x840], R168 ;  /* 0x000840a801007387 */ /* 0x0005e80000100a00 */
[----:B------:R2:W-:Y:S04]  /*cc30*/  STL.64 [R1+0x848], R170 ;  /* 0x000848aa01007387 */ /* 0x0005e80000100a00 */
[----:B------:R2:W-:Y:S04]  /*cc40*/  STL [R1+0x850], R172 ;  /* 0x000850ac01007387 */ /* 0x0005e80000100800 */
        /* <DEDUP_REMOVED lines=13> */
[----:B---3--:R-:W3:Y:S04]  /*cd20*/  LDL.LU.64 R146, [R1+0x1e8] ;  /* 0x0001e80001927983 */ /* 0x008ee80000300a00 */
[----:B-1----:R-:W3:Y:S04]  /*cd30*/  LDL.LU.64 R148, [R1+0x1f0] ;  /* 0x0001f00001947983 */ /* 0x002ee80000300a00 */
[----:B----4-:R-:W3:Y:S04]  /*cd40*/  LDL.LU.64 R150, [R1+0x1f8] ;  /* 0x0001f80001967983 */ /* 0x010ee80000300a00 */
[----:B------:R-:W3:Y:S04]  /*cd50*/  LDL.LU.64 R152, [R1+0x200] ;  /* 0x0002000001987983 */ /* 0x000ee80000300a00 */
[----:B------:R-:W3:Y:S04]  /*cd60*/  LDL.LU.64 R154, [R1+0x208] ;  /* 0x00020800019a7983 */ /* 0x000ee80000300a00 */
[----:B------:R-:W3:Y:S04]  /*cd70*/  LDL.LU.64 R156, [R1+0x210] ;  /* 0x00021000019c7983 */ /* 0x000ee80000300a00 */
[----:B--2---:R-:W3:Y:S04]  /*cd80*/  LDL.LU.64 R158, [R1+0x218] ;  /* 0x00021800019e7983 */ /* 0x004ee80000300a00 */
        /* <DEDUP_REMOVED lines=28> */
[----:B------:R-:W-:Y:S01]  /*cf50*/  UIADD3 UR14, UR17, 0x300, URZ ;  /* 0x00000300110e7890 */ /* 0x000fe2000fffe03f */
[----:B------:R-:W-:Y:S01]  /*cf60*/  UMOV UR12, UR8 ;  /* 0x00000008000c7c82 */ /* 0x000fe20008000000 */
[----:B------:R-:W-:Y:S01]  /*cf70*/  UMOV UR13, UR9 ;  /* 0x00000009000d7c82 */ /* 0x000fe20008000000 */
[----:B------:R-:W-:Y:S01]  /*cf80*/  UMOV UR15, 0x80000020 ;  /* 0x80000020000f7882 */ /* 0x000fe20000000000 */
        /* <DEDUP_REMOVED lines=43> */
[----:B---3--:R-:W-:-:S06]  /*d240*/  WARPGROUP.ARRIVE ;  /* 0x00000000000079c5 */ /* 0x008fcc0000000000 */
[----:B------:R-:W-:Y:S03]  /*d250*/  IGMMA.64x192x32.S8.S8 R120, gdesc[UR12], R120, gsb0 ;  /* 0x04e000000c7879f1 */ /* 0x000fe60008041078 */
[----:B------:R-:W-:Y:S02]  /*d260*/  WARPGROUP.DEPBAR.LE gsb0, 0x0 ;  /* 0x00008000000079c5 */ /* 0x000fe40000010000 */
[----:B------:R-:W-:Y:S02]  /*d270*/  IMAD.MOV.U32 R24, RZ, RZ, R120 ;  /* 0x000000ffff187224 */ /* 0x000fe400078e0078 */
[----:B------:R-:W-:Y:S02]  /*d280*/  IMAD.MOV.U32 R25, RZ, RZ, R121 ;  /* 0x000000ffff197224 */ /* 0x000fe400078e0079 */
[----:B------:R-:W-:Y:S01]  /*d290*/  IMAD.MOV.U32 R26, RZ, RZ, R122 ;  /* 0x000000ffff1a7224 */ /* 0x000fe200078e007a */
[----:B------:R-:W2:Y:S01]  /*d2a0*/  LDL.LU.64 R120, [R1] ;  /* 0x0000000001787983 */ /* 0x000ea20000300a00 */
[----:B------:R-:W-:-:S02]  /*d2b0*/  IMAD.MOV.U32 R27, RZ, RZ, R123 ;  /* 0x000000ffff1b7224 */ /* 0x000fc400078e007b */
[----:B------:R-:W-:Y:S01]  /*d2c0*/  IMAD.MOV.U32 R28, RZ, RZ, R124 ;  /* 0x000000ffff1c7224 */ /* 0x000fe200078e007c */
[----:B------:R-:W2:Y:S01]  /*d2d0*/  LDL.LU.64 R122, [R1+0x8] ;  /* 0x00000800017a7983 */ /* 0x000ea20000300a00 */
[----:B------:R-:W-:Y:S02]  /*d2e0*/  IMAD.MOV.U32 R29, RZ, RZ, R125 ;  /* 0x000000ffff1d7224 */ /* 0x000fe400078e007d */
[----:B------:R-:W-:Y:S01]  /*d2f0*/  IMAD.MOV.U32 R30, RZ, RZ, R126 ;  /* 0x000000ffff1e7224 */ /* 0x000fe200078e007e */
[----:B------:R-:W2:Y:S01]  /*d300*/  LDL.LU.64 R124, [R1+0x10] ;  /* 0x00001000017c7983 */ /* 0x000ea20000300a00 */
[----:B------:R-:W-:Y:S02]  /*d310*/  IMAD.MOV.U32 R31, RZ, RZ, R127 ;  /* 0x000000ffff1f7224 */ /* 0x000fe400078e007f */
[----:B------:R-:W-:Y:S01]  /*d320*/  IMAD.MOV.U32 R32, RZ, RZ, R128 ;  /* 0x000000ffff207224 */ /* 0x000fe200078e0080 */
[----:B------:R-:W2:Y:S01]  /*d330*/  LDL.LU.64 R126, [R1+0x18] ;  /* 0x00001800017e7983 */ /* 0x000ea20000300a00 */
        /* <DEDUP_REMOVED lines=129> */
[----:B------:R-:W-:-:S03]  /*db50*/  IMAD.MOV.U32 R119, RZ, RZ, R215 ;  /* 0x000000ffff777224 */ /* 0x000fc600078e00d7 */
[----:B------:R-:W2:Y:S01]  /*db60*/  LDL.LU.64 R214, [R1+0x178] ;  /* 0x0001780001d67983 */ /* 0x000ea20000300a00 */
[----:B------:R-:W-:Y:S01]  /*db70*/  UIADD3 UR12, UR16, 0x200, URZ ;  /* 0x00000200100c7890 */ /* 0x000fe2000fffe03f */
[----:B------:R-:W-:Y:S02]  /*db80*/  UMOV UR13, 0x80000020 ;  /* 0x80000020000d7882 */ /* 0x000fe40000000000 */
        /* <DEDUP_REMOVED lines=50> */
[----:B--2---:R-:W-:-:S06]  /*deb0*/  WARPGROUP.ARRIVE ;  /* 0x00000000000079c5 */ /* 0x004fcc0000000000 */
[----:B------:R-:W-:Y:S01]  /*dec0*/  IGMMA.64x192x32.S8.S8 R120, gdesc[UR12], R120, gsb0 ;  /* 0x04e000000c7879f1 */ /* 0x000fe20008041078 */
        /* <DEDUP_REMOVED lines=46> */
[----:B------:R-:W-:-:S03]  /*e1b0*/  WARPGROUP.DEPBAR.LE gsb0, 0x0 ;  /* 0x00008000000079c5 */ /* 0x000fc60000010000 */
[----:B------:R0:W-:Y:S04]  /*e1c0*/  STL.64 [R1], R120 ;  /* 0x0000007801007387 */ /* 0x0001e80000100a00 */
        /* <DEDUP_REMOVED lines=25> */
[----:B------:R4:W-:Y:S04]  /*e360*/  STL [R1+0xd0], R172 ;  /* 0x0000d0ac01007387 */ /* 0x0009e80000100800 */
[----:B0-----:R-:W4:Y:S04]  /*e370*/  LDL.LU.64 R120, [R1+0x480] ;  /* 0x0004800001787983 */ /* 0x001f280000300a00 */
[----:B-1----:R-:W4:Y:S04]  /*e380*/  LDL.LU.64 R122, [R1+0x488] ;  /* 0x00048800017a7983 */ /* 0x002f280000300a00 */
[----:B--2---:R-:W2:Y:S04]  /*e390*/  LDL.LU.64 R124, [R1+0x490] ;  /* 0x00049000017c7983 */ /* 0x004ea80000300a00 */
[----:B---3--:R-:W3:Y:S04]  /*e3a0*/  LDL.LU.64 R126, [R1+0x498] ;  /* 0x00049800017e7983 */ /* 0x008ee80000300a00 */
[----:B----4-:R-:W4:Y:S04]  /*e3b0*/  LDL.LU.64 R128, [R1+0x4a0] ;  /* 0x0004a00001807983 */ /* 0x010f280000300a00 */
[----:B------:R-:W2:Y:S04]  /*e3c0*/  LDL.LU.64 R130, [R1+0x4a8] ;  /* 0x0004a80001827983 */ /* 0x000ea80000300a00 */
[----:B------:R-:W3:Y:S04]  /*e3d0*/  LDL.LU.64 R132, [R1+0x4b0] ;  /* 0x0004b00001847983 */ /* 0x000ee80000300a00 */
[----:B------:R-:W4:Y:S04]  /*e3e0*/  LDL.LU.64 R134, [R1+0x4b8] ;  /* 0x0004b80001867983 */ /* 0x000f280000300a00 */
        /* <DEDUP_REMOVED lines=13> */
[----:B------:R-:W3:Y:S01]  /*e4c0*/  LDL.LU.64 R162, [R1+0x528] ;  /* 0x0005280001a27983 */ /* 0x000ee20000300a00 */
[----:B------:R-:W-:-:S03]  /*e4d0*/  IMAD.MOV.U32 R0, RZ, RZ, R173 ;  /* 0x000000ffff007224 */ /* 0x000fc600078e00ad */
[----:B------:R-:W4:Y:S01]  /*e4e0*/  LDL.LU.64 R164, [R1+0x530] ;  /* 0x0005300001a47983 */ /* 0x000f220000300a00 */
[----:B------:R-:W-:-:S03]  /*e4f0*/  IMAD.MOV.U32 R2, RZ, RZ, R174 ;  /* 0x000000ffff027224 */ /* 0x000fc600078e00ae */
[----:B------:R-:W2:Y:S01]  /*e500*/  LDL.LU.64 R166, [R1+0x538] ;  /* 0x0005380001a67983 */ /* 0x000ea20000300a00 */
[----:B------:R-:W-:-:S03]  /*e510*/  IMAD.MOV.U32 R3, RZ, RZ, R175 ;  /* 0x000000ffff037224 */ /* 0x000fc600078e00af */
[----:B------:R-:W3:Y:S01]  /*e520*/  LDL.LU.64 R168, [R1+0x540] ;  /* 0x0005400001a87983 */ /* 0x000ee20000300a00 */
[----:B------:R-:W-:-:S03]  /*e530*/  IMAD.MOV.U32 R4, RZ, RZ, R176 ;  /* 0x000000ffff047224 */ /* 0x000fc600078e00b0 */
[----:B------:R-:W4:Y:S01]  /*e540*/  LDL.LU.64 R170, [R1+0x548] ;  /* 0x0005480001aa7983 */ /* 0x000f220000300a00 */
[----:B------:R-:W-:-:S03]  /*e550*/  IMAD.MOV.U32 R5, RZ, RZ, R177 ;  /* 0x000000ffff057224 */ /* 0x000fc600078e00b1 */
[----:B------:R-:W2:Y:S01]  /*e560*/  LDL.LU.64 R172, [R1+0x550] ;  /* 0x0005500001ac7983 */ /* 0x000ea20000300a00 */
[----:B------:R-:W-:Y:S02]  /*e570*/  IMAD.MOV.U32 R6, RZ, RZ, R178 ;  /* 0x000000ffff067224 */ /* 0x000fe400078e00b2 */
[----:B------:R-:W-:Y:S01]  /*e580*/  IMAD.MOV.U32 R7, RZ, RZ, R179 ;  /* 0x000000ffff077224 */ /* 0x000fe200078e00b3 */
[----:B------:R-:W3:Y:S01]  /*e590*/  LDL.LU.64 R174, [R1+0x558] ;  /* 0x0005580001ae7983 */ /* 0x000ee20000300a00 */
[----:B------:R-:W-:Y:S02]  /*e5a0*/  IMAD.MOV.U32 R8, RZ, RZ, R180 ;  /* 0x000000ffff087224 */ /* 0x000fe400078e00b4 */
[----:B------:R-:W-:Y:S01]  /*e5b0*/  IMAD.MOV.U32 R9, RZ, RZ, R181 ;  /* 0x000000ffff097224 */ /* 0x000fe200078e00b5 */
[----:B------:R-:W4:Y:S01]  /*e5c0*/  LDL.LU.64 R176, [R1+0x560] ;  /* 0x0005600001b07983 */ /* 0x000f220000300a00 */
[----:B------:R-:W-:Y:S02]  /*e5d0*/  IMAD.MOV.U32 R10, RZ, RZ, R182 ;  /* 0x000000ffff0a7224 */ /* 0x000fe400078e00b6 */
[----:B------:R-:W-:Y:S01]  /*e5e0*/  IMAD.MOV.U32 R11, RZ, RZ, R183 ;  /* 0x000000ffff0b7224 */ /* 0x000fe200078e00b7 */
[----:B------:R-:W2:Y:S01]  /*e5f0*/  LDL.LU.64 R178, [R1+0x568] ;  /* 0x0005680001b27983 */ /* 0x000ea20000300a00 */
[----:B------:R-:W-:-:S02]  /*e600*/  IMAD.MOV.U32 R12, RZ, RZ, R184 ;  /* 0x000000ffff0c7224 */ /* 0x000fc400078e00b8 */
        /* <DEDUP_REMOVED lines=46> */
[----:B------:R-:W3:Y:S04]  /*e8f0*/  LDL.LU.64 R210, [R1+0x5e8] ;  /* 0x0005e80001d27983 */ /* 0x000ee80000300a00 */
[----:B------:R-:W4:Y:S04]  /*e900*/  LDL.LU.64 R212, [R1+0x5f0] ;  /* 0x0005f00001d47983 */ /* 0x000f280000300a00 */
[----:B------:R-:W2:Y:S04]  /*e910*/  LDL.LU.64 R214, [R1+0x5f8] ;  /* 0x0005f80001d67983 */ /* 0x000ea80000300a00 */
[----:B--2---:R-:W-:Y:S04]  /*e920*/  STL.64 [R1+0x1ab0], R214 ;  /* 0x001ab0d601007387 */ /* 0x004fe80000100a00 */
[----:B----4-:R-:W-:Y:S04]  /*e930*/  STL.64 [R1+0x1aa8], R212 ;  /* 0x001aa8d401007387 */ /* 0x010fe80000100a00 */
[----:B---3--:R-:W-:Y:S04]  /*e940*/  STL.64 [R1+0x1aa0], R210 ;  /* 0x001aa0d201007387 */ /* 0x008fe80000100a00 */
        /* <DEDUP_REMOVED lines=94> */
[----:B------:R-:W-:-:S02]  /*ef30*/  UMOV UR9, UR13 ;  /* 0x0000000d00097c82 */ /* 0x000fc40008000000 */
        /* <DEDUP_REMOVED lines=43> */
[----:B------:R0:W-:Y:S04]  /*f1f0*/  STL [R1+0x1710], R2 ;  /* 0x0017100201007387 */ /* 0x0001e80000100800 */
[----:B------:R1:W-:Y:S01]  /*f200*/  STL [R1+0x170c], R0 ;  /* 0x00170c0001007387 */ /* 0x0003e20000100800 */
[----:B------:R-:W-:-:S02]  /*f210*/  WARPGROUP.DEPBAR.LE gsb0, 0x0 ;  /* 0x00008000000079c5 */ /* 0x000fc40000010000 */
[----:B------:R-:W-:Y:S02]  /*f220*/  IMAD.MOV.U32 R25, RZ, RZ, R214 ;  /* 0x000000ffff197224 */ /* 0x000fe400078e00d6 */
        /* <DEDUP_REMOVED lines=141> */
[----:B------:R-:W-:-:S03]  /*fb00*/  IMAD.MOV.U32 R118, RZ, RZ, R121 ;  /* 0x000000ffff767224 */ /* 0x000fc600078e0079 */
        /* <DEDUP_REMOVED lines=28> */
[----:B------:R-:W-:Y:S01]  /*fcd0*/  STL.64 [R1+0x530], R164 ;  /* 0x000530a401007387 */ /* 0x000fe20000100a00 */
[----:B0-----:R-:W-:-:S03]  /*fce0*/  IMAD.MOV.U32 R2, RZ, RZ, R214 ;  /* 0x000000ffff027224 */ /* 0x001fc600078e00d6 */
[----:B------:R-:W-:Y:S01]  /*fcf0*/  STL.64 [R1+0x538], R166 ;  /* 0x000538a601007387 */ /* 0x000fe20000100a00 */
[----:B-1----:R-:W-:-:S03]  /*fd00*/  IMAD.MOV.U32 R0, RZ, RZ, R215 ;  /* 0x000000ffff007224 */ /* 0x002fc600078e00d7 */
[----:B------:R-:W-:Y:S01]  /*fd10*/  STL.64 [R1+0x540], R168 ;  /* 0x000540a801007387 */ /* 0x000fe20000100a00 */
[----:B------:R-:W-:-:S03]  /*fd20*/  IMAD.MOV.U32 R4, RZ, RZ, R212 ;  /* 0x000000ffff047224 */ /* 0x000fc600078e00d4 */
[----:B------:R-:W-:Y:S01]  /*fd30*/  STL.64 [R1+0x548], R170 ;  /* 0x000548aa01007387 */ /* 0x000fe20000100a00 */
[----:B------:R-:W-:-:S03]  /*fd40*/  IMAD.MOV.U32 R3, RZ, RZ, R213 ;  /* 0x000000ffff037224 */ /* 0x000fc600078e00d5 */
[----:B------:R0:W-:Y:S01]  /*fd50*/  STL [R1+0x550], R172 ;  /* 0x000550ac01007387 */ /* 0x0001e20000100800 */
[----:B------:R-:W-:Y:S02]  /*fd60*/  IMAD.MOV.U32 R6, RZ, RZ, R210 ;  /* 0x000000ffff067224 */ /* 0x000fe400078e00d2 */
        /* <DEDUP_REMOVED lines=141> */
[----:B------:R-:W3:Y:S04]  /*10640*/  LDL.LU R122, [R1+0x488] ;  /* 0x00048800017a7983 */ /* 0x000ee80000300800 */
[----:B------:R-:W3:Y:S04]  /*10650*/  LDL.LU R123, [R1+0x48c] ;  /* 0x00048c00017b7983 */ /* 0x000ee80000300800 */
[----:B------:R-:W4:Y:S04]  /*10660*/  LDL.LU R124, [R1+0x490] ;  /* 0x00049000017c7983 */ /* 0x000f280000300800 */
[----:B------:R-:W4:Y:S04]  /*10670*/  LDL.LU R125, [R1+0x494] ;  /* 0x00049400017d7983 */ /* 0x000f280000300800 */
[----:B------:R-:W2:Y:S04]  /*10680*/  LDL.LU R126, [R1+0x498] ;  /* 0x00049800017e7983 */ /* 0x000ea80000300800 */
        /* <DEDUP_REMOVED lines=45> */
[----:B------:R-:W4:Y:S01]  /*10960*/  LDL.LU R172, [R1+0x550] ;  /* 0x0005500001ac7983 */ /* 0x000f220000300800 */
[----:B------:R-:W-:-:S02]  /*10970*/  IMAD.MOV.U32 R173, RZ, RZ, R235 ;  /* 0x000000ffffad7224 */ /* 0x000fc400078e00eb */
[----:B------:R-:W-:Y:S01]  /*10980*/  IMAD.MOV.U32 R174, RZ, RZ, R234 ;  /* 0x000000ffffae7224 */ /* 0x000fe200078e00ea */
[----:B------:R-:W2:Y:S01]  /*10990*/  LDL.LU R235, [R1+0x17b4] ;  /* 0x0017b40001eb7983 */ /* 0x000ea20000300800 */
[----:B------:R-:W-:Y:S02]  /*109a0*/  IMAD.MOV.U32 R175, RZ, RZ, R233 ;  /* 0x000000ffffaf7224 */ /* 0x000fe400078e00e9 */
[----:B------:R-:W-:Y:S01]  /*109b0*/  IMAD.MOV.U32 R176, RZ, RZ, R232 ;  /* 0x000000ffffb07224 */ /* 0x000fe200078e00e8 */
[----:B------:R-:W2:Y:S01]  /*109c0*/  LDL.LU R234, [R1+0x17b0] ;  /* 0x0017b00001ea7983 */ /* 0x000ea20000300800 */
[----:B------:R-:W-:-:S03]  /*109d0*/  IMAD.MOV.U32 R177, RZ, RZ, R231 ;  /* 0x000000ffffb17224 */ /* 0x000fc600078e00e7 */
        /* <DEDUP_REMOVED lines=69> */
[----:B------:R-:W-:Y:S02]  /*10e30*/  IMAD.MOV.U32 R212, RZ, RZ, R4 ;  /* 0x000000ffffd47224 */ /* 0x000fe400078e0004 */
[----:B------:R-:W-:Y:S01]  /*10e40*/  IMAD.MOV.U32 R214, RZ, RZ, R2 ;  /* 0x000000ffffd67224 */ /* 0x000fe200078e0002 */
[----:B------:R-:W2:Y:S01]  /*10e50*/  LDL.LU R6, [R1+0x1720] ;  /* 0x0017200001067983 */ /* 0x000ea20000300800 */
[----:B------:R-:W-:Y:S02]  /*10e60*/  IMAD.MOV.U32 R215, RZ, RZ, R0 ;  /* 0x000000ffffd77224 */ /* 0x000fe400078e0000 */
[----:B------:R-:W-:Y:S01]  /*10e70*/  IMAD.MOV.U32 R213, RZ, RZ, R3 ;  /* 0x000000ffffd57224 */ /* 0x000fe200078e0003 */
[----:B------:R-:W2:Y:S04]  /*10e80*/  LDL.LU R5, [R1+0x171c] ;  /* 0x00171c0001057983 */ /* 0x000ea80000300800 */
        /* <DEDUP_REMOVED lines=25> */
[----:B----4-:R-:W-:Y:S04]  /*11020*/  STL.64 [R1+0xcb0], R172 ;  /* 0x000cb0ac01007387 */ /* 0x010fe80000100a00 */
[----:B---3--:R-:W-:Y:S04]  /*11030*/  STL.64 [R1+0xca8], R170 ;  /* 0x000ca8aa01007387 */ /* 0x008fe80000100a00 */
[----:B--2---:R-:W-:Y:S04]  /*11040*/  STL.64 [R1+0xca0], R168 ;  /* 0x000ca0a801007387 */ /* 0x004fe80000100a00 */
        /* <DEDUP_REMOVED lines=264> */
[----:B0-----:R-:W4:Y:S04]  /*120d0*/  LDL.LU R120, [R1] ;  /* 0x0000000001787983 */ /* 0x001f280000300800 */
        /* <DEDUP_REMOVED lines=426> */
[----:B0-----:R-:W3:Y:S04]  /*13b80*/  LDL.LU R120, [R1+0x780] ;  /* 0x0007800001787983 */ /* 0x001ee80000300800 */
        /* <DEDUP_REMOVED lines=51> */
[----:B------:R-:W2:Y:S01]  /*13ec0*/  LDL.LU R172, [R1+0x850] ;  /* 0x0008500001ac7983 */ /* 0x000ea20000300800 */
[----:B------:R-:W-:-:S02]  /*13ed0*/  IMAD.MOV.U32 R214, RZ, RZ, R2 ;  /* 0x000000ffffd67224 */ /* 0x000fc400078e0002 */
[----:B------:R-:W-:Y:S02]  /*13ee0*/  IMAD.MOV.U32 R215, RZ, RZ, R0 ;  /* 0x000000ffffd77224 */ /* 0x000fe400078e0000 */
[----:B------:R-:W-:Y:S02]  /*13ef0*/  IMAD.MOV.U32 R212, RZ, RZ, R4 ;  /* 0x000000ffffd47224 */ /* 0x000fe400078e0004 */
[----:B------:R-:W-:Y:S02]  /*13f00*/  IMAD.MOV.U32 R213, RZ, RZ, R3 ;  /* 0x000000ffffd57224 */ /* 0x000fe400078e0003 */
[----:B------:R-:W-:Y:S02]  /*13f10*/  IMAD.MOV.U32 R210, RZ, RZ, R6 ;  /* 0x000000ffffd27224 */ /* 0x000fe400078e0006 */
[----:B------:R-:W-:Y:S02]  /*13f20*/  IMAD.MOV.U32 R211, RZ, RZ, R5 ;  /* 0x000000ffffd37224 */ /* 0x000fe400078e0005 */
        /* <DEDUP_REMOVED lines=134> */
[----:B------:R-:W-:Y:S01]  /*14790*/  WARPGROUP.ARRIVE ;  /* 0x00000000000079c5 */ /* 0x000fe20000000000 */
[----:B------:R-:W-:-:S07]  /*147a0*/  UMOV UR13, 0x80000020 ;  /* 0x80000020000d7882 */ /* 0x000fce0000000000 */
[----:B------:R-:W-:Y:S01]  /*147b0*/  IGMMA.64x192x32.S8.S8 R24, gdesc[UR12], R24, gsb0 ;  /* 0x04e000000c1879f1 */ /* 0x000fe20008041018 */
[----:B------:R-:W-:Y:S01]  /*147c0*/  UMOV UR14, UR10 ;  /* 0x0000000a000e7c82 */ /* 0x000fe20008000000 */
[----:B------:R-:W-:Y:S01]  /*147d0*/  UMOV UR15, UR11 ;  /* 0x0000000b000f7c82 */ /* 0x000fe20008000000 */
[----:B------:R-:W-:Y:S02]  /*147e0*/  WARPGROUP.DEPBAR.LE gsb0, 0x0 ;  /* 0x00008000000079c5 */ /* 0x000fe40000010000 */
        /* <DEDUP_REMOVED lines=26> */
[----:B------:R-:W-:-:S03]  /*14990*/  IMAD.MOV.U32 R6, RZ, RZ, R214 ;  /* 0x000000ffff067224 */ /* 0x000fc600078e00d6 */
[----:B------:R-:W-:Y:S01]  /*149a0*/  STL.64 [R1+0x3b8], R166 ;  /* 0x0003b8a601007387 */ /* 0x000fe20000100a00 */
[----:B------:R-:W-:-:S03]  /*149b0*/  IMAD.MOV.U32 R5, RZ, RZ, R215 ;  /* 0x000000ffff057224 */ /* 0x000fc600078e00d7 */
        /* <DEDUP_REMOVED lines=92> */
[----:B------:R-:W-:-:S02]  /*14f80*/  UIADD3 UR8, UR16, 0x2, URZ ;  /* 0x0000000210087890 */ /* 0x000fc4000fffe03f */
        /* <DEDUP_REMOVED lines=606> */
[----:B------:R-:W-:-:S07]  /*17570*/  UMOV UR13, 0x80000020 ;  /* 0x80000020000d7882 */ /* 0x000fce0000000000 */
[----:B------:R-:W-:Y:S01]  /*17580*/  IGMMA.64x192x32.S8.S8 R24, gdesc[UR12], R24, gsb0 ;  /* 0x04e000000c1879f1 */ /* 0x000fe20008041018 */
        /* <DEDUP_REMOVED lines=139> */
[----:B------:R-:W-:Y:S01]  /*17e40*/  BPT.TRAP 0x1 ;  /* 0x000000040000795c */ /* 0x000fe20000300000 */
.L_x_27:
[----:B------:R-:W2:Y:S04]  /*17e50*/  LDL R5, [R1+0x900] ;  /* 0x0009000001057983 */ /* 0x000ea80000100800 */
[----:B------:R-:W3:Y:S01]  /*17e60*/  LDL R6, [R1+0x904] ;  /* 0x0009040001067983 */ /* 0x000ee20000100800 */
[----:B------:R-:W-:Y:S01]  /*17e70*/  UISETP.GT.U32.AND UP0, UPT, UR38, 0x1, UPT ;  /* 0x000000012600788c */ /* 0x000fe2000bf04070 */
[----:B--2---:R-:W-:Y:S01]  /*17e80*/  ISETP.NE.AND P1, PT, R5, RZ, PT ;  /* 0x000000ff0500720c */ /* 0x004fe20003f25270 */
[----:B------:R-:W-:-:S12]  /*17e90*/  IMAD.U32 R5, RZ, RZ, UR6 ;  /* 0x00000006ff057e24 */ /* 0x000fd8000f8e00ff */
[----:B-----5:R-:W-:-:S04]  /*17ea0*/  @P1 IMAD R5, R5, 0x8, R0 ;  /* 0x0000000805051824 */ /* 0x020fc800078e0200 */
[----:B------:R-:W-:-:S05]  /*17eb0*/  @P1 VIADD R5, R5, 0x20 ;  /* 0x0000002005051836 */ /* 0x000fca0000000000 */
[----:B---3--:R-:W-:-:S04]  /*17ec0*/  @P1 PRMT R5, R6, 0x654, R5 ;  /* 0x0000065406051816 */ /* 0x008fc80000000005 */
[----:B------:R1:W-:Y:S01]  /*17ed0*/  @P1 SYNCS.ARRIVE.TRANS64.RED.A1T0 RZ, [R5+URZ], RZ ;  /* 0x000000ff05ff19a7 */ /* 0x0003e2000810043f */
[----:B------:R-:W-:-:S13]  /*17ee0*/  PLOP3.LUT P1, PT, PT, PT, UP0, 0x80, 0x0 ;  /* 0x000000000000781c */ /* 0x000fda0003f2f008 */
[----:B-1----:R-:W-:Y:S05]  /*17ef0*/  @P1 BRA `(.L_x_28) ;  /* 0x0000000000041947 */ /* 0x002fea0003800000 */
[----:B------:R-:W-:Y:S01]  /*17f00*/  BPT.TRAP 0x1 ;  /* 0x000000040000795c */ /* 0x000fe20000300000 */
.L_x_28:
[----:B------:R-:W-:Y:S01]  /*17f10*/  UIADD3 UR7, UR7, 0x1, URZ ;  /* 0x0000000107077890 */ /* 0x000fe2000fffe03f */
[C---:B------:R-:W-:Y:S01]  /*17f20*/  ISETP.GT.AND P1, PT, R4.reuse, 0x1, PT ;  /* 0x000000010400780c */ /* 0x040fe20003f24270 */
[----:B------:R-:W-:Y:S01]  /*17f30*/  UIADD3 UR6, UR6, 0x1, URZ ;  /* 0x0000000106067890 */ /* 0x000fe2000fffe03f */
[----:B------:R-:W-:Y:S01]  /*17f40*/  VIADD R4, R4, 0xffffffff ;  /* 0xffffffff04047836 */ /* 0x000fe20000000000 */
[----:B------:R-:W-:Y:S02]  /*17f50*/  UISETP.NE.AND UP0, UPT, UR7, 0x4, UPT ;  /* 0x000000040700788c */ /* 0x000fe4000bf05270 */
[----:B------:R-:W-:Y:S02]  /*17f60*/  UISETP.NE.AND UP1, UPT, UR6, 0x4, UPT ;  /* 0x000000040600788c */ /* 0x000fe4000bf25270 */
[----:B------:R-:W-:Y:S02]  /*17f70*/  USEL UR8, URZ, 0x1, UP0 ;  /* 0x000000013f087887 */ /* 0x000fe40008000000 */
[----:B------:R-:W-:-:S02]  /*17f80*/  USEL UR7, UR7, URZ, UP0 ;  /* 0x0000003f07077287 */ /* 0x000fc40008000000 */
[----:B------:R-:W-:Y:S02]  /*17f90*/  USEL UR6, UR6, URZ, UP1 ;  /* 0x0000003f06067287 */ /* 0x000fe40008800000 */
[----:B------:R-:W-:Y:S01]  /*17fa0*/  LOP3.LUT R3, R3, UR8, RZ, 0x3c, !PT ;  /* 0x0000000803037c12 */ /* 0x000fe2000f8e3cff */
[----:B------:R-:W-:Y:S09]  /*17fb0*/  @P1 BRA `(.L_x_29) ;  /* 0xffffff3800901947 */ /* 0x000ff2000383ffff */
.L_x_22:
[----:B------:R-:W1:Y:S02]  /*17fc0*/  LDC R3, c[0x0][0x28c] ;  /* 0x0000a300ff037b82 */ /* 0x000e640000000800 */
[----:B-1----:R-:W-:-:S13]  /*17fd0*/  ISETP.GE.AND P1, PT, R3, 0x1, PT ;  /* 0x000000010300780c */ /* 0x002fda0003f26270 */
[----:B------:R-:W-:Y:S05]  /*17fe0*/  @!P1 BRA `(.L_x_30) ;  /* 0x00000000004c9947 */ /* 0x000fea0003800000 */
[----:B------:R-:W-:Y:S05]  /*17ff0*/  @!P0 BRA `(.L_x_31) ;  /* 0x0000000000048947 */ /* 0x000fea0003800000 */
[----:B------:R-:W-:Y:S01]  /*18000*/  BPT.TRAP 0x1 ;  /* 0x000000040000795c */ /* 0x000fe20000300000 */
.L_x_31:
[----:B------:R-:W2:Y:S04]  /*18010*/  LDL R3, [R1+0x900] ;  /* 0x0009000001037983 */ /* 0x000ea80000100800 */
[----:B-----5:R-:W3:Y:S01]  /*18020*/  LDL R4, [R1+0x904] ;  /* 0x0009040001047983 */ /* 0x020ee20000100800 */
[----:B------:R-:W-:Y:S01]  /*18030*/  UISETP.LT.AND UP1, UPT, UR45, 0x1, UPT ;  /* 0x000000012d00788c */ /* 0x000fe2000bf21270 */
[----:B--2---:R-:W-:-:S13]  /*18040*/  ISETP.NE.AND P0, PT, R3, RZ, PT ;  /* 0x000000ff0300720c */ /* 0x004fda0003f05270 */
[----:B------:R-:W-:-:S05]  /*18050*/  VOTEU.ANY UP0, P0 ;  /* 0x00000000003f7886 */ /* 0x000fca0000000100 */
[----:B------:R-:W-:-:S04]  /*18060*/  @UP0 USEL UR4, UR45, 0x1, UP1 ;  /* 0x000000012d040887 */ /* 0x000fc80008800000 */
[----:B------:R-:W-:-:S06]  /*18070*/  @UP0 UIADD3 UR4, UR37, UR45, -UR4 ;  /* 0x0000002d25040290 */ /* 0x000fcc000fffe804 */
[----:B------:R-:W-:-:S04]  /*18080*/  IMAD.U32 R3, RZ, RZ, UR4 ;  /* 0x00000004ff037e24 */ /* 0x000fc8000f8e00ff */
[----:B------:R-:W-:-:S05]  /*18090*/  @P0 IMAD.SHL.U32 R3, R3, 0x8, RZ ;  /* 0x0000000803030824 */ /* 0x000fca00078e00ff */
[----:B------:R-:W-:Y:S01]  /*180a0*/  @P0 LOP3.LUT R3, R3, 0x18, RZ, 0xc0, !PT ;  /* 0x0000001803030812 */ /* 0x000fe200078ec0ff */
[----:B------:R-:W-:-:S03]  /*180b0*/  UISETP.GT.U32.AND UP0, UPT, UR38, 0x1, UPT ;  /* 0x000000012600788c */ /* 0x000fc6000bf04070 */
[----:B------:R-:W-:-:S04]  /*180c0*/  @P0 IADD3 R0, R0, 0x20, R3 ;  /* 0x0000002000000810 */ /* 0x000fc80007ffe003 */
[----:B---3--:R-:W-:-:S04]  /*180d0*/  @P0 PRMT R0, R4, 0x654, R0 ;  /* 0x0000065404000816 */ /* 0x008fc80000000000 */
[----:B------:R1:W-:Y:S01]  /*180e0*/  @P0 SYNCS.ARRIVE.TRANS64.RED.A1T0 RZ, [R0+URZ], RZ ;  /* 0x000000ff00ff09a7 */ /* 0x0003e2000810043f */
[----:B------:R-:W-:-:S13]  /*180f0*/  PLOP3.LUT P0, PT, PT, PT, UP0, 0x80, 0x0 ;  /* 0x000000000000781c */ /* 0x000fda0003f0f008 */
[----:B-1----:R-:W-:Y:S05]  /*18100*/  @P0 BRA `(.L_x_30) ;  /* 0x0000000000040947 */ /* 0x002fea0003800000 */
[----:B------:R-:W-:Y:S01]  /*18110*/  BPT.TRAP 0x1 ;  /* 0x000000040000795c */ /* 0x000fe20000300000 */
.L_x_30:
[----:B------:R-:W1:Y:S01]  /*18120*/  S2R R5, SR_TID.X ;  /* 0x0000000000057919 */ /* 0x000e620000002100 */
[----:B------:R-:W-:Y:S01]  /*18130*/  UIMAD UR41, UR41, 0x180, URZ ;  /* 0x00000180292978a4 */ /* 0x000fe2000f8e023f */
[----:B------:R-:W-:Y:S01]  /*18140*/  ULDC UR11, c[0x0][0x288] ;  /* 0x0000a200000b7ab9 */ /* 0x000fe20000000800 */
[----:B------:R-:W-:Y:S02]  /*18150*/  UIADD3 UR37, UR45, UR37, URZ ;  /* 0x000000252d257290 */ /* 0x000fe4000fffe03f */
[----:B------:R-:W-:Y:S02]  /*18160*/  UIMAD.WIDE UR6, UR40, 0x200, URZ ;  /* 0x00000200280678a5 */ /* 0x000fe4000f8e023f */
[----:B------:R-:W-:Y:S01]  /*18170*/  IMAD.U32 R22, RZ, RZ, UR41 ;  /* 0x00000029ff167e24 */ /* 0x000fe2000f8e00ff */
[----:B------:R-:W-:Y:S02]  /*18180*/  USHF.L.U32 UR40, UR40, 0x9, URZ ;  /* 0x0000000928287899 */ /* 0x000fe4000800063f */
[----:B------:R-:W-:Y:S01]  /*18190*/  UISETP.GE.AND UP2, UPT, UR41, UR11, UPT ;  /* 0x0000000b2900728c */ /* 0x000fe2000bf46270 */
[----:B------:R-:W-:Y:S01]  /*181a0*/  ULDC UR10, c[0x0][0x284] ;  /* 0x0000a100000a7ab9 */ /* 0x000fe20000000800 */
[----:B------:R-:W-:-:S02]  /*181b0*/  USHF.R.U32.HI UR4, URZ, 0x2, UR37 ;  /* 0x000000023f047899 */ /* 0x000fc40008011625 */
[----:B------:R-:W-:Y:S02]  /*181c0*/  UISETP.GE.OR UP2, UPT, UR40, UR10, UP2 ;  /* 0x0000000a2800728c */ /* 0x000fe40009746670 */
[----:B------:R-:W-:Y:S02]  /*181d0*/  ULOP3.LUT UR4, UR4, 0x1, URZ, 0xc0, !UPT ;  /* 0x0000000104047892 */ /* 0x000fe4000f8ec03f */
[----:B------:R-:W-:Y:S01]  /*181e0*/  USHF.R.S32.HI UR12, URZ, 0x1f, UR42 ;  /* 0x0000001f3f0c7899 */ /* 0x000fe2000801142a */
[----:B------:R-:W-:Y:S01]  /*181f0*/  ULDC.64 UR8, c[0x0][0x5d0] ;  /* 0x0001740000087ab9 */ /* 0x000fe20000000a00 */
[----:B------:R-:W-:Y:S01]  /*18200*/  UISETP.GT.U32.AND UP0, UPT, UR37, 0x3, UPT ;  /* 0x000000032500788c */ /* 0x000fe2000bf04070 */
[----:B------:R-:W-:Y:S01]  /*18210*/  PLOP3.LUT P0, PT, PT, PT, UP2, 0x80, 0x0 ;  /* 0x000000000000781c */ /* 0x000fe20003f0f028 */
[----:B------:R-:W-:Y:S02]  /*18220*/  UISETP.NE.U32.AND UP1, UPT, UR4, 0x1, UPT ;  /* 0x000000010400788c */ /* 0x000fe4000bf25070 */
[----:B------:R-:W-:-:S02]  /*18230*/  UIMAD UR5, UR12, UR8, URZ ;  /* 0x000000080c0572a4 */ /* 0x000fc4000f8e023f */
[----:B------:R-:W-:Y:S02]  /*18240*/  UISETP.LT.U32.AND UP0, UPT, UR45, 0x4, UP0 ;  /* 0x000000042d00788c */ /* 0x000fe40008701070 */
[----:B------:R-:W-:Y:S01]  /*18250*/  UISETP.GT.U32.AND UP1, UPT, UR45, 0x3, !UP1 ;  /* 0x000000032d00788c */ /* 0x000fe2000cf24070 */
[--C-:B-1----:R-:W-:Y:S01]  /*18260*/  SHF.R.U32.HI R19, RZ, 0x7, R5.reuse ;  /* 0x00000007ff137819 */ /* 0x102fe20000011605 */
[C---:B------:R-:W-:Y:S01]  /*18270*/  IMAD.SHL.U32 R23, R5.reuse, 0x2, RZ ;  /* 0x0000000205177824 */ /* 0x040fe200078e00ff */
[----:B------:R-:W-:Y:S01]  /*18280*/  SHF.R.U32.HI R3, RZ, 0x2, R5 ;  /* 0x00000002ff037819 */ /* 0x000fe20000011605 */
[----:B------:R-:W-:Y:S01]  /*18290*/  UIMAD UR5, UR42, UR9, UR5 ;  /* 0x000000092a0572a4 */ /* 0x000fe2000f8e0205 */
[----:B-----5:R-:W-:Y:S01]  /*182a0*/  LOP3.LUT R4, R5, 0x60, RZ, 0xc0, !PT ;  /* 0x0000006005047812 */ /* 0x020fe200078ec0ff */
[----:B------:R-:W-:Y:S01]  /*182b0*/  USEL UR4, URZ, 0x1, !UP1 ;  /* 0x000000013f047887 */ /* 0x000fe2000c800000 */
[----:B------:R-:W-:Y:S01]  /*182c0*/  LOP3.LUT R19, R19, 0x1, RZ, 0xc0, !PT ;  /* 0x0000000113137812 */ /* 0x000fe200078ec0ff */
[----:B------:R-:W-:Y:S01]  /*182d0*/  ULOP3.LUT UR37, UR37, 0x3, URZ, 0xc0, !UPT ;  /* 0x0000000325257892 */ /* 0x000fe2000f8ec03f */
[----:B------:R-:W-:-:S02]  /*182e0*/  LOP3.LUT R3, R3, 0x7, RZ, 0xc0, !PT ;  /* 0x0000000703037812 */ /* 0x000fc400078ec0ff */
[----:B------:R-:W-:Y:S01]  /*182f0*/  SHF.R.U32.HI R4, RZ, 0x1, R4 ;  /* 0x00000001ff047819 */ /* 0x000fe20000011604 */
[C---:B------:R-:W-:Y:S01]  /*18300*/  IMAD.SHL.U32 R20, R19.reuse, 0x40, RZ ;  /* 0x0000004013147824 */ /* 0x040fe200078e00ff */
[----:B------:R-:W-:Y:S02]  /*18310*/  LOP3.LUT R22, R22, 0x6, R23, 0xf8, !PT ;  /* 0x0000000616167812 */ /* 0x000fe400078ef817 */
[--C-:B------:R-:W-:Y:S02]  /*18320*/  IADD3 R0, RZ, -R4, -R3.reuse ;  /* 0x80000004ff007210 */ /* 0x100fe40007ffe803 */
[----:B------:R-:W-:Y:S01]  /*18330*/  LOP3.LUT R20, R20, 0x40, R3, 0xe2, !PT ;  /* 0x0000004014147812 */ /* 0x000fe200078ee203 */
[----:B------:R-:W-:Y:S01]  /*18340*/  IMAD.MOV.U32 R3, RZ, RZ, -0x2 ;  /* 0xfffffffeff037424 */ /* 0x000fe200078e00ff */
[----:B------:R-:W-:Y:S01]  /*18350*/  SHF.R.S32.HI R23, RZ, 0x1f, R22 ;  /* 0x0000001fff177819 */ /* 0x000fe20000011416 */
[----:B------:R-:W-:Y:S01]  /*18360*/  IMAD R19, R19, -0x40, R0 ;  /* 0xffffffc013137824 */ /* 0x000fe200078e0200 */
[----:B------:R-:W-:-:S02]  /*18370*/  LOP3.LUT R0, R5, 0x3, RZ, 0xc0, !PT ;  /* 0x0000000305007812 */ /* 0x000fc400078ec0ff */
[----:B------:R-:W-:Y:S01]  /*18380*/  LOP3.LUT R20, R20, UR6, R4, 0xfe, !PT ;  /* 0x0000000614147c12 */ /* 0x000fe2000f8efe04 */
[----:B------:R-:W-:Y:S01]  /*18390*/  IMAD.U32 R4, RZ, RZ, UR8 ;  /* 0x00000008ff047e24 */ /* 0x000fe2000f8e00ff */
[----:B------:R-:W-:Y:S01]  /*183a0*/  USEL UR8, URZ, 0x1, !UP0 ;  /* 0x000000013f087887 */ /* 0x000fe2000c000000 */
[----:B------:R-:W-:Y:S02]  /*183b0*/  IMAD R0, R0, R3, UR11 ;  /* 0x0000000b00007e24 */ /* 0x000fe4000f8e0203 */
[----:B------:R-:W-:Y:S01]  /*183c0*/  IMAD.U32 R3, RZ, RZ, UR10 ;  /* 0x0000000aff037e24 */ /* 0x000fe2000f8e00ff */
[----:B------:R-:W-:Y:S01]  /*183d0*/  ULOP3.LUT UR36, UR4, UR36, UR8, 0x96, !UPT ;  /* 0x0000002404247292 */ /* 0x000fe2000f8e9608 */
[----:B------:R-:W-:-:S03]  /*183e0*/  IMAD.WIDE.U32 R4, R4, UR42, R22 ;  /* 0x0000002a04047c25 */ /* 0x000fc6000f8e0016 */
[----:B------:R-:W-:Y:S01]  /*183f0*/  IADD3 R19, R3, -UR40, R19 ;  /* 0x8000002803137c10 */ /* 0x000fe2000fffe013 */
[----:B------:R-:W-:Y:S01]  /*18400*/  VIADD R5, R5, UR5 ;  /* 0x0000000505057c36 */ /* 0x000fe20008000000 */
[----:B------:R-:W-:Y:S01]  /*18410*/  UMOV UR40, 0xffffffff ;  /* 0xffffffff00287882 */ /* 0x000fe20000000000 */
[----:B------:R-:W-:Y:S01]  /*18420*/  VIADD R0, R0, -UR41 ;  /* 0x8000002900007c36 */ /* 0x000fe20008000000 */
[----:B------:R-:W-:Y:S06]  /*18430*/  @P0 BRA `(.L_x_32) ;  /* 0x0000032400180947 */ /* 0x000fec0003800000 */
[----:B------:R-:W-:Y:S01]  /*18440*/  ISETP.NE.AND P0, PT, R17, RZ, PT ;  /* 0x000000ff1100720c */ /* 0x000fe20003f05270 */
[----:B------:R-:W-:Y:S01]  /*18450*/  ULDC.64 UR10, c[0x0][0x5c8] ;  /* 0x00017200000a7ab9 */ /* 0x000fe20000000a00 */
[----:B------:R-:W-:Y:S01]  /*18460*/  BSSY B0, `(.L_x_32) ;  /* 0x0003243000007945 */ /* 0x000fe20003800000 */
[----:B------:R-:W-:Y:S01]  /*18470*/  UIMAD UR4, UR7, UR10, URZ ;  /* 0x0000000a070472a4 */ /* 0x000fe2000f8e023f */
[----:B------:R-:W-:Y:S02]  /*18480*/  IMAD.U32 R11, RZ, RZ, UR11 ;  /* 0x0000000bff0b7e24 */ /* 0x000fe4000f8e00ff */
[----:B------:R-:W-:-:S04]  /*18490*/  IMAD.WIDE.U32 R4, R20, UR10, R4 ;  /* 0x0000000a14047c25 */ /* 0x000fc8000f8e0004 */
[----:B------:R-:W-:-:S04]  /*184a0*/  IMAD R11, R20, R11, UR4 ;  /* 0x00000004140b7e24 */ /* 0x000fc8000f8e020b */
[----:B------:R-:W-:Y:S01]  /*184b0*/  IMAD.IADD R11, R5, 0x1, R11 ;  /* 0x00000001050b7824 */ /* 0x000fe200078e020b */
[----:B------:R-:W-:Y:S06]  /*184c0*/  @!P0 BRA `(.L_x_33) ;  /* 0x0000022800b08947 */ /* 0x000fec0003800000 */
[----:B------:R-:W1:Y:S01]  /*184d0*/  LDC.64 R8, c[0x0][0x5b0] ;  /* 0x00016c00ff087b82 */ /* 0x000e620000000a00 */
[----:B------:R-:W-:Y:S01]  /*184e0*/  ULDC.64 UR8, c[0x0][0x5b8] ;  /* 0x00016e0000087ab9 */ /* 0x000fe20000000a00 */
[----:B------:R-:W-:Y:S01]  /*184f0*/  ISETP.GE.AND P0, PT, R19, 0x1, PT ;  /* 0x000000011300780c */ /* 0x000fe20003f06270 */
[----:B------:R-:W-:Y:S02]  /*18500*/  UIMAD UR4, UR12, UR8, URZ ;  /* 0x000000080c0472a4 */ /* 0x000fe4000f8e023f */
[----:B------:R-:W-:Y:S01]  /*18510*/  IMAD.U32 R3, RZ, RZ, UR8 ;  /* 0x00000008ff037e24 */ /* 0x000fe2000f8e00ff */
[----:B------:R-:W-:Y:S01]  /*18520*/  BSSY B1, `(.L_x_34) ;  /* 0x000000e000017945 */ /* 0x000fe20003800000 */
[----:B------:R-:W-:Y:S01]  /*18530*/  ISETP.LT.OR P2, PT, R0, 0x1, !P0 ;  /* 0x000000010000780c */ /* 0x000fe20004741670 */
[----:B------:R-:W-:Y:S01]  /*18540*/  UIMAD UR4, UR42, UR9, UR4 ;  /* 0x000000092a0472a4 */ /* 0x000fe2000f8e0204 */
[----:B------:R-:W0:Y:S01]  /*18550*/  LDC.64 R14, c[0x0][0x5a8] ;  /* 0x00016a00ff0e7b82 */ /* 0x000e220000000a00 */
[----:B------:R-:W-:-:S04]  /*18560*/  IMAD.WIDE.U32 R22, R3, UR42, R22 ;  /* 0x0000002a03167c25 */ /* 0x000fc8000f8e0016 */
[----:B------:R-:W-:Y:S02]  /*18570*/  VIADD R13, R23, UR4 ;  /* 0x00000004170d7c36 */ /* 0x000fe40008000000 */
[----:B------:R-:W-:Y:S02]  /*18580*/  IMAD.MOV.U32 R12, RZ, RZ, R22 ;  /* 0x000000ffff0c7224 */ /* 0x000fe400078e0016 */
[----:B-1----:R-:W-:Y:S02]  /*18590*/  IMAD R21, R8, UR7, RZ ;  /* 0x0000000708157c24 */ /* 0x002fe4000f8e02ff */
[----:B------:R-:W-:-:S04]  /*185a0*/  IMAD.WIDE.U32 R6, R20, R8, R12 ;  /* 0x0000000814067225 */ /* 0x000fc800078e000c */
[----:B------:R-:W-:Y:S01]  /*185b0*/  IMAD R21, R20, R9, R21 ;  /* 0x0000000914157224 */ /* 0x000fe200078e0215 */
[----:B0-----:R-:W-:-:S04]  /*185c0*/  IADD3 R224, P1, R6, R14, RZ ;  /* 0x0000000e06e07210 */ /* 0x001fc80007f3e0ff */
[----:B------:R-:W-:Y:S01]  /*185d0*/  IADD3.X R225, R15, R7, R21, P1, !PT ;  /* 0x000000070fe17210 */ /* 0x000fe20000ffe415 */
[----:B------:R-:W-:Y:S08]  /*185e0*/  @P2 BRA `(.L_x_35) ;  /* 0x0000000000042947 */ /* 0x000ff00003800000 */
[----:B------:R0:W5:Y:S02]  /*185f0*/  LDG.E.U8 R2, desc[UR46][R224.64] ;  /* 0x0000002ee0027981 */ /* 0x000164000c1e1100 */
.L_x_35:
[----:B------:R-:W-:Y:S05]  /*18600*/  BSYNC B1 ;  /* 0x0000000000017941 */ /* 0x000fea0003800000 */
.L_x_34:
[----:B------:R-:W2:Y:S01]  /*18610*/  LDL.LU R6, [R1+0x780] ;  /* 0x0007800001067983 */ /* 0x000ea20000300800 */
[----:B-----5:R-:W-:Y:S01]  /*18620*/  LOP3.LUT R3, R2, 0xffff, RZ, 0xc0, !PT ;  /* 0x0000ffff02037812 */ /* 0x020fe200078ec0ff */
[----:B------:R-:W-:Y:S01]  /*18630*/  ULDC.64 UR4, c[0x0][0x5c0] ;  /* 0x0001700000047ab9 */ /* 0x000fe20000000a00 */
[----:B------:R-:W-:Y:S01]  /*18640*/  ISETP.LT.OR P3, PT, R0, 0x2, !P0 ;  /* 0x000000020000780c */ /* 0x000fe20004761670 */
[----:B------:R-:W-:Y:S01]  /*18650*/  BSSY B1, `(.L_x_36) ;  /* 0x000000b000017945 */ /* 0x000fe20003800000 */
[----:B------:R-:W-:Y:S02]  /*18660*/  PRMT R3, R3, 0x8880, RZ ;  /* 0x0000888003037816 */ /* 0x000fe400000000ff */
[----:B------:R-:W-:-:S03]  /*18670*/  IADD3 R10, P1, R4, UR4, RZ ;  /* 0x00000004040a7c10 */ /* 0x000fc6000ff3e0ff */
[----:B------:R-:W-:Y:S01]  /*18680*/  IMAD R3, R3, R17, RZ ;  /* 0x0000001103037224 */ /* 0x000fe200078e02ff */
[----:B------:R-:W-:-:S03]  /*18690*/  IADD3.X R11, R11, UR5, RZ, P1, !PT ;  /* 0x000000050b0b7c10 */ /* 0x000fc60008ffe4ff */
[----:B--2---:R-:W-:-:S05]  /*186a0*/  @!P2 IMAD R4, R6, R16, R3 ;  /* 0x000000100604a224 */ /* 0x004fca00078e0203 */
[----:B------:R1:W-:Y:S01]  /*186b0*/  @!P2 STG.E.U8 desc[UR46][R10.64], R4 ;  /* 0x000000040a00a986 */ /* 0x0003e2000c10112e */
[----:B------:R-:W-:Y:S05]  /*186c0*/  @P3 BRA `(.L_x_37) ;  /* 0x00000000000c3947 */ /* 0x000fea0003800000 */
[----:B------:R-:W2:Y:S02]  /*186d0*/  LDG.E.U8 R2, desc[UR46][R224.64+0x1] ;  /* 0x0000012ee0027981 */ /* 0x000ea4000c1e1100 */
[----:B--2---:R-:W-:-:S05]  /*186e0*/  PRMT R3, R2, 0x8880, RZ ;  /* 0x0000888002037816 */ /* 0x004fca00000000ff */
[----:B------:R-:W-:-:S07]  /*186f0*/  IMAD R3, R3, R17, RZ ;  /* 0x0000001103037224 */ /* 0x000fce00078e02ff */
.L_x_37:
[----:B------:R-:W-:Y:S05]  /*18700*/  BSYNC B1 ;  /* 0x0000000000017941 */ /* 0x000fea0003800000 */
.L_x_36:
[----:B-1----:R-:W2:Y:S01]  /*18710*/  LDL.LU R4, [R1+0x784] ;  /* 0x0007840001047983 */ /* 0x002ea20000300800 */
[----:B------:R-:W-:Y:S01]  /*18720*/  @!P3 IMAD.MOV.U32 R5, RZ, RZ, R11 ;  /* 0x000000ffff05b224 */ /* 0x000fe200078e000b */
[----:B------:R-:W-:Y:S01]  /*18730*/  ISETP.GE.AND P1, PT, R19, 0x9, PT ;  /* 0x000000091300780c */ /* 0x000fe20003f26270 */
[----:B------:R-:W-:Y:S03]  /*18740*/  BSSY B1, `(.L_x_38) ;  /* 0x0000011000017945 */ /* 0x000fe60003800000 */
[C---:B------:R-:W-:Y:S02]  /*18750*/  ISETP.LT.OR P6, PT, R0.reuse, 0x1, !P1 ;  /* 0x000000010000780c */ /* 0x040fe40004fc1670 */
[----:B------:R-:W-:Y:S01]  /*18760*/  ISETP.LT.OR P2, PT, R0, 0x2, !P1 ;  /* 0x000000020000780c */ /* 0x000fe20004f41670 */
[----:B--2---:R-:W-:Y:S02]  /*18770*/  @!P3 IMAD R6, R4, R16, R3 ;  /* 0x000000100406b224 */ /* 0x004fe400078e0203 */
[----:B------:R-:W-:-:S05]  /*18780*/  @!P3 IMAD.MOV.U32 R4, RZ, RZ, R10 ;  /* 0x000000ffff04b224 */ /* 0x000fca00078e000a */
[----:B------:R1:W-:Y:S02]  /*18790*/  @!P3 STG.E.U8 desc[UR46][R4.64+0x1], R6 ;  /* 0x000001060400b986 */ /* 0x0003e4000c10112e */
[C---:B-1----:R-:W-:Y:S01]  /*187a0*/  SHF.L.U64.HI R5, R8.reuse, 0x3, R9 ;  /* 0x0000000308057819 */ /* 0x042fe20000010209 */
[----:B------:R-:W-:Y:S01]  /*187b0*/  IMAD.SHL.U32 R4, R8, 0x8, RZ ;  /* 0x0000000808047824 */ /* 0x000fe200078e00ff */
[----:B------:R-:W-:-:S03]  /*187c0*/  @!P6 IADD3 R6, P5, R10, UR44, RZ ;  /* 0x0000002c0a06ec10 */ /* 0x000fc6000ffbe0ff */
[----:B------:R-:W-:-:S04]  /*187d0*/  IMAD.WIDE.U32 R222, R20, R8, R4 ;  /* 0x0000000814de7225 */ /* 0x000fc800078e0004 */
[----:B------:R-:W-:Y:S01]  /*187e0*/  IMAD.IADD R21, R21, 0x1, R223 ;  /* 0x0000000115157824 */ /* 0x000fe200078e02df */
[----:B------:R-:W-:-:S04]  /*187f0*/  IADD3 R222, P3, P4, R22, R14, R222 ;  /* 0x0000000e16de7210 */ /* 0x000fc80007c7e0de */
[----:B------:R-:W-:Y:S01]  /*18800*/  IADD3.X R223, R13, R15, R21, P3, P4 ;  /* 0x0000000f0ddf7210 */ /* 0x000fe20001fe8415 */
[----:B------:R-:W-:Y:S08]  /*18810*/  @P6 BRA `(.L_x_39) ;  /* 0x00000000000c6947 */ /* 0x000ff00003800000 */
[----:B------:R-:W2:Y:S02]  /*18820*/  LDG.E.U8 R2, desc[UR46][R222.64] ;  /* 0x0000002ede027981 */ /* 0x000ea4000c1e1100 */
[----:B--2---:R-:W-:-:S05]  /*18830*/  PRMT R3, R2, 0x8880, RZ ;  /* 0x0000888002037816 */ /* 0x004fca00000000ff */
[----:B------:R-:W-:-:S07]  /*18840*/  IMAD R3, R3, R17, RZ ;  /* 0x0000001103037224 */ /* 0x000fce00078e02ff */
.L_x_39:
[----:B------:R-:W-:Y:S05]  /*18850*/  BSYNC B1 ;  /* 0x0000000000017941 */ /* 0x000fea0003800000 */
.L_x_38:
[----:B------:R-:W2:Y:S01]  /*18860*/  LDL.LU R21, [R1+0x788] ;  /* 0x0007880001157983 */ /* 0x000ea20000300800 */
[----:B------:R-:W-:Y:S01]  /*18870*/  @!P6 IADD3.X R7, R11, UR43, RZ, P5, !PT ;  /* 0x0000002b0b07ec10 */ /* 0x000fe2000affe4ff */
[----:B------:R-:W-:Y:S01]  /*18880*/  BSSY B1, `(.L_x_40) ;  /* 0x000000b000017945 */ /* 0x000fe20003800000 */
[C---:B------:R-:W-:Y:S02]  /*18890*/  ISETP.LT.OR P4, PT, R0.reuse, 0x9, !P0 ;  /* 0x000000090000780c */ /* 0x040fe40004781670 */
[C---:B------:R-:W-:Y:S02]  /*188a0*/  ISETP.LT.OR P5, PT, R0.reuse, 0xa, !P0 ;  /* 0x0000000a0000780c */ /* 0x040fe400047a1670 */
[----:B------:R-:W-:Y:S01]  /*188b0*/  ISETP.LT.OR P3, PT, R0, 0x9, !P1 ;  /* 0x000000090000780c */ /* 0x000fe20004f61670 */
[----:B--2---:R-:W-:-:S05]  /*188c0*/  @!P6 IMAD R21, R21, R16, R3 ;  /* 0x000000101515e224 */ /* 0x004fca00078e0203 */
[----:B------:R1:W-:Y:S02]  /*188d0*/  @!P6 STG.E.U8 desc[UR46][R6.64], R21 ;  /* 0x000000150600e986 */ /* 0x0003e4000c10112e */
[----:B-1----:R-:W-:Y:S01]  /*188e0*/  @!P2 IADD3 R6, P6, R10, UR44, RZ ;  /* 0x0000002c0a06ac10 */ /* 0x002fe2000ffde0ff */
[----:B------:R-:W-:-:S12]  /*188f0*/  @P2 BRA `(.L_x_41) ;  /* 0x00000000000c2947 */ /* 0x000fd80003800000 */
[----:B------:R-:W2:Y:S02]  /*18900*/  LDG.E.U8 R2, desc[UR46][R222.64+0x1] ;  /* 0x0000012ede027981 */ /* 0x000ea4000c1e1100 */
[----:B--2---:R-:W-:-:S05]  /*18910*/  PRMT R3, R2, 0x8880, RZ ;  /* 0x0000888002037816 */ /* 0x004fca00000000ff */
[----:B------:R-:W-:-:S07]  /*18920*/  IMAD R3, R3, R17, RZ ;  /* 0x0000001103037224 */ /* 0x000fce00078e02ff */
.L_x_41:
[----:B------:R-:W-:Y:S05]  /*18930*/  BSYNC B1 ;  /* 0x0000000000017941 */ /* 0x000fea0003800000 */
.L_x_40:
[----:B------:R-:W2:Y:S01]  /*18940*/  LDL.LU R21, [R1+0x78c] ;  /* 0x00078c0001157983 */ /* 0x000ea20000300800 */
[----:B------:R-:W-:Y:S01]  /*18950*/  @!P2 IADD3.X R7, R11, UR43, RZ, P6, !PT ;  /* 0x0000002b0b07ac10 */ /* 0x000fe2000b7fe4ff */
[----:B------:R-:W-:Y:S01]  /*18960*/  BSSY B1, `(.L_x_42) ;  /* 0x0000007000017945 */ /* 0x000fe20003800000 */
[----:B--2---:R-:W-:-:S05]  /*18970*/  @!P2 IMAD R21, R21, R16, R3 ;  /* 0x000000101515a224 */ /* 0x004fca00078e0203 */
[----:B------:R1:W-:Y:S01]  /*18980*/  @!P2 STG.E.U8 desc[UR46][R6.64+0x1], R21 ;  /* 0x000001150600a986 */ /* 0x0003e2000c10112e */
[----:B------:R-:W-:Y:S05]  /*18990*/  @P4 BRA `(.L_x_43) ;  /* 0x00000000000c4947 */ /* 0x000fea0003800000 */
[----:B------:R-:W2:Y:S02]  /*189a0*/  LDG.E.U8 R2, desc[UR46][R224.64+0x8] ;  /* 0x0000082ee0027981 */ /* 0x000ea4000c1e1100 */
[----:B--2---:R-:W-:-:S05]  /*189b0*/  PRMT R3, R2, 0x8880, RZ ;  /* 0x0000888002037816 */ /* 0x004fca00000000ff */
[----:B------:R-:W-:-:S07]  /*189c0*/  IMAD R3, R3, R17, RZ ;  /* 0x0000001103037224 */ /* 0x000fce00078e02ff */
.L_x_43:
[----:B------:R-:W-:Y:S05]  /*189d0*/  BSYNC B1 ;  /* 0x0000000000017941 */ /* 0x000fea0003800000 */
.L_x_42:
[----:B-1----:R-:W2:Y:S01]  /*189e0*/  LDL.LU R6, [R1+0x790] ;  /* 0x0007900001067983 */ /* 0x002ea20000300800 */
[----:B------:R-:W-:Y:S01]  /*189f0*/  @!P4 IMAD.MOV.U32 R7, RZ, RZ, R11 ;  /* 0x000000ffff07c224 */ /* 0x000fe200078e000b */
[----:B------:R-:W-:Y:S01]  /*18a00*/  BSSY B1, `(.L_x_44) ;  /* 0x0000008000017945 */ /* 0x000fe20003800000 */
[----:B--2---:R-:W-:Y:S02]  /*18a10*/  @!P4 IMAD R21, R6, R16, R3 ;  /* 0x000000100615c224 */ /* 0x004fe400078e0203 */
[----:B------:R-:W-:-:S05]  /*18a20*/  @!P4 IMAD.MOV.U32 R6, RZ, RZ, R10 ;  /* 0x000000ffff06c224 */ /* 0x000fca00078e000a */
[----:B------:R1:W-:Y:S01]  /*18a30*/  @!P4 STG.E.U8 desc[UR46][R6.64+0x8], R21 ;  /* 0x000008150600c986 */ /* 0x0003e2000c10112e */
[----:B------:R-:W-:Y:S05]  /*18a40*/  @P5 BRA `(.L_x_45) ;  /* 0x00000000000c5947 */ /* 0x000fea0003800000 */
[----:B------:R-:W2:Y:S02]  /*18a50*/  LDG.E.U8 R2, desc[UR46][R224.64+0x9] ;  /* 0x0000092ee0027981 */ /* 0x000ea4000c1e1100 */
[----:B--2---:R-:W-:-:S05]  /*18a60*/  PRMT R3, R2, 0x8880, RZ ;  /* 0x0000888002037816 */ /* 0x004fca00000000ff */
[----:B------:R-:W-:-:S07]  /*18a70*/  IMAD R3, R3, R17, RZ ;  /* 0x0000001103037224 */ /* 0x000fce00078e02ff */
.L_x_45:
[----:B------:R-:W-:Y:S05]  /*18a80*/  BSYNC B1 ;  /* 0x0000000000017941 */ /* 0x000fea0003800000 */
.L_x_44:
[----:B-1----:R-:W2:Y:S01]  /*18a90*/  LDL.LU R6, [R1+0x794] ;  /* 0x0007940001067983 */ /* 0x002ea20000300800 */
[----:B------:R-:W-:Y:S01]  /*18aa0*/  @!P5 IMAD.MOV.U32 R7, RZ, RZ, R11 ;  /* 0x000000ffff07d224 */ /* 0x000fe200078e000b */
[----:B------:R-:W-:Y:S01]  /*18ab0*/  BSSY B1, `(.L_x_46) ;  /* 0x000000a000017945 */ /* 0x000fe20003800000 */
[----:B------:R-:W-:Y:S01]  /*18ac0*/  ISETP.LT.OR P2, PT, R0, 0xa, !P1 ;  /* 0x0000000a0000780c */ /* 0x000fe20004f41670 */
[----:B--2---:R-:W-:Y:S02]  /*18ad0*/  @!P5 IMAD R21, R6, R16, R3 ;  /* 0x000000100615d224 */ /* 0x004fe400078e0203 */
[----:B------:R-:W-:-:S05]  /*18ae0*/  @!P5 IMAD.MOV.U32 R6, RZ, RZ, R10 ;  /* 0x000000ffff06d224 */ /* 0x000fca00078e000a */
[----:B------:R1:W-:Y:S02]  /*18af0*/  @!P5 STG.E.U8 desc[UR46][R6.64+0x9], R21 ;  /* 0x000009150600d986 */ /* 0x0003e4000c10112e */
[----:B-1----:R-:W-:Y:S01]  /*18b00*/  @!P3 IADD3 R6, P4, R10, UR44, RZ ;  /* 0x0000002c0a06bc10 */ /* 0x002fe2000ff9e0ff */
[----:B------:R-:W-:-:S12]  /*18b10*/  @P3 BRA `(.L_x_47) ;  /* 0x00000000000c3947 */ /* 0x000fd80003800000 */
[----:B------:R-:W2:Y:S02]  /*18b20*/  LDG.E.U8 R2, desc[UR46][R222.64+0x8] ;  /* 0x0000082ede027981 */ /* 0x000ea4000c1e1100 */
[----:B--2---:R-:W-:-:S05]  /*18b30*/  PRMT R3, R2, 0x8880, RZ ;  /* 0x0000888002037816 */ /* 0x004fca00000000ff */
[----:B------:R-:W-:-:S07]  /*18b40*/  IMAD R3, R3, R17, RZ ;  /* 0x0000001103037224 */ /* 0x000fce00078e02ff */
.L_x_47:
[----:B------:R-:W-:Y:S05]  /*18b50*/  BSYNC B1 ;  /* 0x0000000000017941 */ /* 0x000fea0003800000 */
.L_x_46:
[----:B------:R-:W2:Y:S01]  /*18b60*/  LDL.LU R21, [R1+0x798] ;  /* 0x0007980001157983 */ /* 0x000ea20000300800 */
[----:B------:R-:W-:Y:S01]  /*18b70*/  @!P3 IADD3.X R7, R11, UR43, RZ, P4, !PT ;  /* 0x0000002b0b07bc10 */ /* 0x000fe2000a7fe4ff */
[----:B------:R-:W-:Y:S01]  /*18b80*/  BSSY B1, `(.L_x_48) ;  /* 0x000000b000017945 */ /* 0x000fe20003800000 */
[C---:B------:R-:W-:Y:S02]  /*18b90*/  ISETP.LT.OR P4, PT, R0.reuse, 0x11, !P0 ;  /* 0x000000110000780c */ /* 0x040fe40004781670 */
[----:B------:R-:W-:Y:S01]  /*18ba0*/  ISETP.LT.OR P5, PT, R0, 0x12, !P0 ;  /* 0x000000120000780c */ /* 0x000fe200047a1670 */
[----:B--2---:R-:W-:-:S05]  /*18bb0*/  @!P3 IMAD R21, R21, R16, R3 ;  /* 0x000000101515b224 */ /* 0x004fca00078e0203 */
[----:B------:R1:W-:Y:S01]  /*18bc0*/  @!P3 STG.E.U8 desc[UR46][R6.64+0x8], R21 ;  /* 0x000008150600b986 */ /* 0x0003e2000c10112e */
[----:B------:R-:W-:Y:S02]  /*18bd0*/  ISETP.LT.OR P3, PT, R0, 0x11, !P1 ;  /* 0x000000110000780c */ /* 0x000fe40004f61670 */
[----:B-1----:R-:W-:Y:S01]  /*18be0*/  @!P2 IADD3 R6, P6, R10, UR44, RZ ;  /* 0x0000002c0a06ac10 */ /* 0x002fe2000ffde0ff */
[----:B------:R-:W-:-:S12]  /*18bf0*/  @P2 BRA `(.L_x_49) ;  /* 0x00000000000c2947 */ /* 0x000fd80003800000 */
[----:B------:R-:W2:Y:S02]  /*18c00*/  LDG.E.U8 R2, desc[UR46][R222.64+0x9] ;  /* 0x0000092ede027981 */ /* 0x000ea4000c1e1100 */
[----:B--2---:R-:W-:-:S05]  /*18c10*/  PRMT R3, R2, 0x8880, RZ ;  /* 0x0000888002037816 */ /* 0x004fca00000000ff */
[----:B------:R-:W-:-:S07]  /*18c20*/  IMAD R3, R3, R17, RZ ;  /* 0x0000001103037224 */ /* 0x000fce00078e02ff */
.L_x_49:
[----:B------:R-:W-:Y:S05]  /*18c30*/  BSYNC B1 ;  /* 0x0000000000017941 */ /* 0x000fea0003800000 */
.L_x_48:
        /* <DEDUP_REMOVED lines=9> */
.L_x_51:
[----:B------:R-:W-:Y:S05]  /*18cd0*/  BSYNC B1 ;  /* 0x0000000000017941 */ /* 0x000fea0003800000 */
.L_x_50:
        /* <DEDUP_REMOVED lines=10> */
.L_x_53:
[----:B------:R-:W-:Y:S05]  /*18d80*/  BSYNC B1 ;  /* 0x0000000000017941 */ /* 0x000fea0003800000 */
.L_x_52:
        /* <DEDUP_REMOVED lines=12> */
.L_x_55:
[----:B------:R-:W-:Y:S05]  /*18e50*/  BSYNC B1 ;  /* 0x0000000000017941 */ /* 0x000fea0003800000 */
.L_x_54:
        /* <DEDUP_REMOVED lines=13> */
.L_x_57:
[----:B------:R-:W-:Y:S05]  /*18f30*/  BSYNC B1 ;  /* 0x0000000000017941 */ /* 0x000fea0003800000 */
.L_x_56:
        /* <DEDUP_REMOVED lines=9> */
.L_x_59:
[----:B------:R-:W-:Y:S05]  /*18fd0*/  BSYNC B1 ;  /* 0x0000000000017941 */ /* 0x000fea0003800000 */
.L_x_58:
        /* <DEDUP_REMOVED lines=10> */
.L_x_61:
[----:B------:R-:W-:Y:S05]  /*19080*/  BSYNC B1 ;  /* 0x0000000000017941 */ /* 0x000fea0003800000 */
.L_x_60:
        /* <DEDUP_REMOVED lines=12> */
.L_x_63:
[----:B------:R-:W-:Y:S05]  /*19150*/  BSYNC B1 ;  /* 0x0000000000017941 */ /* 0x000fea0003800000 */
.L_x_62:
        /* <DEDUP_REMOVED lines=13> */
.L_x_65:
[----:B------:R-:W-:Y:S05]  /*19230*/  BSYNC B1 ;  /* 0x0000000000017941 */ /* 0x000fea0003800000 */
.L_x_64:
        /* <DEDUP_REMOVED lines=9> */
.L_x_67:
[----:B------:R-:W-:Y:S05]  /*192d0*/  BSYNC B1 ;  /* 0x0000000000017941 */ /* 0x000fea0003800000 */
.L_x_66:
        /* <DEDUP_REMOVED lines=10> */
.L_x_69:
[----:B------:R-:W-:Y:S05]  /*19380*/  BSYNC B1 ;  /* 0x0000000000017941 */ /* 0x000fea0003800000 */
.L_x_68:
        /* <DEDUP_REMOVED lines=12> */
.L_x_71:
[----:B------:R-:W-:Y:S05]  /*19450*/  BSYNC B1 ;  /* 0x0000000000017941 */ /* 0x000fea0003800000 */
.L_x_70:
        /* <DEDUP_REMOVED lines=13> */
.L_x_73:
[----:B------:R-:W-:Y:S05]  /*19530*/  BSYNC B1 ;  /* 0x0000000000017941 */ /* 0x000fea0003800000 */
.L_x_72:
        /* <DEDUP_REMOVED lines=9> */
.L_x_75:
[----:B------:R-:W-:Y:S05]  /*195d0*/  BSYNC B1 ;  /* 0x0000000000017941 */ /* 0x000fea0003800000 */
.L_x_74:
        /* <DEDUP_REMOVED lines=10> */
.L_x_77:
[----:B------:R-:W-:Y:S05]  /*19680*/  BSYNC B1 ;  /* 0x0000000000017941 */ /* 0x000fea0003800000 */
.L_x_76:
        /* <DEDUP_REMOVED lines=12> */
.L_x_79:
[----:B------:R-:W-:Y:S05]  /*19750*/  BSYNC B1 ;  /* 0x0000000000017941 */ /* 0x000fea0003800000 */
.L_x_78:
        /* <DEDUP_REMOVED lines=13> */
.L_x_81:
[----:B------:R-:W-:Y:S05]  /*19830*/  BSYNC B1 ;  /* 0x0000000000017941 */ /* 0x000fea0003800000 */
.L_x_80:
        /* <DEDUP_REMOVED lines=9> */
.L_x_83:
[----:B------:R-:W-:Y:S05]  /*198d0*/  BSYNC B1 ;  /* 0x0000000000017941 */ /* 0x000fea0003800000 */
.L_x_82:
        /* <DEDUP_REMOVED lines=10> */
.L_x_85:
[----:B------:R-:W-:Y:S05]  /*19980*/  BSYNC B1 ;  /* 0x0000000000017941 */ /* 0x000fea0003800000 */
.L_x_84:
        /* <DEDUP_REMOVED lines=12> */
.L_x_87:
[----:B------:R-:W-:Y:S05]  /*19a50*/  BSYNC B1 ;  /* 0x0000000000017941 */ /* 0x000fea0003800000 */
.L_x_86:
        /* <DEDUP_REMOVED lines=13> */
.L_x_89:
[----:B------:R-:W-:Y:S05]  /*19b30*/  BSYNC B1 ;  /* 0x0000000000017941 */ /* 0x000fea0003800000 */
.L_x_88:
        /* <DEDUP_REMOVED lines=9> */
.L_x_91:
[----:B------:R-:W-:Y:S05]  /*19bd0*/  BSYNC B1 ;  /* 0x0000000000017941 */ /* 0x000fea0003800000 */
.L_x_90:
        /* <DEDUP_REMOVED lines=10> */
.L_x_93:
[----:B------:R-:W-:Y:S05]  /*19c80*/  BSYNC B1 ;  /* 0x0000000000017941 */ /* 0x000fea0003800000 */
.L_x_92:
        /* <DEDUP_REMOVED lines=12> */
.L_x_95:
[----:B------:R-:W-:Y:S05]  /*19d50*/  BSYNC B1 ;  /* 0x0000000000017941 */ /* 0x000fea0003800000 */
.L_x_94:
        /* <DEDUP_REMOVED lines=13> */
.L_x_97:
[----:B------:R-:W-:Y:S05]  /*19e30*/  BSYNC B1 ;  /* 0x0000000000017941 */ /* 0x000fea0003800000 */
.L_x_96:
        /* <DEDUP_REMOVED lines=9> */
.L_x_99:
[----:B------:R-:W-:Y:S05]  /*19ed0*/  BSYNC B1 ;  /* 0x0000000000017941 */ /* 0x000fea0003800000 */
.L_x_98:
        /* <DEDUP_REMOVED lines=10> */
.L_x_101:
[----:B------:R-:W-:Y:S05]  /*19f80*/  BSYNC B1 ;  /* 0x0000000000017941 */ /* 0x000fea0003800000 */
.L_x_100:
        /* <DEDUP_REMOVED lines=12> */
.L_x_103:
[----:B------:R-:W-:Y:S05]  /*1a050*/  BSYNC B1 ;  /* 0x0000000000017941 */ /* 0x000fea0003800000 */
.L_x_102:
        /* <DEDUP_REMOVED lines=13> */
.L_x_105:
[----:B------:R-:W-:Y:S05]  /*1a130*/  BSYNC B1 ;  /* 0x0000000000017941 */ /* 0x000fea0003800000 */
.L_x_104:
        /* <DEDUP_REMOVED lines=9> */
.L_x_107:
[----:B------:R-:W-:Y:S05]  /*1a1d0*/  BSYNC B1 ;  /* 0x0000000000017941 */ /* 0x000fea0003800000 */
.L_x_106:
        /* <DEDUP_REMOVED lines=10> */
.L_x_109:
[----:B------:R-:W-:Y:S05]  /*1a280*/  BSYNC B1 ;  /* 0x0000000000017941 */ /* 0x000fea0003800000 */
.L_x_108:
        /* <DEDUP_REMOVED lines=12> */
.L_x_111:
[----:B------:R-:W-:Y:S05]  /*1a350*/  BSYNC B1 ;  /* 0x0000000000017941 */ /* 0x000fea0003800000 */
.L_x_110:
        /* <DEDUP_REMOVED lines=13> */
.L_x_113:
[----:B------:R-:W-:Y:S05]  /*1a430*/  BSYNC B1 ;  /* 0x0000000000017941 */ /* 0x000fea0003800000 */
.L_x_112:
        /* <DEDUP_REMOVED lines=9> */
.L_x_115:
[----:B------:R-:W-:Y:S05]  /*1a4d0*/  BSYNC B1 ;  /* 0x0000000000017941 */ /* 0x000fea0003800000 */
.L_x_114:
        /* <DEDUP_REMOVED lines=10> */
.L_x_117:
[----:B------:R-:W-:Y:S05]  /*1a580*/  BSYNC B1 ;  /* 0x0000000000017941 */ /* 0x000fea0003800000 */
.L_x_116:
        /* <DEDUP_REMOVED lines=12> */
.L_x_119:
[----:B------:R-:W-:Y:S05]  /*1a650*/  BSYNC B1 ;  /* 0x0000000000017941 */ /* 0x000fea0003800000 */
.L_x_118:
        /* <DEDUP_REMOVED lines=13> */
.L_x_121:
[----:B------:R-:W-:Y:S05]  /*1a730*/  BSYNC B1 ;  /* 0x0000000000017941 */ /* 0x000fea0003800000 */
.L_x_120:
        /* <DEDUP_REMOVED lines=9> */
.L_x_123:
[----:B------:R-:W-:Y:S05]  /*1a7d0*/  BSYNC B1 ;  /* 0x0000000000017941 */ /* 0x000fea0003800000 */
.L_x_122:
        /* <DEDUP_REMOVED lines=10> */
.L_x_125:
[----:B------:R-:W-:Y:S05]  /*1a880*/  BSYNC B1 ;  /* 0x0000000000017941 */ /* 0x000fea0003800000 */
.L_x_124:
        /* <DEDUP_REMOVED lines=12> */
.L_x_127:
[----:B------:R-:W-:Y:S05]  /*1a950*/  BSYNC B1 ;  /* 0x0000000000017941 */ /* 0x000fea0003800000 */
.L_x_126:
        /* <DEDUP_REMOVED lines=8> */
[----:B-1----:R-:W-:-:S04]  /*1a9e0*/  @!P4 IADD3 R6, P2, R10, UR44, RZ ;  /* 0x0000002c0a06cc10 */ /* 0x002fc8000ff5e0ff */
[----:B------:R-:W-:Y:S02]  /*1a9f0*/  @!P4 IADD3.X R7, R11, UR43, RZ, P2, !PT ;  /* 0x0000002b0b07cc10 */ /* 0x000fe400097fe4ff */
[----:B------:R-:W-:Y:S01]  /*1aa00*/  ISETP.LT.OR P2, PT, R0, 0x62, !P1 ;  /* 0x000000620000780c */ /* 0x000fe20004f41670 */
[----:B------:R-:W-:-:S12]  /*1aa10*/  @P4 BRA `(.L_x_129) ;  /* 0x00000000000c4947 */ /* 0x000fd80003800000 */
[----:B------:R-:W2:Y:S02]  /*1aa20*/  LDG.E.U8 R2, desc[UR46][R222.64+0x59] ;  /* 0x0000592ede027981 */ /* 0x000ea4000c1e1100 */
[----:B--2---:R-:W-:-:S05]  /*1aa30*/  PRMT R3, R2, 0x8880, RZ ;  /* 0x0000888002037816 */ /* 0x004fca00000000ff */
[----:B------:R-:W-:-:S07]  /*1aa40*/  IMAD R3, R3, R17, RZ ;  /* 0x0000001103037224 */ /* 0x000fce00078e02ff */
.L_x_129:
[----:B------:R-:W-:Y:S05]  /*1aa50*/  BSYNC B1 ;  /* 0x0000000000017941 */ /* 0x000fea0003800000 */
.L_x_128:
[----:B------:R-:W2:Y:S01]  /*1aa60*/  LDL.LU R21, [R1+0x83c] ;  /* 0x00083c0001157983 */ /* 0x000ea20000300800 */
[----:B------:R-:W-:Y:S01]  /*1aa70*/  BSSY B1, `(.L_x_130) ;  /* 0x0000007000017945 */ /* 0x000fe20003800000 */
[----:B--2---:R-:W-:-:S05]  /*1aa80*/  @!P4 IMAD R21, R21, R16, R3 ;  /* 0x000000101515c224 */ /* 0x004fca00078e0203 */
[----:B------:R1:W-:Y:S01]  /*1aa90*/  @!P4 STG.E.U8 desc[UR46][R6.64+0x59], R21 ;  /* 0x000059150600c986 */ /* 0x0003e2000c10112e */
[----:B------:R-:W-:Y:S05]  /*1aaa0*/  @P6 BRA `(.L_x_131) ;  /* 0x00000000000c6947 */ /* 0x000fea0003800000 */
[----:B------:R-:W2:Y:S02]  /*1aab0*/  LDG.E.U8 R2, desc[UR46][R224.64+0x60] ;  /* 0x0000602ee0027981 */ /* 0x000ea4000c1e1100 */
[----:B--2---:R-:W-:-:S05]  /*1aac0*/  PRMT R3, R2, 0x8880, RZ ;  /* 0x0000888002037816 */ /* 0x004fca00000000ff */
[----:B------:R-:W-:-:S07]  /*1aad0*/  IMAD R3, R3, R17, RZ ;  /* 0x0000001103037224 */ /* 0x000fce00078e02ff */
.L_x_131:
[----:B------:R-:W-:Y:S05]  /*1aae0*/  BSYNC B1 ;  /* 0x0000000000017941 */ /* 0x000fea0003800000 */
.L_x_130:
        /* <DEDUP_REMOVED lines=10> */
.L_x_133:
[----:B------:R-:W-:Y:S05]  /*1ab90*/  BSYNC B1 ;  /* 0x0000000000017941 */ /* 0x000fea0003800000 */
.L_x_132:
[----:B-1----:R-:W2:Y:S01]  /*1aba0*/  LDL.LU R6, [R1+0x844] ;  /* 0x0008440001067983 */ /* 0x002ea20000300800 */
[----:B------:R-:W-:Y:S01]  /*1abb0*/  @!P5 IMAD.MOV.U32 R7, RZ, RZ, R11 ;  /* 0x000000ffff07d224 */ /* 0x000fe200078e000b */
[----:B------:R-:W-:Y:S01]  /*1abc0*/  @!P3 IADD3 R216, P4, R10, UR44, RZ ;  /* 0x0000002c0ad8bc10 */ /* 0x000fe2000ff9e0ff */
[----:B------:R-:W-:Y:S03]  /*1abd0*/  BSSY B1, `(.L_x_134) ;  /* 0x0000009000017945 */ /* 0x000fe60003800000 */
[----:B------:R-:W-:Y:S01]  /*1abe0*/  @!P3 IADD3.X R217, R11, UR43, RZ, P4, !PT ;  /* 0x0000002b0bd9bc10 */ /* 0x000fe2000a7fe4ff */
[----:B--2---:R-:W-:Y:S02]  /*1abf0*/  @!P5 IMAD R21, R6, R16, R3 ;  /* 0x000000100615d224 */ /* 0x004fe400078e0203 */
[----:B------:R-:W-:-:S05]  /*1ac00*/  @!P5 IMAD.MOV.U32 R6, RZ, RZ, R10 ;  /* 0x000000ffff06d224 */ /* 0x000fca00078e000a */
[----:B------:R1:W-:Y:S01]  /*1ac10*/  @!P5 STG.E.U8 desc[UR46][R6.64+0x61], R21 ;  /* 0x000061150600d986 */ /* 0x0003e2000c10112e */
[----:B------:R-:W-:Y:S05]  /*1ac20*/  @P3 BRA `(.L_x_135) ;  /* 0x00000000000c3947 */ /* 0x000fea0003800000 */
[----:B------:R-:W2:Y:S02]  /*1ac30*/  LDG.E.U8 R2, desc[UR46][R222.64+0x60] ;  /* 0x0000602ede027981 */ /* 0x000ea4000c1e1100 */
[----:B--2---:R-:W-:-:S05]  /*1ac40*/  PRMT R3, R2, 0x8880, RZ ;  /* 0x0000888002037816 */ /* 0x004fca00000000ff */
[----:B------:R-:W-:-:S07]  /*1ac50*/  IMAD R3, R3, R17, RZ ;  /* 0x0000001103037224 */ /* 0x000fce00078e02ff */
.L_x_135:
[----:B------:R-:W-:Y:S05]  /*1ac60*/  BSYNC B1 ;  /* 0x0000000000017941 */ /* 0x000fea0003800000 */
.L_x_134:
[----:B-1----:R-:W2:Y:S01]  /*1ac70*/  LDL.LU R6, [R1+0x848] ;  /* 0x0008480001067983 */ /* 0x002ea20000300800 */
[----:B------:R-:W-:Y:S01]  /*1ac80*/  BSSY B1, `(.L_x_136) ;  /* 0x000000d000017945 */ /* 0x000fe20003800000 */
[C---:B------:R-:W-:Y:S02]  /*1ac90*/  ISETP.LT.OR P6, PT, R0.reuse, 0x69, !P0 ;  /* 0x000000690000780c */ /* 0x040fe400047c1670 */
[----:B------:R-:W-:Y:S01]  /*1aca0*/  ISETP.LT.OR P4, PT, R0, 0x69, !P1 ;  /* 0x000000690000780c */ /* 0x000fe20004f81670 */
[----:B--2---:R-:W-:Y:S01]  /*1acb0*/  @!P3 IMAD R7, R6, R16, R3 ;  /* 0x000000100607b224 */ /* 0x004fe200078e0203 */
[----:B------:R-:W-:-:S04]  /*1acc0*/  @!P2 IADD3 R6, P5, R10, UR44, RZ ;  /* 0x0000002c0a06ac10 */ /* 0x000fc8000ffbe0ff */
[----:B------:R1:W-:Y:S01]  /*1acd0*/  @!P3 STG.E.U8 desc[UR46][R216.64+0x60], R7 ;  /* 0x00006007d800b986 */ /* 0x0003e2000c10112e */
[C---:B------:R-:W-:Y:S02]  /*1ace0*/  ISETP.LT.OR P3, PT, R0.reuse, 0x6a, !P0 ;  /* 0x0000006a0000780c */ /* 0x040fe40004761670 */
[----:B-1----:R-:W-:Y:S02]  /*1acf0*/  @!P2 IADD3.X R7, R11, UR43, RZ, P5, !PT ;  /* 0x0000002b0b07ac10 */ /* 0x002fe4000affe4ff */
[----:B------:R-:W-:Y:S01]  /*1ad00*/  ISETP.LT.OR P5, PT, R0, 0x6a, !P1 ;  /* 0x0000006a0000780c */ /* 0x000fe20004fa1670 */
[----:B------:R-:W-:-:S12]  /*1ad10*/  @P2 BRA `(.L_x_137) ;  /* 0x00000000000c2947 */ /* 0x000fd80003800000 */
[----:B------:R-:W2:Y:S02]  /*1ad20*/  LDG.E.U8 R2, desc[UR46][R222.64+0x61] ;  /* 0x0000612ede027981 */ /* 0x000ea4000c1e1100 */
[----:B--2---:R-:W-:-:S05]  /*1ad30*/  PRMT R3, R2, 0x8880, RZ ;  /* 0x0000888002037816 */ /* 0x004fca00000000ff */
[----:B------:R-:W-:-:S07]  /*1ad40*/  IMAD R3, R3, R17, RZ ;  /* 0x0000001103037224 */ /* 0x000fce00078e02ff */
.L_x_137:
[----:B------:R-:W-:Y:S05]  /*1ad50*/  BSYNC B1 ;  /* 0x0000000000017941 */ /* 0x000fea0003800000 */
.L_x_136:
        /* <DEDUP_REMOVED lines=8> */
.L_x_139:
[----:B------:R-:W-:Y:S05]  /*1ade0*/  BSYNC B1 ;  /* 0x0000000000017941 */ /* 0x000fea0003800000 */
.L_x_138:
        /* <DEDUP_REMOVED lines=10> */
.L_x_141:
[----:B------:R-:W-:Y:S05]  /*1ae90*/  BSYNC B1 ;  /* 0x0000000000017941 */ /* 0x000fea0003800000 */
.L_x_140:
[----:B-1----:R-:W2:Y:S01]  /*1aea0*/  LDL.LU R6, [R1+0x854] ;  /* 0x0008540001067983 */ /* 0x002ea20000300800 */
[----:B------:R-:W-:Y:S01]  /*1aeb0*/  BSSY B1, `(.L_x_142) ;  /* 0x000000b000017945 */ /* 0x000fe20003800000 */
[----:B------:R-:W-:Y:S01]  /*1aec0*/  ISETP.LT.OR P2, PT, R0, 0x71, !P1 ;  /* 0x000000710000780c */ /* 0x000fe20004f41670 */
[----:B--2---:R-:W-:Y:S01]  /*1aed0*/  @!P3 IMAD R7, R6, R16, R3 ;  /* 0x000000100607b224 */ /* 0x004fe200078e0203 */
[----:B------:R-:W-:-:S04]  /*1aee0*/  @!P5 IADD3 R6, P6, R10, UR44, RZ ;  /* 0x0000002c0a06dc10 */ /* 0x000fc8000ffde0ff */
[----:B------:R1:W-:Y:S01]  /*1aef0*/  @!P3 STG.E.U8 desc[UR46][R10.64+0x69], R7 ;  /* 0x000069070a00b986 */ /* 0x0003e2000c10112e */
[----:B------:R-:W-:-:S04]  /*1af00*/  @!P4 IADD3 R216, P3, R10, UR44, RZ ;  /* 0x0000002c0ad8cc10 */ /* 0x000fc8000ff7e0ff */
[----:B------:R-:W-:Y:S01]  /*1af10*/  @!P4 IADD3.X R217, R11, UR43, RZ, P3, !PT ;  /* 0x0000002b0bd9cc10 */ /* 0x000fe20009ffe4ff */
[----:B------:R-:W-:Y:S08]  /*1af20*/  @P4 BRA `(.L_x_143) ;  /* 0x00000000000c4947 */ /* 0x000ff00003800000 */
[----:B------:R-:W2:Y:S02]  /*1af30*/  LDG.E.U8 R2, desc[UR46][R222.64+0x68] ;  /* 0x0000682ede027981 */ /* 0x000ea4000c1e1100 */
[----:B--2---:R-:W-:-:S05]  /*1af40*/  PRMT R3, R2, 0x8880, RZ ;  /* 0x0000888002037816 */ /* 0x004fca00000000ff */
[----:B------:R-:W-:-:S07]  /*1af50*/  IMAD R3, R3, R17, RZ ;  /* 0x0000001103037224 */ /* 0x000fce00078e02ff */
.L_x_143:
[----:B------:R-:W-:Y:S05]  /*1af60*/  BSYNC B1 ;  /* 0x0000000000017941 */ /* 0x000fea0003800000 */
.L_x_142:
[----:B------:R-:W2:Y:S01]  /*1af70*/  LDL.LU R21, [R1+0x858] ;  /* 0x0008580001157983 */ /* 0x000ea20000300800 */
[----:B------:R-:W-:Y:S01]  /*1af80*/  BSSY B1, `(.L_x_144) ;  /* 0x0000008000017945 */ /* 0x000fe20003800000 */
[----:B-1----:R-:W-:Y:S01]  /*1af90*/  @!P5 IADD3.X R7, R11, UR43, RZ, P6, !PT ;  /* 0x0000002b0b07dc10 */ /* 0x002fe2000b7fe4ff */
[----:B--2---:R-:W-:-:S05]  /*1afa0*/  @!P4 IMAD R21, R21, R16, R3 ;  /* 0x000000101515c224 */ /* 0x004fca00078e0203 */
[----:B------:R1:W-:Y:S01]  /*1afb0*/  @!P4 STG.E.U8 desc[UR46][R216.64+0x68], R21 ;  /* 0x00006815d800c986 */ /* 0x0003e2000c10112e */
[----:B------:R-:W-:Y:S05]  /*1afc0*/  @P5 BRA `(.L_x_145) ;  /* 0x00000000000c5947 */ /* 0x000fea0003800000 */
[----:B------:R-:W2:Y:S02]  /*1afd0*/  LDG.E.U8 R2, desc[UR46][R222.64+0x69] ;  /* 0x0000692ede027981 */ /* 0x000ea4000c1e1100 */
[----:B--2---:R-:W-:-:S05]  /*1afe0*/  PRMT R3, R2, 0x8880, RZ ;  /* 0x0000888002037816 */ /* 0x004fca00000000ff */
[----:B------:R-:W-:-:S07]  /*1aff0*/  IMAD R3, R3, R17, RZ ;  /* 0x0000001103037224 */ /* 0x000fce00078e02ff */
.L_x_145:
[----:B------:R-:W-:Y:S05]  /*1b000*/  BSYNC B1 ;  /* 0x0000000000017941 */ /* 0x000fea0003800000 */
.L_x_144:
[----:B-1----:R-:W2:Y:S01]  /*1b010*/  LDL.LU R21, [R1+0x85c] ;  /* 0x00085c0001157983 */ /* 0x002ea20000300800 */
[C---:B------:R-:W-:Y:S01]  /*1b020*/  ISETP.LT.OR P4, PT, R0.reuse, 0x71, !P0 ;  /* 0x000000710000780c */ /* 0x040fe20004781670 */
[----:B------:R-:W-:Y:S01]  /*1b030*/  BSSY B1, `(.L_x_146) ;  /* 0x000000a000017945 */ /* 0x000fe20003800000 */
[----:B------:R-:W-:Y:S02]  /*1b040*/  ISETP.LT.OR P3, PT, R0, 0x72, !P1 ;  /* 0x000000720000780c */ /* 0x000fe40004f61670 */
[----:B------:R-:W-:Y:S01]  /*1b050*/  @!P2 IADD3 R216, P6, R10, UR44, RZ ;  /* 0x0000002c0ad8ac10 */ /* 0x000fe2000ffde0ff */
[----:B--2---:R-:W-:-:S05]  /*1b060*/  @!P5 IMAD R21, R21, R16, R3 ;  /* 0x000000101515d224 */ /* 0x004fca00078e0203 */
[----:B------:R1:W-:Y:S01]  /*1b070*/  @!P5 STG.E.U8 desc[UR46][R6.64+0x69], R21 ;  /* 0x000069150600d986 */ /* 0x0003e2000c10112e */
[----:B------:R-:W-:Y:S02]  /*1b080*/  ISETP.LT.OR P5, PT, R0, 0x72, !P0 ;  /* 0x000000720000780c */ /* 0x000fe400047a1670 */
[----:B------:R-:W-:Y:S11]  /*1b090*/  @P4 BRA `(.L_x_147) ;  /* 0x00000000000c4947 */ /* 0x000ff60003800000 */
[----:B------:R-:W2:Y:S02]  /*1b0a0*/  LDG.E.U8 R2, desc[UR46][R224.64+0x70] ;  /* 0x0000702ee0027981 */ /* 0x000ea4000c1e1100 */
[----:B--2---:R-:W-:-:S05]  /*1b0b0*/  PRMT R3, R2, 0x8880, RZ ;  /* 0x0000888002037816 */ /* 0x004fca00000000ff */
[----:B------:R-:W-:-:S07]  /*1b0c0*/  IMAD R3, R3, R17, RZ ;  /* 0x0000001103037224 */ /* 0x000fce00078e02ff */
.L_x_147:
[----:B------:R-:W-:Y:S05]  /*1b0d0*/  BSYNC B1 ;  /* 0x0000000000017941 */ /* 0x000fea0003800000 */
.L_x_146:
        /* <DEDUP_REMOVED lines=10> */
.L_x_149:
[----:B------:R-:W-:Y:S05]  /*1b180*/  BSYNC B1 ;  /* 0x0000000000017941 */ /* 0x000fea0003800000 */
.L_x_148:
[----:B-1----:R-:W2:Y:S01]  /*1b190*/  LDL.LU R6, [R1+0x864] ;  /* 0x0008640001067983 */ /* 0x002ea20000300800 */
[----:B------:R-:W-:Y:S01]  /*1b1a0*/  @!P5 IMAD.MOV.U32 R7, RZ, RZ, R11 ;  /* 0x000000ffff07d224 */ /* 0x000fe200078e000b */
[----:B------:R-:W-:Y:S01]  /*1b1b0*/  BSSY B1, `(.L_x_150) ;  /* 0x0000009000017945 */ /* 0x000fe20003800000 */
        /* <DEDUP_REMOVED lines=8> */
.L_x_151:
[----:B------:R-:W-:Y:S05]  /*1b240*/  BSYNC B1 ;  /* 0x0000000000017941 */ /* 0x000fea0003800000 */
.L_x_150:
        /* <DEDUP_REMOVED lines=14> */
.L_x_153:
[----:B------:R-:W-:Y:S05]  /*1b330*/  BSYNC B1 ;  /* 0x0000000000017941 */ /* 0x000fea0003800000 */
.L_x_152:
        /* <DEDUP_REMOVED lines=8> */
.L_x_155:
[----:B------:R-:W-:Y:S05]  /*1b3c0*/  BSYNC B1 ;  /* 0x0000000000017941 */ /* 0x000fea0003800000 */
.L_x_154:
        /* <DEDUP_REMOVED lines=10> */
.L_x_157:
[----:B------:R-:W-:Y:S05]  /*1b470*/  BSYNC B1 ;  /* 0x0000000000017941 */ /* 0x000fea0003800000 */
.L_x_156:
        /* <DEDUP_REMOVED lines=12> */
.L_x_159:
[----:B------:R-:W-:Y:S05]  /*1b540*/  BSYNC B1 ;  /* 0x0000000000017941 */ /* 0x000fea0003800000 */
.L_x_158:
        /* <DEDUP_REMOVED lines=9> */
.L_x_161:
[----:B------:R-:W-:Y:S05]  /*1b5e0*/  BSYNC B1 ;  /* 0x0000000000017941 */ /* 0x000fea0003800000 */
.L_x_160:
        /* <DEDUP_REMOVED lines=12> */
.L_x_163:
[----:B------:R-:W-:Y:S05]  /*1b6b0*/  BSYNC B1 ;  /* 0x0000000000017941 */ /* 0x000fea0003800000 */
.L_x_162:
        /* <DEDUP_REMOVED lines=10> */
.L_x_165:
[----:B------:R-:W-:Y:S05]  /*1b760*/  BSYNC B1 ;  /* 0x0000000000017941 */ /* 0x000fea0003800000 */
.L_x_164:
        /* <DEDUP_REMOVED lines=11> */
.L_x_167:
[----:B------:R-:W-:Y:S05]  /*1b820*/  BSYNC B1 ;  /* 0x0000000000017941 */ /* 0x000fea0003800000 */
.L_x_166:
        /* <DEDUP_REMOVED lines=14> */
.L_x_169:
[----:B------:R-:W-:Y:S05]  /*1b910*/  BSYNC B1 ;  /* 0x0000000000017941 */ /* 0x000fea0003800000 */
.L_x_168:
        /* <DEDUP_REMOVED lines=8> */
.L_x_171:
[----:B------:R-:W-:Y:S05]  /*1b9a0*/  BSYNC B1 ;  /* 0x0000000000017941 */ /* 0x000fea0003800000 */
.L_x_170:
        /* <DEDUP_REMOVED lines=10> */
.L_x_173:
[----:B------:R-:W-:Y:S05]  /*1ba50*/  BSYNC B1 ;  /* 0x0000000000017941 */ /* 0x000fea0003800000 */
.L_x_172:
        /* <DEDUP_REMOVED lines=12> */
.L_x_175:
[----:B------:R-:W-:Y:S05]  /*1bb20*/  BSYNC B1 ;  /* 0x0000000000017941 */ /* 0x000fea0003800000 */
.L_x_174:
        /* <DEDUP_REMOVED lines=9> */
.L_x_177:
[----:B------:R-:W-:Y:S05]  /*1bbc0*/  BSYNC B1 ;  /* 0x0000000000017941 */ /* 0x000fea0003800000 */
.L_x_176:
        /* <DEDUP_REMOVED lines=12> */
.L_x_179:
[----:B------:R-:W-:Y:S05]  /*1bc90*/  BSYNC B1 ;  /* 0x0000000000017941 */ /* 0x000fea0003800000 */
.L_x_178:
        /* <DEDUP_REMOVED lines=10> */
.L_x_181:
[----:B------:R-:W-:Y:S05]  /*1bd40*/  BSYNC B1 ;  /* 0x0000000000017941 */ /* 0x000fea0003800000 */
.L_x_180:
        /* <DEDUP_REMOVED lines=11> */
.L_x_183:
[----:B------:R-:W-:Y:S05]  /*1be00*/  BSYNC B1 ;  /* 0x0000000000017941 */ /* 0x000fea0003800000 */
.L_x_182:
        /* <DEDUP_REMOVED lines=14> */
.L_x_185:
[----:B------:R-:W-:Y:S05]  /*1bef0*/  BSYNC B1 ;  /* 0x0000000000017941 */ /* 0x000fea0003800000 */
.L_x_184:
        /* <DEDUP_REMOVED lines=8> */
.L_x_187:
[----:B------:R-:W-:Y:S05]  /*1bf80*/  BSYNC B1 ;  /* 0x0000000000017941 */ /* 0x000fea0003800000 */
.L_x_186:
        /* <DEDUP_REMOVED lines=10> */
.L_x_189:
[----:B------:R-:W-:Y:S05]  /*1c030*/  BSYNC B1 ;  /* 0x0000000000017941 */ /* 0x000fea0003800000 */
.L_x_188:
        /* <DEDUP_REMOVED lines=12> */
.L_x_191:
[----:B------:R-:W-:Y:S05]  /*1c100*/  BSYNC B1 ;  /* 0x0000000000017941 */ /* 0x000fea0003800000 */
.L_x_190:
        /* <DEDUP_REMOVED lines=9> */
.L_x_193:
[----:B------:R-:W-:Y:S05]  /*1c1a0*/  BSYNC B1 ;  /* 0x0000000000017941 */ /* 0x000fea0003800000 */
.L_x_192:
        /* <DEDUP_REMOVED lines=12> */
.L_x_195:
[----:B------:R-:W-:Y:S05]  /*1c270*/  BSYNC B1 ;  /* 0x0000000000017941 */ /* 0x000fea0003800000 */
.L_x_194:
        /* <DEDUP_REMOVED lines=10> */
.L_x_197:
[----:B------:R-:W-:Y:S05]  /*1c320*/  BSYNC B1 ;  /* 0x0000000000017941 */ /* 0x000fea0003800000 */
.L_x_196:
        /* <DEDUP_REMOVED lines=11> */
.L_x_199:
[----:B------:R-:W-:Y:S05]  /*1c3e0*/  BSYNC B1 ;  /* 0x0000000000017941 */ /* 0x000fea0003800000 */
.L_x_198:
        /* <DEDUP_REMOVED lines=14> */
.L_x_201:
[----:B------:R-:W-:Y:S05]  /*1c4d0*/  BSYNC B1 ;  /* 0x0000000000017941 */ /* 0x000fea0003800000 */
.L_x_200:
        /* <DEDUP_REMOVED lines=8> */
.L_x_203:
[----:B------:R-:W-:Y:S05]  /*1c560*/  BSYNC B1 ;  /* 0x0000000000017941 */ /* 0x000fea0003800000 */
.L_x_202:
        /* <DEDUP_REMOVED lines=10> */
.L_x_205:
[----:B------:R-:W-:Y:S05]  /*1c610*/  BSYNC B1 ;  /* 0x0000000000017941 */ /* 0x000fea0003800000 */
.L_x_204:
        /* <DEDUP_REMOVED lines=12> */
.L_x_207:
[----:B------:R-:W-:Y:S05]  /*1c6e0*/  BSYNC B1 ;  /* 0x0000000000017941 */ /* 0x000fea0003800000 */
.L_x_206:
        /* <DEDUP_REMOVED lines=9> */
.L_x_209:
[----:B------:R-:W-:Y:S05]  /*1c780*/  BSYNC B1 ;  /* 0x0000000000017941 */ /* 0x000fea0003800000 */
.L_x_208:
        /* <DEDUP_REMOVED lines=12> */
.L_x_211:
[----:B------:R-:W-:Y:S05]  /*1c850*/  BSYNC B1 ;  /* 0x0000000000017941 */ /* 0x000fea0003800000 */
.L_x_210:
        /* <DEDUP_REMOVED lines=10> */
.L_x_213:
[----:B------:R-:W-:Y:S05]  /*1c900*/  BSYNC B1 ;  /* 0x0000000000017941 */ /* 0x000fea0003800000 */
.L_x_212:
        /* <DEDUP_REMOVED lines=11> */
.L_x_215:
[----:B------:R-:W-:Y:S05]  /*1c9c0*/  BSYNC B1 ;  /* 0x0000000000017941 */ /* 0x000fea0003800000 */
.L_x_214:
        /* <DEDUP_REMOVED lines=14> */
.L_x_217:
[----:B------:R-:W-:Y:S05]  /*1cab0*/  BSYNC B1 ;  /* 0x0000000000017941 */ /* 0x000fea0003800000 */
.L_x_216:
        /* <DEDUP_REMOVED lines=8> */
.L_x_219:
[----:B------:R-:W-:Y:S05]  /*1cb40*/  BSYNC B1 ;  /* 0x0000000000017941 */ /* 0x000fea0003800000 */
.L_x_218:
        /* <DEDUP_REMOVED lines=10> */
.L_x_221:
[----:B------:R-:W-:Y:S05]  /*1cbf0*/  BSYNC B1 ;  /* 0x0000000000017941 */ /* 0x000fea0003800000 */
.L_x_220:
[----:B-1----:R-:W2:Y:S01]  /*1cc00*/  LDL.LU R6, [R1+0x8f4] ;  /* 0x0008f40001067983 */ /* 0x002ea20000300800 */
[----:B------:R-:W-:Y:S01]  /*1cc10*/  @!P6 IMAD.MOV.U32 R7, RZ, RZ, R11 ;  /* 0x000000ffff07e224 */ /* 0x000fe200078e000b */
[----:B------:R-:W-:Y:S01]  /*1cc20*/  IADD3 R21, P3, R20, 0x80, RZ ;  /* 0x0000008014157810 */ /* 0x000fe20007f7e0ff */
[----:B------:R-:W-:Y:S01]  /*1cc30*/  BSSY B1, `(.L_x_222) ;  /* 0x0000015000017945 */ /* 0x000fe20003800000 */
[----:B------:R-:W-:Y:S02]  /*1cc40*/  @!P2 IADD3 R216, P5, R10, UR44, RZ ;  /* 0x0000002c0ad8ac10 */ /* 0x000fe4000ffbe0ff */
[----:B------:R-:W-:Y:S01]  /*1cc50*/  LOP3.LUT R18, R18, 0xfffffff7, RZ, 0xc0, !PT ;  /* 0xfffffff712127812 */ /* 0x000fe200078ec0ff */
[----:B------:R-:W-:Y:S02]  /*1cc60*/  IMAD.X R221, RZ, RZ, UR7, P3 ;  /* 0x00000007ffdd7e24 */ /* 0x000fe400098e06ff */
[----:B------:R-:W-:-:S04]  /*1cc70*/  IMAD.WIDE.U32 R218, R21, R8, R12 ;  /* 0x0000000815da7225 */ /* 0x000fc800078e000c */
[----:B------:R-:W-:-:S04]  /*1cc80*/  IMAD R226, R221, R8, RZ ;  /* 0x00000008dde27224 */ /* 0x000fc800078e02ff */
[----:B------:R-:W-:Y:S02]  /*1cc90*/  IMAD R226, R21, R9, R226 ;  /* 0x0000000915e27224 */ /* 0x000fe400078e02e2 */
[----:B--2---:R-:W-:Y:S02]  /*1cca0*/  @!P6 IMAD R217, R6, R16, R3 ;  /* 0x0000001006d9e224 */ /* 0x004fe400078e0203 */
[----:B------:R-:W-:-:S05]  /*1ccb0*/  @!P6 IMAD.MOV.U32 R6, RZ, RZ, R10 ;  /* 0x000000ffff06e224 */ /* 0x000fca00078e000a */
[----:B------:R1:W-:Y:S01]  /*1ccc0*/  @!P6 STG.E.U8 desc[UR46][R6.64+0xb9], R217 ;  /* 0x0000b9d90600e986 */ /* 0x0003e2000c10112e */
[----:B------:R-:W-:-:S04]  /*1ccd0*/  ISETP.GE.AND P6, PT, R19, 0x81, PT ;  /* 0x000000811300780c */ /* 0x000fc80003fc6270 */
[----:B------:R-:W-:Y:S02]  /*1cce0*/  ISETP.LT.OR P3, PT, R0, 0x1, !P6 ;  /* 0x000000010000780c */ /* 0x000fe40007761670 */
[----:B-1----:R-:W-:Y:S02]  /*1ccf0*/  @!P2 IADD3.X R217, R11, UR43, RZ, P5, !PT ;  /* 0x0000002b0bd9ac10 */ /* 0x002fe4000affe4ff */
[----:B------:R-:W-:-:S05]  /*1cd00*/  @!P4 IADD3 R6, P5, R10, UR44, RZ ;  /* 0x0000002c0a06cc10 */ /* 0x000fca000ffbe0ff */
[----:B------:R-:W-:Y:S02]  /*1cd10*/  @P6 LOP3.LUT R18, R18, 0x8, RZ, 0xfc, !PT ;  /* 0x0000000812126812 */ /* 0x000fe400078efcff */
[----:B------:R-:W-:Y:S02]  /*1cd20*/  @!P4 IADD3.X R7, R11, UR43, RZ, P5, !PT ;  /* 0x0000002b0b07cc10 */ /* 0x000fe4000affe4ff */
[----:B------:R-:W-:Y:S01]  /*1cd30*/  IADD3 R220, P5, R218, R14, RZ ;  /* 0x0000000edadc7210 */ /* 0x000fe20007fbe0ff */
[----:B------:R-:W-:-:S12]  /*1cd40*/  @P2 BRA `(.L_x_223) ;  /* 0x00000000000c2947 */ /* 0x000fd80003800000 */
[----:B------:R-:W2:Y:S02]  /*1cd50*/  LDG.E.U8 R2, desc[UR46][R222.64+0xb8] ;  /* 0x0000b82ede027981 */ /* 0x000ea4000c1e1100 */
[----:B--2---:R-:W-:-:S05]  /*1cd60*/  PRMT R3, R2, 0x8880, RZ ;  /* 0x0000888002037816 */ /* 0x004fca00000000ff */
[----:B------:R-:W-:-:S07]  /*1cd70*/  IMAD R3, R3, R17, RZ ;  /* 0x0000001103037224 */ /* 0x000fce00078e02ff */
.L_x_223:
[----:B------:R-:W-:Y:S05]  /*1cd80*/  BSYNC B1 ;  /* 0x0000000000017941 */ /* 0x000fea0003800000 */
.L_x_222:
[----:B------:R-:W2:Y:S01]  /*1cd90*/  LDL.LU R227, [R1+0x8f8] ;  /* 0x0008f80001e37983 */ /* 0x000ea20000300800 */
[----:B------:R-:W-:Y:S01]  /*1cda0*/  BSSY B1, `(.L_x_224) ;  /* 0x0000008000017945 */ /* 0x000fe20003800000 */
[----:B------:R-:W-:Y:S01]  /*1cdb0*/  IADD3.X R221, R15, R219, R226, P5, !PT ;  /* 0x000000db0fdd7210 */ /* 0x000fe20002ffe4e2 */
[----:B--2---:R-:W-:-:S05]  /*1cdc0*/  @!P2 IMAD R218, R227, R16, R3 ;  /* 0x00000010e3daa224 */ /* 0x004fca00078e0203 */
[----:B------:R1:W-:Y:S01]  /*1cdd0*/  @!P2 STG.E.U8 desc[UR46][R216.64+0xb8], R218 ;  /* 0x0000b8dad800a986 */ /* 0x0003e2000c10112e */
[----:B------:R-:W-:Y:S05]  /*1cde0*/  @P4 BRA `(.L_x_225) ;  /* 0x00000000000c4947 */ /* 0x000fea0003800000 */
[----:B------:R-:W2:Y:S02]  /*1cdf0*/  LDG.E.U8 R2, desc[UR46][R222.64+0xb9] ;  /* 0x0000b92ede027981 */ /* 0x000ea4000c1e1100 */
[----:B--2---:R-:W-:-:S05]  /*1ce00*/  PRMT R3, R2, 0x8880, RZ ;  /* 0x0000888002037816 */ /* 0x004fca00000000ff */
[----:B------:R-:W-:-:S07]  /*1ce10*/  IMAD R3, R3, R17, RZ ;  /* 0x0000001103037224 */ /* 0x000fce00078e02ff */
.L_x_225:
[----:B------:R-:W-:Y:S05]  /*1ce20*/  BSYNC B1 ;  /* 0x0000000000017941 */ /* 0x000fea0003800000 */
.L_x_224:
[----:B-1----:R-:W2:Y:S04]  /*1ce30*/  LDL.LU R216, [R1+0x8fc] ;  /* 0x0008fc0001d87983 */ /* 0x002ea80000300800 */
[----:B------:R-:W3:Y:S01]  /*1ce40*/  LDL.LU R217, [R1+0x600] ;  /* 0x0006000001d97983 */ /* 0x000ee20000300800 */
[----:B--2---:R-:W-:-:S05]  /*1ce50*/  @!P4 IMAD R216, R216, R16, R3 ;  /* 0x00000010d8d8c224 */ /* 0x004fca00078e0203 */
[----:B------:R1:W-:Y:S04]  /*1ce60*/  @!P4 STG.E.U8 desc[UR46][R6.64+0xb9], R216 ;  /* 0x0000b9d80600c986 */ /* 0x0003e8000c10112e */
[----:B------:R-:W2:Y:S01]  /*1ce70*/  @!P3 LDG.E.U8 R2, desc[UR46][R220.64] ;  /* 0x0000002edc02b981 */ /* 0x000ea2000c1e1100 */
[----:B------:R-:W-:Y:S01]  /*1ce80*/  USHF.L.U64.HI UR4, UR10, 0x7, UR11 ;  /* 0x000000070a047899 */ /* 0x000fe2000801020b */
[----:B------:R-:W-:Y:S01]  /*1ce90*/  IMAD.WIDE.U32 R218, R21, R8, R4 ;  /* 0x0000000815da7225 */ /* 0x000fe200078e0004 */
[----:B------:R-:W-:Y:S01]  /*1cea0*/  ISETP.GE.AND P5, PT, R19, 0x89, PT ;  /* 0x000000891300780c */ /* 0x000fe20003fa6270 */
[----:B------:R-:W-:Y:S01]  /*1ceb0*/  BSSY B1, `(.L_x_226) ;  /* 0x0000015000017945 */ /* 0x000fe20003800000 */
[----:B------:R-:W-:Y:S01]  /*1cec0*/  LOP3.LUT R18, R18, 0xfffffffb, RZ, 0xc0, !PT ;  /* 0xfffffffb12127812 */ /* 0x000fe200078ec0ff */
[----:B------:R-:W-:-:S02]  /*1ced0*/  IMAD.IADD R226, R226, 0x1, R219 ;  /* 0x00000001e2e27824 */ /* 0x000fc400078e02db */
[----:B-1----:R-:W-:-:S08]  /*1cee0*/  IMAD.U32 R216, RZ, RZ, UR10 ;  /* 0x0000000affd87e24 */ /* 0x002fd0000f8e00ff */
[----:B------:R-:W-:Y:S02]  /*1cef0*/  @P5 LOP3.LUT R18, R18, 0x4, RZ, 0xfc, !PT ;  /* 0x0000000412125812 */ /* 0x000fe400078efcff */
[----:B--2---:R-:W-:-:S05]  /*1cf00*/  @!P3 PRMT R6, R2, 0x8880, RZ ;  /* 0x000088800206b816 */ /* 0x004fca00000000ff */
[----:B------:R-:W-:Y:S01]  /*1cf10*/  @!P3 IMAD.MOV.U32 R7, RZ, RZ, R6 ;  /* 0x000000ffff07b224 */ /* 0x000fe200078e0006 */
[----:B------:R-:W-:-:S03]  /*1cf20*/  LEA R6, P2, R216, R10, 0x7 ;  /* 0x0000000ad8067211 */ /* 0x000fc600078438ff */
[----:B------:R-:W-:Y:S01]  /*1cf30*/  @!P3 IMAD R3, R7, R17, RZ ;  /* 0x000000110703b224 */ /* 0x000fe200078e02ff */
[----:B------:R-:W-:Y:S02]  /*1cf40*/  IADD3.X R7, R11, UR4, RZ, P2, !PT ;  /* 0x000000040b077c10 */ /* 0x000fe400097fe4ff */
[----:B------:R-:W-:Y:S01]  /*1cf50*/  IADD3 R218, P2, P4, R22, R14, R218 ;  /* 0x0000000e16da7210 */ /* 0x000fe20007c5e0da */
[----:B---3--:R-:W-:-:S03]  /*1cf60*/  @!P3 IMAD R21, R217, R16, R3 ;  /* 0x00000010d915b224 */ /* 0x008fc600078e0203 */
[----:B------:R-:W-:Y:S02]  /*1cf70*/  IADD3.X R219, R13, R15, R226, P2, P4 ;  /* 0x0000000f0ddb7210 */ /* 0x000fe400017e84e2 */
[----:B------:R1:W-:Y:S01]  /*1cf80*/  @!P3 STG.E.U8 desc[UR46][R6.64], R21 ;  /* 0x000000150600b986 */ /* 0x0003e2000c10112e */
[C---:B------:R-:W-:Y:S02]  /*1cf90*/  ISETP.LT.OR P3, PT, R0.reuse, 0x2, !P6 ;  /* 0x000000020000780c */ /* 0x040fe40007761670 */
[C---:B------:R-:W-:Y:S02]  /*1cfa0*/  ISETP.LT.OR P4, PT, R0.reuse, 0x1, !P5 ;  /* 0x000000010000780c */ /* 0x040fe40006f81670 */
[----:B------:R-:W-:-:S09]  /*1cfb0*/  ISETP.LT.OR P2, PT, R0, 0x2, !P5 ;  /* 0x000000020000780c */ /* 0x000fd20006f41670 */
[----:B-1----:R-:W-:Y:S05]  /*1cfc0*/  @P3 BRA `(.L_x_227) ;  /* 0x00000000000c3947 */ /* 0x002fea0003800000 */
[----:B------:R-:W2:Y:S02]  /*1cfd0*/  LDG.E.U8 R2, desc[UR46][R220.64+0x1] ;  /* 0x0000012edc027981 */ /* 0x000ea4000c1e1100 */
[----:B--2---:R-:W-:-:S05]  /*1cfe0*/  PRMT R3, R2, 0x8880, RZ ;  /* 0x0000888002037816 */ /* 0x004fca00000000ff */
[----:B------:R-:W-:-:S07]  /*1cff0*/  IMAD R3, R3, R17, RZ ;  /* 0x0000001103037224 */ /* 0x000fce00078e02ff */
.L_x_227:
[----:B------:R-:W-:Y:S05]  /*1d000*/  BSYNC B1 ;  /* 0x0000000000017941 */ /* 0x000fea0003800000 */
.L_x_226:
[----:B------:R-:W2:Y:S01]  /*1d010*/  LDL.LU R21, [R1+0x604] ;  /* 0x0006040001157983 */ /* 0x000ea20000300800 */
[----:B------:R-:W-:Y:S01]  /*1d020*/  BSSY B1, `(.L_x_228) ;  /* 0x000000a000017945 */ /* 0x000fe20003800000 */
[----:B--2---:R-:W-:-:S05]  /*1d030*/  @!P3 IMAD R21, R21, R16, R3 ;  /* 0x000000101515b224 */ /* 0x004fca00078e0203 */
[----:B------:R1:W-:Y:S01]  /*1d040*/  @!P3 STG.E.U8 desc[UR46][R6.64+0x1], R21 ;  /* 0x000001150600b986 */ /* 0x0003e2000c10112e */
[----:B------:R-:W-:-:S04]  /*1d050*/  @!P4 IADD3 R226, P3, R6, UR44, RZ ;  /* 0x0000002c06e2cc10 */ /* 0x000fc8000ff7e0ff */
[----:B------:R-:W-:Y:S02]  /*1d060*/  @!P4 IADD3.X R227, R7, UR43, RZ, P3, !PT ;  /* 0x0000002b07e3cc10 */ /* 0x000fe40009ffe4ff */
[----:B------:R-:W-:Y:S01]  /*1d070*/  @!P2 IADD3 R216, P3, R6, UR44, RZ ;  /* 0x0000002c06d8ac10 */ /* 0x000fe2000ff7e0ff */
[----:B------:R-:W-:-:S12]  /*1d080*/  @P4 BRA `(.L_x_229) ;  /* 0x00000000000c4947 */ /* 0x000fd80003800000 */
[----:B------:R-:W2:Y:S02]  /*1d090*/  LDG.E.U8 R2, desc[UR46][R218.64] ;  /* 0x0000002eda027981 */ /* 0x000ea4000c1e1100 */
[----:B--2---:R-:W-:-:S05]  /*1d0a0*/  PRMT R3, R2, 0x8880, RZ ;  /* 0x0000888002037816 */ /* 0x004fca00000000ff */
[----:B------:R-:W-:-:S07]  /*1d0b0*/  IMAD R3, R3, R17, RZ ;  /* 0x0000001103037224 */ /* 0x000fce00078e02ff */
.L_x_229:
[----:B------:R-:W-:Y:S05]  /*1d0c0*/  BSYNC B1 ;  /* 0x0000000000017941 */ /* 0x000fea0003800000 */
.L_x_228:
[----:B-1----:R-:W2:Y:S01]  /*1d0d0*/  LDL.LU R21, [R1+0x608] ;  /* 0x0006080001157983 */ /* 0x002ea20000300800 */
[----:B------:R-:W-:Y:S01]  /*1d0e0*/  BSSY B1, `(.L_x_230) ;  /* 0x0000008000017945 */ /* 0x000fe20003800000 */
[----:B------:R-:W-:Y:S01]  /*1d0f0*/  @!P2 IADD3.X R217, R7, UR43, RZ, P3, !PT ;  /* 0x0000002b07d9ac10 */ /* 0x000fe20009ffe4ff */
[----:B--2---:R-:W-:-:S05]  /*1d100*/  @!P4 IMAD R21, R21, R16, R3 ;  /* 0x000000101515c224 */ /* 0x004fca00078e0203 */
[----:B------:R1:W-:Y:S01]  /*1d110*/  @!P4 STG.E.U8 desc[UR46][R226.64], R21 ;  /* 0x00000015e200c986 */ /* 0x0003e2000c10112e */
[----:B------:R-:W-:Y:S05]  /*1d120*/  @P2 BRA `(.L_x_231) ;  /* 0x00000000000c2947 */ /* 0x000fea0003800000 */
[----:B------:R-:W2:Y:S02]  /*1d130*/  LDG.E.U8 R2, desc[UR46][R218.64+0x1] ;  /* 0x0000012eda027981 */ /* 0x000ea4000c1e1100 */
[----:B--2---:R-:W-:-:S05]  /*1d140*/  PRMT R3, R2, 0x8880, RZ ;  /* 0x0000888002037816 */ /* 0x004fca00000000ff */
[----:B------:R-:W-:-:S07]  /*1d150*/  IMAD R3, R3, R17, RZ ;  /* 0x0000001103037224 */ /* 0x000fce00078e02ff */
.L_x_231:
[----:B------:R-:W-:Y:S05]  /*1d160*/  BSYNC B1 ;  /* 0x0000000000017941 */ /* 0x000fea0003800000 */
.L_x_230:
[----:B-1----:R-:W2:Y:S01]  /*1d170*/  LDL.LU R21, [R1+0x60c] ;  /* 0x00060c0001157983 */ /* 0x002ea20000300800 */
[C---:B------:R-:W-:Y:S01]  /*1d180*/  ISETP.LT.OR P4, PT, R0.reuse, 0x9, !P6 ;  /* 0x000000090000780c */ /* 0x040fe20007781670 */
[----:B------:R-:W-:Y:S01]  /*1d190*/  BSSY B1, `(.L_x_232) ;  /* 0x0000009000017945 */ /* 0x000fe20003800000 */
[----:B------:R-:W-:Y:S01]  /*1d1a0*/  ISETP.LT.OR P3, PT, R0, 0xa, !P6 ;  /* 0x0000000a0000780c */ /* 0x000fe20007761670 */
[----:B--2---:R-:W-:-:S05]  /*1d1b0*/  @!P2 IMAD R21, R21, R16, R3 ;  /* 0x000000101515a224 */ /* 0x004fca00078e0203 */
[----:B------:R1:W-:Y:S01]  /*1d1c0*/  @!P2 STG.E.U8 desc[UR46][R216.64+0x1], R21 ;  /* 0x00000115d800a986 */ /* 0x0003e2000c10112e */
[----:B------:R-:W-:-:S04]  /*1d1d0*/  ISETP.LT.OR P2, PT, R0, 0x9, !P5 ;  /* 0x000000090000780c */ /* 0x000fc80006f41670 */
[----:B------:R-:W-:Y:S09]  /*1d1e0*/  @P4 BRA `(.L_x_233) ;  /* 0x00000000000c4947 */ /* 0x000ff20003800000 */
[----:B------:R-:W2:Y:S02]  /*1d1f0*/  LDG.E.U8 R2, desc[UR46][R220.64+0x8] ;  /* 0x0000082edc027981 */ /* 0x000ea4000c1e1100 */
[----:B--2---:R-:W-:-:S05]  /*1d200*/  PRMT R3, R2, 0x8880, RZ ;  /* 0x0000888002037816 */ /* 0x004fca00000000ff */
[----:B------:R-:W-:-:S07]  /*1d210*/  IMAD R3, R3, R17, RZ ;  /* 0x0000001103037224 */ /* 0x000fce00078e02ff */
.L_x_233:
[----:B------:R-:W-:Y:S05]  /*1d220*/  BSYNC B1 ;  /* 0x0000000000017941 */ /* 0x000fea0003800000 */
.L_x_232:
[----:B-1----:R-:W2:Y:S01]  /*1d230*/  LDL.LU R21, [R1+0x610] ;  /* 0x0006100001157983 */ /* 0x002ea20000300800 */
[----:B------:R-:W-:Y:S01]  /*1d240*/  BSSY B1, `(.L_x_234) ;  /* 0x0000007000017945 */ /* 0x000fe20003800000 */
[----:B--2---:R-:W-:-:S05]  /*1d250*/  @!P4 IMAD R21, R21, R16, R3 ;  /* 0x000000101515c224 */ /* 0x004fca00078e0203 */
[----:B------:R1:W-:Y:S01]  /*1d260*/  @!P4 STG.E.U8 desc[UR46][R6.64+0x8], R21 ;  /* 0x000008150600c986 */ /* 0x0003e2000c10112e */
[----:B------:R-:W-:Y:S05]  /*1d270*/  @P3 BRA `(.L_x_235) ;  /* 0x00000000000c3947 */ /* 0x000fea0003800000 */
[----:B------:R-:W2:Y:S02]  /*1d280*/  LDG.E.U8 R2, desc[UR46][R220.64+0x9] ;  /* 0x0000092edc027981 */ /* 0x000ea4000c1e1100 */
[----:B--2---:R-:W-:-:S05]  /*1d290*/  PRMT R3, R2, 0x8880, RZ ;  /* 0x0000888002037816 */ /* 0x004fca00000000ff */
[----:B------:R-:W-:-:S07]  /*1d2a0*/  IMAD R3, R3, R17, RZ ;  /* 0x0000001103037224 */ /* 0x000fce00078e02ff */
.L_x_235:
[----:B------:R-:W-:Y:S05]  /*1d2b0*/  BSYNC B1 ;  /* 0x0000000000017941 */ /* 0x000fea0003800000 */
.L_x_234:
[----:B-1----:R-:W2:Y:S01]  /*1d2c0*/  LDL.LU R21, [R1+0x614] ;  /* 0x0006140001157983 */ /* 0x002ea20000300800 */
[----:B------:R-:W-:Y:S01]  /*1d2d0*/  BSSY B1, `(.L_x_236) ;  /* 0x000000a000017945 */ /* 0x000fe20003800000 */
[----:B------:R-:W-:Y:S01]  /*1d2e0*/  ISETP.LT.OR P4, PT, R0, 0xa, !P5 ;  /* 0x0000000a0000780c */ /* 0x000fe20006f81670 */
[----:B--2---:R-:W-:-:S05]  /*1d2f0*/  @!P3 IMAD R21, R21, R16, R3 ;  /* 0x000000101515b224 */ /* 0x004fca00078e0203 */
[----:B------:R1:W-:Y:S01]  /*1d300*/  @!P3 STG.E.U8 desc[UR46][R6.64+0x9], R21 ;  /* 0x000009150600b986 */ /* 0x0003e2000c10112e */
[----:B------:R-:W-:-:S04]  /*1d310*/  @!P2 IADD3 R216, P3, R6, UR44, RZ ;  /* 0x0000002c06d8ac10 */ /* 0x000fc8000ff7e0ff */
[----:B------:R-:W-:Y:S01]  /*1d320*/  @!P2 IADD3.X R217, R7, UR43, RZ, P3, !PT ;  /* 0x0000002b07d9ac10 */ /* 0x000fe20009ffe4ff */
[----:B------:R-:W-:Y:S08]  /*1d330*/  @P2 BRA `(.L_x_237) ;  /* 0x00000000000c2947 */ /* 0x000ff00003800000 */
[----:B------:R-:W2:Y:S02]  /*1d340*/  LDG.E.U8 R2, desc[UR46][R218.64+0x8] ;  /* 0x0000082eda027981 */ /* 0x000ea4000c1e1100 */
[----:B--2---:R-:W-:-:S05]  /*1d350*/  PRMT R3, R2, 0x8880, RZ ;  /* 0x0000888002037816 */ /* 0x004fca00000000ff */
[----:B------:R-:W-:-:S07]  /*1d360*/  IMAD R3, R3, R17, RZ ;  /* 0x0000001103037224 */ /* 0x000fce00078e02ff */
.L_x_237:
[----:B------:R-:W-:Y:S05]  /*1d370*/  BSYNC B1 ;  /* 0x0000000000017941 */ /* 0x000fea0003800000 */
.L_x_236:
[----:B-1----:R-:W2:Y:S01]  /*1d380*/  LDL.LU R21, [R1+0x618] ;  /* 0x0006180001157983 */ /* 0x002ea20000300800 */
[----:B------:R-:W-:Y:S01]  /*1d390*/  BSSY B1, `(.L_x_238) ;  /* 0x000000a000017945 */ /* 0x000fe20003800000 */
[----:B------:R-:W-:Y:S01]  /*1d3a0*/  ISETP.LT.OR P3, PT, R0, 0x11, !P6 ;  /* 0x000000110000780c */ /* 0x000fe20007761670 */
[----:B--2---:R-:W-:-:S05]  /*1d3b0*/  @!P2 IMAD R21, R21, R16, R3 ;  /* 0x000000101515a224 */ /* 0x004fca00078e0203 */
[----:B------:R1:W-:Y:S02]  /*1d3c0*/  @!P2 STG.E.U8 desc[UR46][R216.64+0x8], R21 ;  /* 0x00000815d800a986 */ /* 0x0003e4000c10112e */
[----:B-1----:R-:W-:-:S04]  /*1d3d0*/  @!P4 IADD3 R216, P2, R6, UR44, RZ ;  /* 0x0000002c06d8cc10 */ /* 0x002fc8000ff5e0ff */
[----:B------:R-:W-:Y:S01]  /*1d3e0*/  @!P4 IADD3.X R217, R7, UR43, RZ, P2, !PT ;  /* 0x0000002b07d9cc10 */ /* 0x000fe200097fe4ff */
[----:B------:R-:W-:Y:S08]  /*1d3f0*/  @P4 BRA `(.L_x_239) ;  /* 0x00000000000c4947 */ /* 0x000ff00003800000 */
[----:B------:R-:W2:Y:S02]  /*1d400*/  LDG.E.U8 R2, desc[UR46][R218.64+0x9] ;  /* 0x0000092eda027981 */ /* 0x000ea4000c1e1100 */
[----:B--2---:R-:W-:-:S05]  /*1d410*/  PRMT R3, R2, 0x8880, RZ ;  /* 0x0000888002037816 */ /* 0x004fca00000000ff */
[----:B------:R-:W-:-:S07]  /*1d420*/  IMAD R3, R3, R17, RZ ;  /* 0x0000001103037224 */ /* 0x000fce00078e02ff */
.L_x_239:
[----:B------:R-:W-:Y:S05]  /*1d430*/  BSYNC B1 ;  /* 0x0000000000017941 */ /* 0x000fea0003800000 */
.L_x_238:
        /* <DEDUP_REMOVED lines=8> */
.L_x_241:
[----:B------:R-:W-:Y:S05]  /*1d4c0*/  BSYNC B1 ;  /* 0x0000000000017941 */ /* 0x000fea0003800000 */
.L_x_240:
        /* <DEDUP_REMOVED lines=11> */
.L_x_243:
[----:B------:R-:W-:Y:S05]  /*1d580*/  BSYNC B1 ;  /* 0x0000000000017941 */ /* 0x000fea0003800000 */
.L_x_242:
[----:B-1----:R-:W2:Y:S01]  /*1d590*/  LDL.LU R21, [R1+0x624] ;  /* 0x0006240001157983 */ /* 0x002ea20000300800 */
        /* <DEDUP_REMOVED lines=10> */
.L_x_245:
[----:B------:R-:W-:Y:S05]  /*1d640*/  BSYNC B1 ;  /* 0x0000000000017941 */ /* 0x000fea0003800000 */
.L_x_244:
        /* <DEDUP_REMOVED lines=9> */
.L_x_247:
[----:B------:R-:W-:Y:S05]  /*1d6e0*/  BSYNC B1 ;  /* 0x0000000000017941 */ /* 0x000fea0003800000 */
.L_x_246:
        /* <DEDUP_REMOVED lines=11> */
.L_x_249:
[----:B------:R-:W-:Y:S05]  /*1d7a0*/  BSYNC B1 ;  /* 0x0000000000017941 */ /* 0x000fea0003800000 */
.L_x_248:
        /* <DEDUP_REMOVED lines=8> */
.L_x_251:
[----:B------:R-:W-:Y:S05]  /*1d830*/  BSYNC B1 ;  /* 0x0000000000017941 */ /* 0x000fea0003800000 */
.L_x_250:
        /* <DEDUP_REMOVED lines=11> */
.L_x_253:
[----:B------:R-:W-:Y:S05]  /*1d8f0*/  BSYNC B1 ;  /* 0x0000000000017941 */ /* 0x000fea0003800000 */
.L_x_252:
        /* <DEDUP_REMOVED lines=11> */
.L_x_255:
[----:B------:R-:W-:Y:S05]  /*1d9b0*/  BSYNC B1 ;  /* 0x0000000000017941 */ /* 0x000fea0003800000 */
.L_x_254:
        /* <DEDUP_REMOVED lines=8> */
.L_x_257:
[----:B------:R-:W-:Y:S05]  /*1da40*/  BSYNC B1 ;  /* 0x0000000000017941 */ /* 0x000fea0003800000 */
.L_x_256:
        /* <DEDUP_REMOVED lines=11> */
.L_x_259:
[----:B------:R-:W-:Y:S05]  /*1db00*/  BSYNC B1 ;  /* 0x0000000000017941 */ /* 0x000fea0003800000 */
.L_x_258:
        /* <DEDUP_REMOVED lines=11> */
.L_x_261:
[----:B------:R-:W-:Y:S05]  /*1dbc0*/  BSYNC B1 ;  /* 0x0000000000017941 */ /* 0x000fea0003800000 */
.L_x_260:
        /* <DEDUP_REMOVED lines=9> */
.L_x_263:
[----:B------:R-:W-:Y:S05]  /*1dc60*/  BSYNC B1 ;  /* 0x0000000000017941 */ /* 0x000fea0003800000 */
.L_x_262:
        /* <DEDUP_REMOVED lines=11> */
.L_x_265:
[----:B------:R-:W-:Y:S05]  /*1dd20*/  BSYNC B1 ;  /* 0x0000000000017941 */ /* 0x000fea0003800000 */
.L_x_264:
        /* <DEDUP_REMOVED lines=8> */
.L_x_267:
[----:B------:R-:W-:Y:S05]  /*1ddb0*/  BSYNC B1 ;  /* 0x0000000000017941 */ /* 0x000fea0003800000 */
.L_x_266:
        /* <DEDUP_REMOVED lines=11> */
.L_x_269:
[----:B------:R-:W-:Y:S05]  /*1de70*/  BSYNC B1 ;  /* 0x0000000000017941 */ /* 0x000fea0003800000 */
.L_x_268:
        /* <DEDUP_REMOVED lines=11> */
.L_x_271:
[----:B------:R-:W-:Y:S05]  /*1df30*/  BSYNC B1 ;  /* 0x0000000000017941 */ /* 0x000fea0003800000 */
.L_x_270:
        /* <DEDUP_REMOVED lines=8> */
.L_x_273:
[----:B------:R-:W-:Y:S05]  /*1dfc0*/  BSYNC B1 ;  /* 0x0000000000017941 */ /* 0x000fea0003800000 */
.L_x_272:
        /* <DEDUP_REMOVED lines=11> */
.L_x_275:
[----:B------:R-:W-:Y:S05]  /*1e080*/  BSYNC B1 ;  /* 0x0000000000017941 */ /* 0x000fea0003800000 */
.L_x_274:
        /* <DEDUP_REMOVED lines=11> */
.L_x_277:
[----:B------:R-:W-:Y:S05]  /*1e140*/  BSYNC B1 ;  /* 0x0000000000017941 */ /* 0x000fea0003800000 */
.L_x_276:
        /* <DEDUP_REMOVED lines=9> */
.L_x_279:
[----:B------:R-:W-:Y:S05]  /*1e1e0*/  BSYNC B1 ;  /* 0x0000000000017941 */ /* 0x000fea0003800000 */
.L_x_278:
        /* <DEDUP_REMOVED lines=11> */
.L_x_281:
[----:B------:R-:W-:Y:S05]  /*1e2a0*/  BSYNC B1 ;  /* 0x0000000000017941 */ /* 0x000fea0003800000 */
.L_x_280:
        /* <DEDUP_REMOVED lines=8> */
.L_x_283:
[----:B------:R-:W-:Y:S05]  /*1e330*/  BSYNC B1 ;  /* 0x0000000000017941 */ /* 0x000fea0003800000 */
.L_x_282:
        /* <DEDUP_REMOVED lines=11> */
.L_x_285:
[----:B------:R-:W-:Y:S05]  /*1e3f0*/  BSYNC B1 ;  /* 0x0000000000017941 */ /* 0x000fea0003800000 */
.L_x_284:
        /* <DEDUP_REMOVED lines=11> */
.L_x_287:
[----:B------:R-:W-:Y:S05]  /*1e4b0*/  BSYNC B1 ;  /* 0x0000000000017941 */ /* 0x000fea0003800000 */
.L_x_286:
        /* <DEDUP_REMOVED lines=8> */
.L_x_289:
[----:B------:R-:W-:Y:S05]  /*1e540*/  BSYNC B1 ;  /* 0x0000000000017941 */ /* 0x000fea0003800000 */
.L_x_288:
        /* <DEDUP_REMOVED lines=11> */
.L_x_291:
[----:B------:R-:W-:Y:S05]  /*1e600*/  BSYNC B1 ;  /* 0x0000000000017941 */ /* 0x000fea0003800000 */
.L_x_290:
        /* <DEDUP_REMOVED lines=11> */
.L_x_293:
[----:B------:R-:W-:Y:S05]  /*1e6c0*/  BSYNC B1 ;  /* 0x0000000000017941 */ /* 0x000fea0003800000 */
.L_x_292:
        /* <DEDUP_REMOVED lines=9> */
.L_x_295:
[----:B------:R-:W-:Y:S05]  /*1e760*/  BSYNC B1 ;  /* 0x0000000000017941 */ /* 0x000fea0003800000 */
.L_x_294:
        /* <DEDUP_REMOVED lines=11> */
.L_x_297:
[----:B------:R-:W-:Y:S05]  /*1e820*/  BSYNC B1 ;  /* 0x0000000000017941 */ /* 0x000fea0003800000 */
.L_x_296:
        /* <DEDUP_REMOVED lines=8> */
.L_x_299:
[----:B------:R-:W-:Y:S05]  /*1e8b0*/  BSYNC B1 ;  /* 0x0000000000017941 */ /* 0x000fea0003800000 */
.L_x_298:
        /* <DEDUP_REMOVED lines=11> */
.L_x_301:
[----:B------:R-:W-:Y:S05]  /*1e970*/  BSYNC B1 ;  /* 0x0000000000017941 */ /* 0x000fea0003800000 */
.L_x_300:
        /* <DEDUP_REMOVED lines=11> */
.L_x_303:
[----:B------:R-:W-:Y:S05]  /*1ea30*/  BSYNC B1 ;  /* 0x0000000000017941 */ /* 0x000fea0003800000 */
.L_x_302:
        /* <DEDUP_REMOVED lines=8> */
.L_x_305:
[----:B------:R-:W-:Y:S05]  /*1eac0*/  BSYNC B1 ;  /* 0x0000000000017941 */ /* 0x000fea0003800000 */
.L_x_304:
        /* <DEDUP_REMOVED lines=11> */
.L_x_307:
[----:B------:R-:W-:Y:S05]  /*1eb80*/  BSYNC B1 ;  /* 0x0000000000017941 */ /* 0x000fea0003800000 */
.L_x_306:
        /* <DEDUP_REMOVED lines=11> */
.L_x_309:
[----:B------:R-:W-:Y:S05]  /*1ec40*/  BSYNC B1 ;  /* 0x0000000000017941 */ /* 0x000fea0003800000 */
.L_x_308:
        /* <DEDUP_REMOVED lines=9> */
.L_x_311:
[----:B------:R-:W-:Y:S05]  /*1ece0*/  BSYNC B1 ;  /* 0x0000000000017941 */ /* 0x000fea0003800000 */
.L_x_310:
        /* <DEDUP_REMOVED lines=11> */
.L_x_313:
[----:B------:R-:W-:Y:S05]  /*1eda0*/  BSYNC B1 ;  /* 0x0000000000017941 */ /* 0x000fea0003800000 */
.L_x_312:
        /* <DEDUP_REMOVED lines=8> */
.L_x_315:
[----:B------:R-:W-:Y:S05]  /*1ee30*/  BSYNC B1 ;  /* 0x0000000000017941 */ /* 0x000fea0003800000 */
.L_x_314:
        /* <DEDUP_REMOVED lines=11> */
.L_x_317:
[----:B------:R-:W-:Y:S05]  /*1eef0*/  BSYNC B1 ;  /* 0x0000000000017941 */ /* 0x000fea0003800000 */
.L_x_316:
        /* <DEDUP_REMOVED lines=11> */
.L_x_319:
[----:B------:R-:W-:Y:S05]  /*1efb0*/  BSYNC B1 ;  /* 0x0000000000017941 */ /* 0x000fea0003800000 */
.L_x_318:
        /* <DEDUP_REMOVED lines=8> */
.L_x_321:
[----:B------:R-:W-:Y:S05]  /*1f040*/  BSYNC B1 ;  /* 0x0000000000017941 */ /* 0x000fea0003800000 */
.L_x_320:
        /* <DEDUP_REMOVED lines=11> */
.L_x_323:
[----:B------:R-:W-:Y:S05]  /*1f100*/  BSYNC B1 ;  /* 0x0000000000017941 */ /* 0x000fea0003800000 */
.L_x_322:
        /* <DEDUP_REMOVED lines=11> */
.L_x_325:
[----:B------:R-:W-:Y:S05]  /*1f1c0*/  BSYNC B1 ;  /* 0x0000000000017941 */ /* 0x000fea0003800000 */
.L_x_324:
        /* <DEDUP_REMOVED lines=9> */
.L_x_327:
[----:B------:R-:W-:Y:S05]  /*1f260*/  BSYNC B1 ;  /* 0x0000000000017941 */ /* 0x000fea0003800000 */
.L_x_326:
        /* <DEDUP_REMOVED lines=11> */
.L_x_329:
[----:B------:R-:W-:Y:S05]  /*1f320*/  BSYNC B1 ;  /* 0x0000000000017941 */ /* 0x000fea0003800000 */
.L_x_328:
        /* <DEDUP_REMOVED lines=8> */
.L_x_331:
[----:B------:R-:W-:Y:S05]  /*1f3b0*/  BSYNC B1 ;  /* 0x0000000000017941 */ /* 0x000fea0003800000 */
.L_x_330:
        /* <DEDUP_REMOVED lines=11> */
.L_x_333:
[----:B------:R-:W-:Y:S05]  /*1f470*/  BSYNC B1 ;  /* 0x0000000000017941 */ /* 0x000fea0003800000 */
.L_x_332:
        /* <DEDUP_REMOVED lines=11> */
.L_x_335:
[----:B------:R-:W-:Y:S05]  /*1f530*/  BSYNC B1 ;  /* 0x0000000000017941 */ /* 0x000fea0003800000 */
.L_x_334:
        /* <DEDUP_REMOVED lines=8> */
.L_x_337:
[----:B------:R-:W-:Y:S05]  /*1f5c0*/  BSYNC B1 ;  /* 0x0000000000017941 */ /* 0x000fea0003800000 */
.L_x_336:
        /* <DEDUP_REMOVED lines=11> */
.L_x_339:
[----:B------:R-:W-:Y:S05]  /*1f680*/  BSYNC B1 ;  /* 0x0000000000017941 */ /* 0x000fea0003800000 */
.L_x_338:
        /* <DEDUP_REMOVED lines=11> */
.L_x_341:
[----:B------:R-:W-:Y:S05]  /*1f740*/  BSYNC B1 ;  /* 0x0000000000017941 */ /* 0x000fea0003800000 */
.L_x_340:
        /* <DEDUP_REMOVED lines=9> */
.L_x_343:
[----:B------:R-:W-:Y:S05]  /*1f7e0*/  BSYNC B1 ;  /* 0x0000000000017941 */ /* 0x000fea0003800000 */
.L_x_342:
        /* <DEDUP_REMOVED lines=11> */
.L_x_345:
[----:B------:R-:W-:Y:S05]  /*1f8a0*/  BSYNC B1 ;  /* 0x0000000000017941 */ /* 0x000fea0003800000 */
.L_x_344:
        /* <DEDUP_REMOVED lines=8> */
.L_x_347:
[----:B------:R-:W-:Y:S05]  /*1f930*/  BSYNC B1 ;  /* 0x0000000000017941 */ /* 0x000fea0003800000 */
.L_x_346:
        /* <DEDUP_REMOVED lines=11> */
.L_x_349:
[----:B------:R-:W-:Y:S05]  /*1f9f0*/  BSYNC B1 ;  /* 0x0000000000017941 */ /* 0x000fea0003800000 */
.L_x_348:
        /* <DEDUP_REMOVED lines=11> */
.L_x_351:
[----:B------:R-:W-:Y:S05]  /*1fab0*/  BSYNC B1 ;  /* 0x0000000000017941 */ /* 0x000fea0003800000 */
.L_x_350:
        /* <DEDUP_REMOVED lines=8> */
.L_x_353:
[----:B------:R-:W-:Y:S05]  /*1fb40*/  BSYNC B1 ;  /* 0x0000000000017941 */ /* 0x000fea0003800000 */
.L_x_352:
        /* <DEDUP_REMOVED lines=11> */
.L_x_355:
[----:B------:R-:W-:Y:S05]  /*1fc00*/  BSYNC B1 ;  /* 0x0000000000017941 */ /* 0x000fea0003800000 */
.L_x_354:
        /* <DEDUP_REMOVED lines=11> */
.L_x_357:
[----:B------:R-:W-:Y:S05]  /*1fcc0*/  BSYNC B1 ;  /* 0x0000000000017941 */ /* 0x000fea0003800000 */
.L_x_356:
        /* <DEDUP_REMOVED lines=9> */
.L_x_359:
[----:B------:R-:W-:Y:S05]  /*1fd60*/  BSYNC B1 ;  /* 0x0000000000017941 */ /* 0x000fea0003800000 */
.L_x_358:
        /* <DEDUP_REMOVED lines=11> */
.L_x_361:
[----:B------:R-:W-:Y:S05]  /*1fe20*/  BSYNC B1 ;  /* 0x0000000000017941 */ /* 0x000fea0003800000 */
.L_x_360:
        /* <DEDUP_REMOVED lines=8> */
.L_x_363:
[----:B------:R-:W-:Y:S05]  /*1feb0*/  BSYNC B1 ;  /* 0x0000000000017941 */ /* 0x000fea0003800000 */
.L_x_362:
        /* <DEDUP_REMOVED lines=11> */
.L_x_365:
[----:B------:R-:W-:Y:S05]  /*1ff70*/  BSYNC B1 ;  /* 0x0000000000017941 */ /* 0x000fea0003800000 */
.L_x_364:
        /* <DEDUP_REMOVED lines=11> */
.L_x_367:
[----:B------:R-:W-:Y:S05]  /*20030*/  BSYNC B1 ;  /* 0x0000000000017941 */ /* 0x000fea0003800000 */
.L_x_366:
        /* <DEDUP_REMOVED lines=8> */
.L_x_369:
[----:B------:R-:W-:Y:S05]  /*200c0*/  BSYNC B1 ;  /* 0x0000000000017941 */ /* 0x000fea0003800000 */
.L_x_368:
        /* <DEDUP_REMOVED lines=11> */
.L_x_371:
[----:B------:R-:W-:Y:S05]  /*20180*/  BSYNC B1 ;  /* 0x0000000000017941 */ /* 0x000fea0003800000 */
.L_x_370:
        /* <DEDUP_REMOVED lines=11> */
.L_x_373:
[----:B------:R-:W-:Y:S05]  /*20240*/  BSYNC B1 ;  /* 0x0000000000017941 */ /* 0x000fea0003800000 */
.L_x_372:
        /* <DEDUP_REMOVED lines=9> */
.L_x_375:
[----:B------:R-:W-:Y:S05]  /*202e0*/  BSYNC B1 ;  /* 0x0000000000017941 */ /* 0x000fea0003800000 */
.L_x_374:
        /* <DEDUP_REMOVED lines=11> */
.L_x_377:
[----:B------:R-:W-:Y:S05]  /*203a0*/  BSYNC B1 ;  /* 0x0000000000017941 */ /* 0x000fea0003800000 */
.L_x_376:
        /* <DEDUP_REMOVED lines=8> */
.L_x_379:
[----:B------:R-:W-:Y:S05]  /*20430*/  BSYNC B1 ;  /* 0x0000000000017941 */ /* 0x000fea0003800000 */
.L_x_378:
        /* <DEDUP_REMOVED lines=11> */
.L_x_381:
[----:B------:R-:W-:Y:S05]  /*204f0*/  BSYNC B1 ;  /* 0x0000000000017941 */ /* 0x000fea0003800000 */
.L_x_380:
        /* <DEDUP_REMOVED lines=11> */
.L_x_383:
[----:B------:R-:W-:Y:S05]  /*205b0*/  BSYNC B1 ;  /* 0x0000000000017941 */ /* 0x000fea0003800000 */
.L_x_382:
        /* <DEDUP_REMOVED lines=8> */
.L_x_385:
[----:B------:R-:W-:Y:S05]  /*20640*/  BSYNC B1 ;  /* 0x0000000000017941 */ /* 0x000fea0003800000 */
.L_x_384:
        /* <DEDUP_REMOVED lines=11> */
.L_x_387:
[----:B------:R-:W-:Y:S05]  /*20700*/  BSYNC B1 ;  /* 0x0000000000017941 */ /* 0x000fea0003800000 */
.L_x_386:
        /* <DEDUP_REMOVED lines=11> */
.L_x_389:
[----:B------:R-:W-:Y:S05]  /*207c0*/  BSYNC B1 ;  /* 0x0000000000017941 */ /* 0x000fea0003800000 */
.L_x_388:
        /* <DEDUP_REMOVED lines=9> */
.L_x_391:
[----:B------:R-:W-:Y:S05]  /*20860*/  BSYNC B1 ;  /* 0x0000000000017941 */ /* 0x000fea0003800000 */
.L_x_390:
        /* <DEDUP_REMOVED lines=11> */
.L_x_393:
[----:B------:R-:W-:Y:S05]  /*20920*/  BSYNC B1 ;  /* 0x0000000000017941 */ /* 0x000fea0003800000 */
.L_x_392:
        /* <DEDUP_REMOVED lines=8> */
.L_x_395:
[----:B------:R-:W-:Y:S05]  /*209b0*/  BSYNC B1 ;  /* 0x0000000000017941 */ /* 0x000fea0003800000 */
.L_x_394:
[----:B-1----:R-:W2:Y:S01]  /*209c0*/  LDL.LU R21, [R1+0x754] ;  /* 0x0007540001157983 */ /* 0x002ea20000300800 */
[----:B------:R-:W-:Y:S01]  /*209d0*/  @!P3 IADD3 R216, P4, R6, UR44, RZ ;  /* 0x0000002c06d8bc10 */ /* 0x000fe2000ff9e0ff */
[----:B------:R-:W-:Y:S03]  /*209e0*/  BSSY B1, `(.L_x_396) ;  /* 0x000000b000017945 */ /* 0x000fe60003800000 */
[----:B------:R-:W-:Y:S02]  /*209f0*/  @!P3 IADD3.X R217, R7, UR43, RZ, P4, !PT ;  /* 0x0000002b07d9bc10 */ /* 0x000fe4000a7fe4ff */
[----:B------:R-:W-:-:S05]  /*20a00*/  IADD3 R230, P4, R20, 0x100, RZ ;  /* 0x0000010014e67810 */ /* 0x000fca0007f9e0ff */
[----:B------:R-:W-:Y:S02]  /*20a10*/  IMAD.X R232, RZ, RZ, UR7, P4 ;  /* 0x00000007ffe87e24 */ /* 0x000fe4000a0e06ff */
[----:B--2---:R-:W-:-:S05]  /*20a20*/  @!P2 IMAD R21, R21, R16, R3 ;  /* 0x000000101515a224 */ /* 0x004fca00078e0203 */
[----:B------:R1:W-:Y:S01]  /*20a30*/  @!P2 STG.E.U8 desc[UR46][R6.64+0xa9], R21 ;  /* 0x0000a9150600a986 */ /* 0x0003e2000c10112e */
[----:B------:R-:W-:Y:S01]  /*20a40*/  ISETP.LT.OR P2, PT, R0, 0xaa, !P5 ;  /* 0x000000aa0000780c */ /* 0x000fe20006f41670 */
[----:B------:R-:W-:-:S12]  /*20a50*/  @P3 BRA `(.L_x_397) ;  /* 0x00000000000c3947 */ /* 0x000fd80003800000 */
[----:B------:R-:W2:Y:S02]  /*20a60*/  LDG.E.U8 R2, desc[UR46][R218.64+0xa8] ;  /* 0x0000a82eda027981 */ /* 0x000ea4000c1e1100 */
[----:B--2---:R-:W-:-:S05]  /*20a70*/  PRMT R3, R2, 0x8880, RZ ;  /* 0x0000888002037816 */ /* 0x004fca00000000ff */
[----:B------:R-:W-:-:S07]  /*20a80*/  IMAD R3, R3, R17, RZ ;  /* 0x0000001103037224 */ /* 0x000fce00078e02ff */
.L_x_397:
[----:B------:R-:W-:Y:S05]  /*20a90*/  BSYNC B1 ;  /* 0x0000000000017941 */ /* 0x000fea0003800000 */
.L_x_396:
[----:B-1----:R-:W2:Y:S01]  /*20aa0*/  LDL.LU R21, [R1+0x758] ;  /* 0x0007580001157983 */ /* 0x002ea20000300800 */
[-C--:B------:R-:W-:Y:S01]  /*20ab0*/  IMAD R232, R232, R8.reuse, RZ ;  /* 0x00000008e8e87224 */ /* 0x080fe200078e02ff */
[----:B------:R-:W-:Y:S01]  /*20ac0*/  @!P2 IADD3 R228, P4, R6, UR44, RZ ;  /* 0x0000002c06e4ac10 */ /* 0x000fe2000ff9e0ff */
[C---:B------:R-:W-:Y:S01]  /*20ad0*/  IMAD.WIDE.U32 R226, R230.reuse, R8, R4 ;  /* 0x00000008e6e27225 */ /* 0x040fe200078e0004 */
[----:B------:R-:W-:Y:S02]  /*20ae0*/  BSSY B1, `(.L_x_398) ;  /* 0x000000b000017945 */ /* 0x000fe40003800000 */
[----:B------:R-:W-:Y:S01]  /*20af0*/  @!P2 IADD3.X R229, R7, UR43, RZ, P4, !PT ;  /* 0x0000002b07e5ac10 */ /* 0x000fe2000a7fe4ff */
[----:B------:R-:W-:Y:S02]  /*20b00*/  IMAD R232, R230, R9, R232 ;  /* 0x00000009e6e87224 */ /* 0x000fe400078e02e8 */
[----:B--2---:R-:W-:-:S05]  /*20b10*/  @!P3 IMAD R21, R21, R16, R3 ;  /* 0x000000101515b224 */ /* 0x004fca00078e0203 */
[----:B------:R1:W-:Y:S02]  /*20b20*/  @!P3 STG.E.U8 desc[UR46][R216.64+0xa8], R21 ;  /* 0x0000a815d800b986 */ /* 0x0003e4000c10112e */
[----:B-1----:R-:W-:Y:S01]  /*20b30*/  IADD3 R216, P3, P4, R22, R14, R226 ;  /* 0x0000000e16d87210 */ /* 0x002fe20007c7e0e2 */
[----:B------:R-:W-:Y:S01]  /*20b40*/  IMAD.IADD R226, R232, 0x1, R227 ;  /* 0x00000001e8e27824 */ /* 0x000fe200078e02e3 */
[----:B------:R-:W-:Y:S11]  /*20b50*/  @P2 BRA `(.L_x_399) ;  /* 0x00000000000c2947 */ /* 0x000ff60003800000 */
[----:B------:R-:W2:Y:S02]  /*20b60*/  LDG.E.U8 R2, desc[UR46][R218.64+0xa9] ;  /* 0x0000a92eda027981 */ /* 0x000ea4000c1e1100 */
[----:B--2---:R-:W-:-:S05]  /*20b70*/  PRMT R3, R2, 0x8880, RZ ;  /* 0x0000888002037816 */ /* 0x004fca00000000ff */
[----:B------:R-:W-:-:S07]  /*20b80*/  IMAD R3, R3, R17, RZ ;  /* 0x0000001103037224 */ /* 0x000fce00078e02ff */
.L_x_399:
[----:B------:R-:W-:Y:S05]  /*20b90*/  BSYNC B1 ;  /* 0x0000000000017941 */ /* 0x000fea0003800000 */
.L_x_398:
[----:B------:R-:W2:Y:S01]  /*20ba0*/  LDL.LU R21, [R1+0x75c] ;  /* 0x00075c0001157983 */ /* 0x000ea20000300800 */
[----:B------:R-:W-:Y:S01]  /*20bb0*/  IADD3.X R217, R13, R15, R226, P3, P4 ;  /* 0x0000000f0dd97210 */ /* 0x000fe20001fe84e2 */
[----:B------:R-:W-:Y:S01]  /*20bc0*/  BSSY B1, `(.L_x_400) ;  /* 0x000000a000017945 */ /* 0x000fe20003800000 */
[C---:B------:R-:W-:Y:S02]  /*20bd0*/  ISETP.LT.OR P3, PT, R0.reuse, 0xb1, !P6 ;  /* 0x000000b10000780c */ /* 0x040fe40007761670 */
        /* <DEDUP_REMOVED lines=8> */
.L_x_401:
[----:B------:R-:W-:Y:S05]  /*20c60*/  BSYNC B1 ;  /* 0x0000000000017941 */ /* 0x000fea0003800000 */
.L_x_400:
        /* <DEDUP_REMOVED lines=8> */
.L_x_403:
[----:B------:R-:W-:Y:S05]  /*20cf0*/  BSYNC B1 ;  /* 0x0000000000017941 */ /* 0x000fea0003800000 */
.L_x_402:
        /* <DEDUP_REMOVED lines=13> */
.L_x_405:
[----:B------:R-:W-:Y:S05]  /*20dd0*/  BSYNC B1 ;  /* 0x0000000000017941 */ /* 0x000fea0003800000 */
.L_x_404:
[----:B------:R-:W1:Y:S01]  /*20de0*/  LDL.LU R20, [R1+0x768] ;  /* 0x0007680001147983 */ /* 0x000e620000300800 */
[-C--:B------:R-:W-:Y:S01]  /*20df0*/  IMAD R23, R228, R8.reuse, RZ ;  /* 0x00000008e4177224 */ /* 0x080fe200078e02ff */
[----:B------:R-:W-:Y:S01]  /*20e00*/  BSSY B1, `(.L_x_406) ;  /* 0x000000d000017945 */ /* 0x000fe20003800000 */
[----:B------:R-:W-:-:S04]  /*20e10*/  IMAD.WIDE.U32 R4, R231, R8, R4 ;  /* 0x00000008e7047225 */ /* 0x000fc800078e0004 */
[----:B------:R-:W-:-:S04]  /*20e20*/  IMAD R233, R231, R9, R23 ;  /* 0x00000009e7e97224 */ /* 0x000fc800078e0217 */
[----:B------:R-:W-:Y:S02]  /*20e30*/  IMAD.IADD R5, R233, 0x1, R5 ;  /* 0x00000001e9057824 */ /* 0x000fe400078e0205 */
[----:B-1----:R-:W-:Y:S01]  /*20e40*/  @!P2 IMAD R21, R20, R16, R3 ;  /* 0x000000101415a224 */ /* 0x002fe200078e0203 */
[----:B------:R-:W-:-:S04]  /*20e50*/  @!P4 IADD3 R20, P3, R6, UR44, RZ ;  /* 0x0000002c0614cc10 */ /* 0x000fc8000ff7e0ff */
[----:B------:R1:W-:Y:S02]  /*20e60*/  @!P2 STG.E.U8 desc[UR46][R226.64+0xb0], R21 ;  /* 0x0000b015e200a986 */ /* 0x0003e4000c10112e */
[----:B-1----:R-:W-:Y:S02]  /*20e70*/  @!P4 IADD3.X R21, R7, UR43, RZ, P3, !PT ;  /* 0x0000002b0715cc10 */ /* 0x002fe40009ffe4ff */
[----:B------:R-:W-:Y:S01]  /*20e80*/  IADD3 R22, P2, P3, R22, R14, R4 ;  /* 0x0000000e16167210 */ /* 0x000fe20007b5e004 */
[----:B------:R-:W-:-:S12]  /*20e90*/  @P4 BRA `(.L_x_407) ;  /* 0x00000000000c4947 */ /* 0x000fd80003800000 */
[----:B------:R-:W2:Y:S02]  /*20ea0*/  LDG.E.U8 R2, desc[UR46][R218.64+0xb1] ;  /* 0x0000b12eda027981 */ /* 0x000ea4000c1e1100 */
[----:B--2---:R-:W-:-:S05]  /*20eb0*/  PRMT R3, R2, 0x8880, RZ ;  /* 0x0000888002037816 */ /* 0x004fca00000000ff */
[----:B------:R-:W-:-:S07]  /*20ec0*/  IMAD R3, R3, R17, RZ ;  /* 0x0000001103037224 */ /* 0x000fce00078e02ff */
.L_x_407:
[----:B------:R-:W-:Y:S05]  /*20ed0*/  BSYNC B1 ;  /* 0x0000000000017941 */ /* 0x000fea0003800000 */
.L_x_406:
        /* <DEDUP_REMOVED lines=12> */
.L_x_409:
[----:B------:R-:W-:Y:S05]  /*20fa0*/  BSYNC B1 ;  /* 0x0000000000017941 */ /* 0x000fea0003800000 */
.L_x_408:
        /* <DEDUP_REMOVED lines=10> */
.L_x_411:
[----:B------:R-:W-:Y:S05]  /*21050*/  BSYNC B1 ;  /* 0x0000000000017941 */ /* 0x000fea0003800000 */
.L_x_410:
[----:B-1----:R-:W2:Y:S01]  /*21060*/  LDL.LU R4, [R1+0x774] ;  /* 0x0007740001047983 */ /* 0x002ea20000300800 */
[----:B------:R-:W-:Y:S01]  /*21070*/  @!P2 IMAD.MOV.U32 R5, RZ, RZ, R7 ;  /* 0x000000ffff05a224 */ /* 0x000fe200078e0007 */
[----:B------:R-:W-:Y:S01]  /*21080*/  BSSY B1, `(.L_x_412) ;  /* 0x000000b000017945 */ /* 0x000fe20003800000 */
[----:B------:R-:W-:Y:S01]  /*21090*/  ISETP.LT.OR P3, PT, R0, 0xba, !P5 ;  /* 0x000000ba0000780c */ /* 0x000fe20006f61670 */
[----:B--2---:R-:W-:Y:S02]  /*210a0*/  @!P2 IMAD R9, R4, R16, R3 ;  /* 0x000000100409a224 */ /* 0x004fe400078e0203 */
[----:B------:R-:W-:-:S05]  /*210b0*/  @!P2 IMAD.MOV.U32 R4, RZ, RZ, R6 ;  /* 0x000000ffff04a224 */ /* 0x000fca00078e0006 */
[----:B------:R1:W-:Y:S02]  /*210c0*/  @!P2 STG.E.U8 desc[UR46][R4.64+0xb9], R9 ;  /* 0x0000b9090400a986 */ /* 0x0003e4000c10112e */
[----:B-1----:R-:W-:-:S04]  /*210d0*/  @!P4 IADD3 R4, P2, R6, UR44, RZ ;  /* 0x0000002c0604cc10 */ /* 0x002fc8000ff5e0ff */
[----:B------:R-:W-:Y:S01]  /*210e0*/  @!P4 IADD3.X R5, R7, UR43, RZ, P2, !PT ;  /* 0x0000002b0705cc10 */ /* 0x000fe200097fe4ff */
[----:B------:R-:W-:Y:S08]  /*210f0*/  @P4 BRA `(.L_x_413) ;  /* 0x00000000000c4947 */ /* 0x000ff00003800000 */
[----:B------:R-:W2:Y:S02]  /*21100*/  LDG.E.U8 R2, desc[UR46][R218.64+0xb8] ;  /* 0x0000b82eda027981 */ /* 0x000ea4000c1e1100 */
[----:B--2---:R-:W-:-:S05]  /*21110*/  PRMT R3, R2, 0x8880, RZ ;  /* 0x0000888002037816 */ /* 0x004fca00000000ff */
[----:B------:R-:W-:-:S07]  /*21120*/  IMAD R3, R3, R17, RZ ;  /* 0x0000001103037224 */ /* 0x000fce00078e02ff */
.L_x_413:
[----:B------:R-:W-:Y:S05]  /*21130*/  BSYNC B1 ;  /* 0x0000000000017941 */ /* 0x000fea0003800000 */
.L_x_412:
[----:B------:R-:W2:Y:S01]  /*21140*/  LDL.LU R9, [R1+0x778] ;  /* 0x0007780001097983 */ /* 0x000ea20000300800 */
[----:B------:R-:W-:Y:S01]  /*21150*/  BSSY B1, `(.L_x_414) ;  /* 0x000000a000017945 */ /* 0x000fe20003800000 */
[----:B------:R-:W-:Y:S01]  /*21160*/  ISETP.GE.AND P2, PT, R19, 0x101, PT ;  /* 0x000001011300780c */ /* 0x000fe20003f46270 */
        /* <DEDUP_REMOVED lines=8> */
.L_x_415:
[----:B------:R-:W-:Y:S05]  /*211f0*/  BSYNC B1 ;  /* 0x0000000000017941 */ /* 0x000fea0003800000 */
.L_x_414:
[----:B-1----:R-:W2:Y:S01]  /*21200*/  LDL.LU R4, [R1+0x77c] ;  /* 0x00077c0001047983 */ /* 0x002ea20000300800 */
[----:B------:R-:W-:-:S03]  /*21210*/  ISETP.LT.OR P4, PT, R0, 0x1, !P2 ;  /* 0x000000010000780c */ /* 0x000fc60005781670 */
[----:B------:R-:W3:Y:S01]  /*21220*/  LDL.LU R226, [R1+0x480] ;  /* 0x0004800001e27983 */ /* 0x000ee20000300800 */
[----:B--2---:R-:W-:Y:S02]  /*21230*/  @!P3 IMAD R9, R4, R16, R3 ;  /* 0x000000100409b224 */ /* 0x004fe400078e0203 */
[----:B------:R-:W-:-:S03]  /*21240*/  IMAD.WIDE.U32 R4, R230, R8, R12 ;  /* 0x00000008e6047225 */ /* 0x000fc600078e000c */
[----:B------:R1:W-:Y:S02]  /*21250*/  @!P3 STG.E.U8 desc[UR46][R20.64+0xb9], R9 ;  /* 0x0000b9091400b986 */ /* 0x0003e4000c10112e */
[----:B-1----:R-:W-:-:S04]  /*21260*/  IADD3 R20, P3, R4, R14, RZ ;  /* 0x0000000e04147210 */ /* 0x002fc80007f7e0ff */
[----:B------:R-:W-:-:S05]  /*21270*/  IADD3.X R21, R15, R5, R232, P3, !PT ;  /* 0x000000050f157210 */ /* 0x000fca0001ffe4e8 */
[----:B------:R-:W2:Y:S01]  /*21280*/  @!P4 LDG.E.U8 R2, desc[UR46][R20.64] ;  /* 0x0000002e1402c981 */ /* 0x000ea2000c1e1100 */
[----:B------:R-:W-:Y:S01]  /*21290*/  IMAD.U32 R9, RZ, RZ, UR10 ;  /* 0x0000000aff097e24 */ /* 0x000fe2000f8e00ff */
[----:B------:R-:W-:Y:S01]  /*212a0*/  USHF.L.U64.HI UR4, UR10, 0x8, UR11 ;  /* 0x000000080a047899 */ /* 0x000fe2000801020b */
[----:B------:R-:W-:Y:S01]  /*212b0*/  BSSY B1, `(.L_x_416) ;  /* 0x000000d000017945 */ /* 0x000fe20003800000 */
[----:B--2---:R-:W-:-:S05]  /*212c0*/  @!P4 PRMT R4, R2, 0x8880, RZ ;  /* 0x000088800204c816 */ /* 0x004fca00000000ff */
[----:B------:R-:W-:Y:S01]  /*212d0*/  @!P4 IMAD.MOV.U32 R5, RZ, RZ, R4 ;  /* 0x000000ffff05c224 */ /* 0x000fe200078e0004 */
[----:B------:R-:W-:-:S03]  /*212e0*/  LEA R4, P3, R9, R10, 0x8 ;  /* 0x0000000a09047211 */ /* 0x000fc600078640ff */
[----:B------:R-:W-:Y:S01]  /*212f0*/  @!P4 IMAD R3, R5, R17, RZ ;  /* 0x000000110503c224 */ /* 0x000fe200078e02ff */
[----:B------:R-:W-:Y:S02]  /*21300*/  IADD3.X R5, R11, UR4, RZ, P3, !PT ;  /* 0x000000040b057c10 */ /* 0x000fe40009ffe4ff */
[----:B------:R-:W-:Y:S01]  /*21310*/  ISETP.LT.OR P3, PT, R0, 0x2, !P2 ;  /* 0x000000020000780c */ /* 0x000fe20005761670 */
[----:B---3--:R-:W-:-:S05]  /*21320*/  @!P4 IMAD R9, R226, R16, R3 ;  /* 0x00000010e209c224 */ /* 0x008fca00078e0203 */
[----:B------:R1:W-:Y:S07]  /*21330*/  @!P4 STG.E.U8 desc[UR46][R4.64], R9 ;  /* 0x000000090400c986 */ /* 0x0003ee000c10112e */
[----:B------:R-:W-:Y:S05]  /*21340*/  @P3 BRA `(.L_x_417) ;  /* 0x00000000000c3947 */ /* 0x000fea0003800000 */
[----:B------:R-:W2:Y:S02]  /*21350*/  LDG.E.U8 R2, desc[UR46][R20.64+0x1] ;  /* 0x0000012e14027981 */ /* 0x000ea4000c1e1100 */
[----:B--2---:R-:W-:-:S05]  /*21360*/  PRMT R3, R2, 0x8880, RZ ;  /* 0x0000888002037816 */ /* 0x004fca00000000ff */
[----:B------:R-:W-:-:S07]  /*21370*/  IMAD R3, R3, R17, RZ ;  /* 0x0000001103037224 */ /* 0x000fce00078e02ff */
.L_x_417:
[----:B------:R-:W-:Y:S05]  /*21380*/  BSYNC B1 ;  /* 0x0000000000017941 */ /* 0x000fea0003800000 */
.L_x_416:
[----:B-1----:R-:W2:Y:S01]  /*21390*/  LDL.LU R9, [R1+0x484] ;  /* 0x0004840001097983 */ /* 0x002ea20000300800 */
[----:B------:R-:W-:Y:S01]  /*213a0*/  ISETP.GE.AND P6, PT, R19, 0x109, PT ;  /* 0x000001091300780c */ /* 0x000fe20003fc6270 */
[----:B------:R-:W-:Y:S01]  /*213b0*/  BSSY B1, `(.L_x_418) ;  /* 0x000000c000017945 */ /* 0x000fe20003800000 */
[----:B------:R-:W-:-:S11]  /*213c0*/  LOP3.LUT R18, R18, 0xfffffffd, RZ, 0xc0, !PT ;  /* 0xfffffffd12127812 */ /* 0x000fd600078ec0ff */
[----:B------:R-:W-:Y:S01]  /*213d0*/  @P6 LOP3.LUT R18, R18, 0x2, RZ, 0xfc, !PT ;  /* 0x0000000212126812 */ /* 0x000fe200078efcff */
[----:B--2---:R-:W-:-:S05]  /*213e0*/  @!P3 IMAD R9, R9, R16, R3 ;  /* 0x000000100909b224 */ /* 0x004fca00078e0203 */
[----:B------:R1:W-:Y:S01]  /*213f0*/  @!P3 STG.E.U8 desc[UR46][R4.64+0x1], R9 ;  /* 0x000001090400b986 */ /* 0x0003e2000c10112e */
[----:B------:R-:W-:-:S13]  /*21400*/  ISETP.LT.OR P3, PT, R0, 0x1, !P6 ;  /* 0x000000010000780c */ /* 0x000fda0007761670 */
[----:B------:R-:W-:-:S04]  /*21410*/  @!P3 IADD3 R228, P4, R4, UR44, RZ ;  /* 0x0000002c04e4bc10 */ /* 0x000fc8000ff9e0ff */
[----:B------:R-:W-:Y:S01]  /*21420*/  @!P3 IADD3.X R229, R5, UR43, RZ, P4, !PT ;  /* 0x0000002b05e5bc10 */ /* 0x000fe2000a7fe4ff */
[----:B-1----:R-:W-:Y:S08]  /*21430*/  @P3 BRA `(.L_x_419) ;  /* 0x00000000000c3947 */ /* 0x002ff00003800000 */
[----:B------:R-:W2:Y:S02]  /*21440*/  LDG.E.U8 R2, desc[UR46][R216.64] ;  /* 0x0000002ed8027981 */ /* 0x000ea4000c1e1100 */
[----:B--2---:R-:W-:-:S05]  /*21450*/  PRMT R3, R2, 0x8880, RZ ;  /* 0x0000888002037816 */ /* 0x004fca00000000ff */
[----:B------:R-:W-:-:S07]  /*21460*/  IMAD R3, R3, R17, RZ ;  /* 0x0000001103037224 */ /* 0x000fce00078e02ff */
.L_x_419:
[----:B------:R-:W-:Y:S05]  /*21470*/  BSYNC B1 ;  /* 0x0000000000017941 */ /* 0x000fea0003800000 */
.L_x_418:
[----:B------:R-:W2:Y:S01]  /*21480*/  LDL.LU R9, [R1+0x488] ;  /* 0x0004880001097983 */ /* 0x000ea20000300800 */
[----:B------:R-:W-:Y:S01]  /*21490*/  ISETP.LT.OR P4, PT, R0, 0x2, !P6 ;  /* 0x000000020000780c */ /* 0x000fe20007781670 */
[----:B------:R-:W-:-:S12]  /*214a0*/  BSSY B1, `(.L_x_420) ;  /* 0x0000009000017945 */ /* 0x000fd80003800000 */
[----:B------:R-:W-:-:S04]  /*214b0*/  @!P4 IADD3 R226, P5, R4, UR44, RZ ;  /* 0x0000002c04e2cc10 */ /* 0x000fc8000ffbe0ff */
[----:B------:R-:W-:Y:S01]  /*214c0*/  @!P4 IADD3.X R227, R5, UR43, RZ, P5, !PT ;  /* 0x0000002b05e3cc10 */ /* 0x000fe2000affe4ff */
[----:B--2---:R-:W-:-:S05]  /*214d0*/  @!P3 IMAD R9, R9, R16, R3 ;  /* 0x000000100909b224 */ /* 0x004fca00078e0203 */
[----:B------:R1:W-:Y:S01]  /*214e0*/  @!P3 STG.E.U8 desc[UR46][R228.64], R9 ;  /* 0x00000009e400b986 */ /* 0x0003e2000c10112e */
[----:B------:R-:W-:Y:S05]  /*214f0*/  @P4 BRA `(.L_x_421) ;  /* 0x00000000000c4947 */ /* 0x000fea0003800000 */
[----:B------:R-:W2:Y:S02]  /*21500*/  LDG.E.U8 R2, desc[UR46][R216.64+0x1] ;  /* 0x0000012ed8027981 */ /* 0x000ea4000c1e1100 */
[----:B--2---:R-:W-:-:S05]  /*21510*/  PRMT R3, R2, 0x8880, RZ ;  /* 0x0000888002037816 */ /* 0x004fca00000000ff */
[----:B------:R-:W-:-:S07]  /*21520*/  IMAD R3, R3, R17, RZ ;  /* 0x0000001103037224 */ /* 0x000fce00078e02ff */
.L_x_421:
[----:B------:R-:W-:Y:S05]  /*21530*/  BSYNC B1 ;  /* 0x0000000000017941 */ /* 0x000fea0003800000 */
.L_x_420:
[----:B-1----:R-:W2:Y:S01]  /*21540*/  LDL.LU R9, [R1+0x48c] ;  /* 0x00048c0001097983 */ /* 0x002ea20000300800 */
[----:B------:R-:W-:Y:S01]  /*21550*/  ISETP.LT.OR P3, PT, R0, 0x9, !P2 ;  /* 0x000000090000780c */ /* 0x000fe20005761670 */
[----:B------:R-:W-:Y:S01]  /*21560*/  BSSY B1, `(.L_x_422) ;  /* 0x0000007000017945 */ /* 0x000fe20003800000 */
[----:B--2---:R-:W-:-:S05]  /*21570*/  @!P4 IMAD R9, R9, R16, R3 ;  /* 0x000000100909c224 */ /* 0x004fca00078e0203 */
[----:B------:R1:W-:Y:S06]  /*21580*/  @!P4 STG.E.U8 desc[UR46][R226.64+0x1], R9 ;  /* 0x00000109e200c986 */ /* 0x0003ec000c10112e */
[----:B------:R-:W-:Y:S05]  /*21590*/  @P3 BRA `(.L_x_423) ;  /* 0x00000000000c3947 */ /* 0x000fea0003800000 */
[----:B------:R-:W2:Y:S02]  /*215a0*/  LDG.E.U8 R2, desc[UR46][R20.64+0x8] ;  /* 0x0000082e14027981 */ /* 0x000ea4000c1e1100 */
[----:B--2---:R-:W-:-:S05]  /*215b0*/  PRMT R3, R2, 0x8880, RZ ;  /* 0x0000888002037816 */ /* 0x004fca00000000ff */
[----:B------:R-:W-:-:S07]  /*215c0*/  IMAD R3, R3, R17, RZ ;  /* 0x0000001103037224 */ /* 0x000fce00078e02ff */
.L_x_423:
[----:B------:R-:W-:Y:S05]  /*215d0*/  BSYNC B1 ;  /* 0x0000000000017941 */ /* 0x000fea0003800000 */
.L_x_422:
        /* <DEDUP_REMOVED lines=9> */
.L_x_425:
[----:B------:R-:W-:Y:S05]  /*21670*/  BSYNC B1 ;  /* 0x0000000000017941 */ /* 0x000fea0003800000 */
.L_x_424:
[----:B-1----:R-:W2:Y:S01]  /*21680*/  LDL.LU R9, [R1+0x494] ;  /* 0x0004940001097983 */ /* 0x002ea20000300800 */
        /* <DEDUP_REMOVED lines=10> */
.L_x_427:
[----:B------:R-:W-:Y:S05]  /*21730*/  BSYNC B1 ;  /* 0x0000000000017941 */ /* 0x000fea0003800000 */
.L_x_426:
        /* <DEDUP_REMOVED lines=11> */
.L_x_429:
[----:B------:R-:W-:Y:S05]  /*217f0*/  BSYNC B1 ;  /* 0x0000000000017941 */ /* 0x000fea0003800000 */
.L_x_428:
        /* <DEDUP_REMOVED lines=9> */
.L_x_431:
[----:B------:R-:W-:Y:S05]  /*21890*/  BSYNC B1 ;  /* 0x0000000000017941 */ /* 0x000fea0003800000 */
.L_x_430:
        /* <DEDUP_REMOVED lines=9> */
.L_x_433:
[----:B------:R-:W-:Y:S05]  /*21930*/  BSYNC B1 ;  /* 0x0000000000017941 */ /* 0x000fea0003800000 */
.L_x_432:
        /* <DEDUP_REMOVED lines=11> */
.L_x_435:
[----:B------:R-:W-:Y:S05]  /*219f0*/  BSYNC B1 ;  /* 0x0000000000017941 */ /* 0x000fea0003800000 */
.L_x_434:
        /* <DEDUP_REMOVED lines=11> */
.L_x_437:
[----:B------:R-:W-:Y:S05]  /*21ab0*/  BSYNC B1 ;  /* 0x0000000000017941 */ /* 0x000fea0003800000 */
.L_x_436:
        /* <DEDUP_REMOVED lines=9> */
.L_x_439:
[----:B------:R-:W-:Y:S05]  /*21b50*/  BSYNC B1 ;  /* 0x0000000000017941 */ /* 0x000fea0003800000 */
.L_x_438:
        /* <DEDUP_REMOVED lines=9> */
.L_x_441:
[----:B------:R-:W-:Y:S05]  /*21bf0*/  BSYNC B1 ;  /* 0x0000000000017941 */ /* 0x000fea0003800000 */
.L_x_440:
        /* <DEDUP_REMOVED lines=11> */
.L_x_443:
[----:B------:R-:W-:Y:S05]  /*21cb0*/  BSYNC B1 ;  /* 0x0000000000017941 */ /* 0x000fea0003800000 */
.L_x_442:
        /* <DEDUP_REMOVED lines=11> */
.L_x_445:
[----:B------:R-:W-:Y:S05]  /*21d70*/  BSYNC B1 ;  /* 0x0000000000017941 */ /* 0x000fea0003800000 */
.L_x_444:
        /* <DEDUP_REMOVED lines=9> */
.L_x_447:
[----:B------:R-:W-:Y:S05]  /*21e10*/  BSYNC B1 ;  /* 0x0000000000017941 */ /* 0x000fea0003800000 */
.L_x_446:
        /* <DEDUP_REMOVED lines=9> */
.L_x_449:
[----:B------:R-:W-:Y:S05]  /*21eb0*/  BSYNC B1 ;  /* 0x0000000000017941 */ /* 0x000fea0003800000 */
.L_x_448:
        /* <DEDUP_REMOVED lines=11> */
.L_x_451:
[----:B------:R-:W-:Y:S05]  /*21f70*/  BSYNC B1 ;  /* 0x0000000000017941 */ /* 0x000fea0003800000 */
.L_x_450:
        /* <DEDUP_REMOVED lines=11> */
.L_x_453:
[----:B------:R-:W-:Y:S05]  /*22030*/  BSYNC B1 ;  /* 0x0000000000017941 */ /* 0x000fea0003800000 */
.L_x_452:
        /* <DEDUP_REMOVED lines=9> */
.L_x_455:
[----:B------:R-:W-:Y:S05]  /*220d0*/  BSYNC B1 ;  /* 0x0000000000017941 */ /* 0x000fea0003800000 */
.L_x_454:
        /* <DEDUP_REMOVED lines=9> */
.L_x_457:
[----:B------:R-:W-:Y:S05]  /*22170*/  BSYNC B1 ;  /* 0x0000000000017941 */ /* 0x000fea0003800000 */
.L_x_456:
        /* <DEDUP_REMOVED lines=11> */
.L_x_459:
[----:B------:R-:W-:Y:S05]  /*22230*/  BSYNC B1 ;  /* 0x0000000000017941 */ /* 0x000fea0003800000 */
.L_x_458:
        /* <DEDUP_REMOVED lines=11> */
.L_x_461:
[----:B------:R-:W-:Y:S05]  /*222f0*/  BSYNC B1 ;  /* 0x0000000000017941 */ /* 0x000fea0003800000 */
.L_x_460:
        /* <DEDUP_REMOVED lines=9> */
.L_x_463:
[----:B------:R-:W-:Y:S05]  /*22390*/  BSYNC B1 ;  /* 0x0000000000017941 */ /* 0x000fea0003800000 */
.L_x_462:
        /* <DEDUP_REMOVED lines=9> */
.L_x_465:
[----:B------:R-:W-:Y:S05]  /*22430*/  BSYNC B1 ;  /* 0x0000000000017941 */ /* 0x000fea0003800000 */
.L_x_464:
        /* <DEDUP_REMOVED lines=11> */
.L_x_467:
[----:B------:R-:W-:Y:S05]  /*224f0*/  BSYNC B1 ;  /* 0x0000000000017941 */ /* 0x000fea0003800000 */
.L_x_466:
        /* <DEDUP_REMOVED lines=11> */
.L_x_469:
[----:B------:R-:W-:Y:S05]  /*225b0*/  BSYNC B1 ;  /* 0x0000000000017941 */ /* 0x000fea0003800000 */
.L_x_468:
        /* <DEDUP_REMOVED lines=9> */
.L_x_471:
[----:B------:R-:W-:Y:S05]  /*22650*/  BSYNC B1 ;  /* 0x0000000000017941 */ /* 0x000fea0003800000 */
.L_x_470:
        /* <DEDUP_REMOVED lines=9> */
.L_x_473:
[----:B------:R-:W-:Y:S05]  /*226f0*/  BSYNC B1 ;  /* 0x0000000000017941 */ /* 0x000fea0003800000 */
.L_x_472:
        /* <DEDUP_REMOVED lines=11> */
.L_x_475:
[----:B------:R-:W-:Y:S05]  /*227b0*/  BSYNC B1 ;  /* 0x0000000000017941 */ /* 0x000fea0003800000 */
.L_x_474:
        /* <DEDUP_REMOVED lines=11> */
.L_x_477:
[----:B------:R-:W-:Y:S05]  /*22870*/  BSYNC B1 ;  /* 0x0000000000017941 */ /* 0x000fea0003800000 */
.L_x_476:
        /* <DEDUP_REMOVED lines=9> */
.L_x_479:
[----:B------:R-:W-:Y:S05]  /*22910*/  BSYNC B1 ;  /* 0x0000000000017941 */ /* 0x000fea0003800000 */
.L_x_478:
        /* <DEDUP_REMOVED lines=9> */
.L_x_481:
[----:B------:R-:W-:Y:S05]  /*229b0*/  BSYNC B1 ;  /* 0x0000000000017941 */ /* 0x000fea0003800000 */
.L_x_480:
        /* <DEDUP_REMOVED lines=11> */
.L_x_483:
[----:B------:R-:W-:Y:S05]  /*22a70*/  BSYNC B1 ;  /* 0x0000000000017941 */ /* 0x000fea0003800000 */
.L_x_482:
        /* <DEDUP_REMOVED lines=11> */
.L_x_485:
[----:B------:R-:W-:Y:S05]  /*22b30*/  BSYNC B1 ;  /* 0x0000000000017941 */ /* 0x000fea0003800000 */
.L_x_484:
        /* <DEDUP_REMOVED lines=9> */
.L_x_487:
[----:B------:R-:W-:Y:S05]  /*22bd0*/  BSYNC B1 ;  /* 0x0000000000017941 */ /* 0x000fea0003800000 */
.L_x_486:
        /* <DEDUP_REMOVED lines=9> */
.L_x_489:
[----:B------:R-:W-:Y:S05]  /*22c70*/  BSYNC B1 ;  /* 0x0000000000017941 */ /* 0x000fea0003800000 */
.L_x_488:
        /* <DEDUP_REMOVED lines=11> */
.L_x_491:
[----:B------:R-:W-:Y:S05]  /*22d30*/  BSYNC B1 ;  /* 0x0000000000017941 */ /* 0x000fea0003800000 */
.L_x_490:
        /* <DEDUP_REMOVED lines=11> */
.L_x_493:
[----:B------:R-:W-:Y:S05]  /*22df0*/  BSYNC B1 ;  /* 0x0000000000017941 */ /* 0x000fea0003800000 */
.L_x_492:
        /* <DEDUP_REMOVED lines=9> */
.L_x_495:
[----:B------:R-:W-:Y:S05]  /*22e90*/  BSYNC B1 ;  /* 0x0000000000017941 */ /* 0x000fea0003800000 */
.L_x_494:
        /* <DEDUP_REMOVED lines=9> */
.L_x_497:
[----:B------:R-:W-:Y:S05]  /*22f30*/  BSYNC B1 ;  /* 0x0000000000017941 */ /* 0x000fea0003800000 */
.L_x_496:
        /* <DEDUP_REMOVED lines=11> */
.L_x_499:
[----:B------:R-:W-:Y:S05]  /*22ff0*/  BSYNC B1 ;  /* 0x0000000000017941 */ /* 0x000fea0003800000 */
.L_x_498:
        /* <DEDUP_REMOVED lines=11> */
.L_x_501:
[----:B------:R-:W-:Y:S05]  /*230b0*/  BSYNC B1 ;  /* 0x0000000000017941 */ /* 0x000fea0003800000 */
.L_x_500:
        /* <DEDUP_REMOVED lines=9> */
.L_x_503:
[----:B------:R-:W-:Y:S05]  /*23150*/  BSYNC B1 ;  /* 0x0000000000017941 */ /* 0x000fea0003800000 */
.L_x_502:
        /* <DEDUP_REMOVED lines=9> */
.L_x_505:
[----:B------:R-:W-:Y:S05]  /*231f0*/  BSYNC B1 ;  /* 0x0000000000017941 */ /* 0x000fea0003800000 */
.L_x_504:
        /* <DEDUP_REMOVED lines=11> */
.L_x_507:
[----:B------:R-:W-:Y:S05]  /*232b0*/  BSYNC B1 ;  /* 0x0000000000017941 */ /* 0x000fea0003800000 */
.L_x_506:
        /* <DEDUP_REMOVED lines=11> */
.L_x_509:
[----:B------:R-:W-:Y:S05]  /*23370*/  BSYNC B1 ;  /* 0x0000000000017941 */ /* 0x000fea0003800000 */
.L_x_508:
        /* <DEDUP_REMOVED lines=9> */
.L_x_511:
[----:B------:R-:W-:Y:S05]  /*23410*/  BSYNC B1 ;  /* 0x0000000000017941 */ /* 0x000fea0003800000 */
.L_x_510:
        /* <DEDUP_REMOVED lines=9> */
.L_x_513:
[----:B------:R-:W-:Y:S05]  /*234b0*/  BSYNC B1 ;  /* 0x0000000000017941 */ /* 0x000fea0003800000 */
.L_x_512:
        /* <DEDUP_REMOVED lines=11> */
.L_x_515:
[----:B------:R-:W-:Y:S05]  /*23570*/  BSYNC B1 ;  /* 0x0000000000017941 */ /* 0x000fea0003800000 */
.L_x_514:
        /* <DEDUP_REMOVED lines=11> */
.L_x_517:
[----:B------:R-:W-:Y:S05]  /*23630*/  BSYNC B1 ;  /* 0x0000000000017941 */ /* 0x000fea0003800000 */
.L_x_516:
        /* <DEDUP_REMOVED lines=9> */
.L_x_519:
[----:B------:R-:W-:Y:S05]  /*236d0*/  BSYNC B1 ;  /* 0x0000000000017941 */ /* 0x000fea0003800000 */
.L_x_518:
        /* <DEDUP_REMOVED lines=9> */
.L_x_521:
[----:B------:R-:W-:Y:S05]  /*23770*/  BSYNC B1 ;  /* 0x0000000000017941 */ /* 0x000fea0003800000 */
.L_x_520:
        /* <DEDUP_REMOVED lines=11> */
.L_x_523:
[----:B------:R-:W-:Y:S05]  /*23830*/  BSYNC B1 ;  /* 0x0000000000017941 */ /* 0x000fea0003800000 */
.L_x_522:
        /* <DEDUP_REMOVED lines=11> */
.L_x_525:
[----:B------:R-:W-:Y:S05]  /*238f0*/  BSYNC B1 ;  /* 0x0000000000017941 */ /* 0x000fea0003800000 */
.L_x_524:
        /* <DEDUP_REMOVED lines=9> */
.L_x_527:
[----:B------:R-:W-:Y:S05]  /*23990*/  BSYNC B1 ;  /* 0x0000000000017941 */ /* 0x000fea0003800000 */
.L_x_526:
        /* <DEDUP_REMOVED lines=9> */
.L_x_529:
[----:B------:R-:W-:Y:S05]  /*23a30*/  BSYNC B1 ;  /* 0x0000000000017941 */ /* 0x000fea0003800000 */
.L_x_528:
        /* <DEDUP_REMOVED lines=11> */
.L_x_531:
[----:B------:R-:W-:Y:S05]  /*23af0*/  BSYNC B1 ;  /* 0x0000000000017941 */ /* 0x000fea0003800000 */
.L_x_530:
        /* <DEDUP_REMOVED lines=11> */
.L_x_533:
[----:B------:R-:W-:Y:S05]  /*23bb0*/  BSYNC B1 ;  /* 0x0000000000017941 */ /* 0x000fea0003800000 */
.L_x_532:
        /* <DEDUP_REMOVED lines=9> */
.L_x_535:
[----:B------:R-:W-:Y:S05]  /*23c50*/  BSYNC B1 ;  /* 0x0000000000017941 */ /* 0x000fea0003800000 */
.L_x_534:
        /* <DEDUP_REMOVED lines=9> */
.L_x_537:
[----:B------:R-:W-:Y:S05]  /*23cf0*/  BSYNC B1 ;  /* 0x0000000000017941 */ /* 0x000fea0003800000 */
.L_x_536:
        /* <DEDUP_REMOVED lines=11> */
.L_x_539:
[----:B------:R-:W-:Y:S05]  /*23db0*/  BSYNC B1 ;  /* 0x0000000000017941 */ /* 0x000fea0003800000 */
.L_x_538:
        /* <DEDUP_REMOVED lines=11> */
.L_x_541:
[----:B------:R-:W-:Y:S05]  /*23e70*/  BSYNC B1 ;  /* 0x0000000000017941 */ /* 0x000fea0003800000 */
.L_x_540:
        /* <DEDUP_REMOVED lines=9> */
.L_x_543:
[----:B------:R-:W-:Y:S05]  /*23f10*/  BSYNC B1 ;  /* 0x0000000000017941 */ /* 0x000fea0003800000 */
.L_x_542:
        /* <DEDUP_REMOVED lines=9> */
.L_x_545:
[----:B------:R-:W-:Y:S05]  /*23fb0*/  BSYNC B1 ;  /* 0x0000000000017941 */ /* 0x000fea0003800000 */
.L_x_544:
        /* <DEDUP_REMOVED lines=11> */
.L_x_547:
[----:B------:R-:W-:Y:S05]  /*24070*/  BSYNC B1 ;  /* 0x0000000000017941 */ /* 0x000fea0003800000 */
.L_x_546:
        /* <DEDUP_REMOVED lines=11> */
.L_x_549:
[----:B------:R-:W-:Y:S05]  /*24130*/  BSYNC B1 ;  /* 0x0000000000017941 */ /* 0x000fea0003800000 */
.L_x_548:
        /* <DEDUP_REMOVED lines=9> */
.L_x_551:
[----:B------:R-:W-:Y:S05]  /*241d0*/  BSYNC B1 ;  /* 0x0000000000017941 */ /* 0x000fea0003800000 */
.L_x_550:
        /* <DEDUP_REMOVED lines=9> */
.L_x_553:
[----:B------:R-:W-:Y:S05]  /*24270*/  BSYNC B1 ;  /* 0x0000000000017941 */ /* 0x000fea0003800000 */
.L_x_552:
        /* <DEDUP_REMOVED lines=11> */
.L_x_555:
[----:B------:R-:W-:Y:S05]  /*24330*/  BSYNC B1 ;  /* 0x0000000000017941 */ /* 0x000fea0003800000 */
.L_x_554:
        /* <DEDUP_REMOVED lines=11> */
.L_x_557:
[----:B------:R-:W-:Y:S05]  /*243f0*/  BSYNC B1 ;  /* 0x0000000000017941 */ /* 0x000fea0003800000 */
.L_x_556:
        /* <DEDUP_REMOVED lines=9> */
.L_x_559:
[----:B------:R-:W-:Y:S05]  /*24490*/  BSYNC B1 ;  /* 0x0000000000017941 */ /* 0x000fea0003800000 */
.L_x_558:
        /* <DEDUP_REMOVED lines=9> */
.L_x_561:
[----:B------:R-:W-:Y:S05]  /*24530*/  BSYNC B1 ;  /* 0x0000000000017941 */ /* 0x000fea0003800000 */
.L_x_560:
        /* <DEDUP_REMOVED lines=11> */
.L_x_563:
[----:B------:R-:W-:Y:S05]  /*245f0*/  BSYNC B1 ;  /* 0x0000000000017941 */ /* 0x000fea0003800000 */
.L_x_562:
        /* <DEDUP_REMOVED lines=11> */
.L_x_565:
[----:B------:R-:W-:Y:S05]  /*246b0*/  BSYNC B1 ;  /* 0x0000000000017941 */ /* 0x000fea0003800000 */
.L_x_564:
        /* <DEDUP_REMOVED lines=9> */
.L_x_567:
[----:B------:R-:W-:Y:S05]  /*24750*/  BSYNC B1 ;  /* 0x0000000000017941 */ /* 0x000fea0003800000 */
.L_x_566:
        /* <DEDUP_REMOVED lines=9> */
.L_x_569:
[----:B------:R-:W-:Y:S05]  /*247f0*/  BSYNC B1 ;  /* 0x0000000000017941 */ /* 0x000fea0003800000 */
.L_x_568:
        /* <DEDUP_REMOVED lines=11> */
.L_x_571:
[----:B------:R-:W-:Y:S05]  /*248b0*/  BSYNC B1 ;  /* 0x0000000000017941 */ /* 0x000fea0003800000 */
.L_x_570:
        /* <DEDUP_REMOVED lines=11> */
.L_x_573:
[----:B------:R-:W-:Y:S05]  /*24970*/  BSYNC B1 ;  /* 0x0000000000017941 */ /* 0x000fea0003800000 */
.L_x_572:
        /* <DEDUP_REMOVED lines=9> */
.L_x_575:
[----:B------:R-:W-:Y:S05]  /*24a10*/  BSYNC B1 ;  /* 0x0000000000017941 */ /* 0x000fea0003800000 */
.L_x_574:
        /* <DEDUP_REMOVED lines=9> */
.L_x_577:
[----:B------:R-:W-:Y:S05]  /*24ab0*/  BSYNC B1 ;  /* 0x0000000000017941 */ /* 0x000fea0003800000 */
.L_x_576:
        /* <DEDUP_REMOVED lines=11> */
.L_x_579:
[----:B------:R-:W-:Y:S05]  /*24b70*/  BSYNC B1 ;  /* 0x0000000000017941 */ /* 0x000fea0003800000 */
.L_x_578:
        /* <DEDUP_REMOVED lines=11> */
.L_x_581:
[----:B------:R-:W-:Y:S05]  /*24c30*/  BSYNC B1 ;  /* 0x0000000000017941 */ /* 0x000fea0003800000 */
.L_x_580:
        /* <DEDUP_REMOVED lines=9> */
.L_x_583:
[----:B------:R-:W-:Y:S05]  /*24cd0*/  BSYNC B1 ;  /* 0x0000000000017941 */ /* 0x000fea0003800000 */
.L_x_582:
        /* <DEDUP_REMOVED lines=9> */
.L_x_585:
[----:B------:R-:W-:Y:S05]  /*24d70*/  BSYNC B1 ;  /* 0x0000000000017941 */ /* 0x000fea0003800000 */
.L_x_584:
        /* <DEDUP_REMOVED lines=11> */
.L_x_587:
[----:B------:R-:W-:Y:S05]  /*24e30*/  BSYNC B1 ;  /* 0x0000000000017941 */ /* 0x000fea0003800000 */
.L_x_586:
        /* <DEDUP_REMOVED lines=11> */
.L_x_589:
[----:B------:R-:W-:Y:S05]  /*24ef0*/  BSYNC B1 ;  /* 0x0000000000017941 */ /* 0x000fea0003800000 */
.L_x_588:
        /* <DEDUP_REMOVED lines=9> */
.L_x_591:
[----:B------:R-:W-:Y:S05]  /*24f90*/  BSYNC B1 ;  /* 0x0000000000017941 */ /* 0x000fea0003800000 */
.L_x_590:
        /* <DEDUP_REMOVED lines=9> */
.L_x_593:
[----:B------:R-:W-:Y:S05]  /*25030*/  BSYNC B1 ;  /* 0x0000000000017941 */ /* 0x000fea0003800000 */
.L_x_592:
        /* <DEDUP_REMOVED lines=11> */
.L_x_595:
[----:B------:R-:W-:Y:S05]  /*250f0*/  BSYNC B1 ;  /* 0x0000000000017941 */ /* 0x000fea0003800000 */
.L_x_594:
        /* <DEDUP_REMOVED lines=11> */
.L_x_597:
[----:B------:R-:W-:Y:S05]  /*251b0*/  BSYNC B1 ;  /* 0x0000000000017941 */ /* 0x000fea0003800000 */
.L_x_596:
        /* <DEDUP_REMOVED lines=9> */
.L_x_599:
[----:B------:R-:W-:Y:S05]  /*25250*/  BSYNC B1 ;  /* 0x0000000000017941 */ /* 0x000fea0003800000 */
.L_x_598:
        /* <DEDUP_REMOVED lines=9> */
.L_x_601:
[----:B------:R-:W-:Y:S05]  /*252f0*/  BSYNC B1 ;  /* 0x0000000000017941 */ /* 0x000fea0003800000 */
.L_x_600:
        /* <DEDUP_REMOVED lines=11> */
.L_x_603:
[----:B------:R-:W-:Y:S05]  /*253b0*/  BSYNC B1 ;  /* 0x0000000000017941 */ /* 0x000fea0003800000 */
.L_x_602:
        /* <DEDUP_REMOVED lines=11> */
.L_x_605:
[----:B------:R-:W-:Y:S05]  /*25470*/  BSYNC B1 ;  /* 0x0000000000017941 */ /* 0x000fea0003800000 */
.L_x_604:
[----:B-1----:R-:W2:Y:S04]  /*25480*/  LDL.LU R9, [R1+0x5fc] ;  /* 0x0005fc0001097983 */ /* 0x002ea80000300800 */
[----:B------:R-:W3:Y:S01]  /*25490*/  LDL.LU R229, [R1+0x300] ;  /* 0x0003000001e57983 */ /* 0x000ee20000300800 */
[----:B--2---:R-:W-:Y:S02]  /*254a0*/  @!P4 IMAD R228, R9, R16, R3 ;  /* 0x0000001009e4c224 */ /* 0x004fe400078e0203 */
[----:B------:R-:W-:-:S03]  /*254b0*/  IMAD.WIDE.U32 R8, R231, R8, R12 ;  /* 0x00000008e7087225 */ /* 0x000fc600078e000c */
[----:B------:R3:W-:Y:S01]  /*254c0*/  @!P4 STG.E.U8 desc[UR46][R226.64+0xb9], R228 ;  /* 0x0000b9e4e200c986 */ /* 0x0007e2000c10112e */
[----:B------:R-:W-:-:S04]  /*254d0*/  IADD3 R14, P3, R8, R14, RZ ;  /* 0x0000000e080e7210 */ /* 0x000fc80007f7e0ff */
[----:B------:R-:W-:Y:S02]  /*254e0*/  IADD3.X R15, R15, R9, R233, P3, !PT ;  /* 0x000000090f0f7210 */ /* 0x000fe40001ffe4e9 */
[----:B------:R-:W-:-:S04]  /*254f0*/  ISETP.GE.AND P3, PT, R19, 0x181, PT ;  /* 0x000001811300780c */ /* 0x000fc80003f66270 */
[----:B------:R-:W-:-:S13]  /*25500*/  ISETP.LT.OR P4, PT, R0, 0x1, !P3 ;  /* 0x000000010000780c */ /* 0x000fda0005f81670 */
[----:B------:R-:W2:Y:S01]  /*25510*/  @!P4 LDG.E.U8 R2, desc[UR46][R14.64] ;  /* 0x0000002e0e02c981 */ /* 0x000ea2000c1e1100 */
[----:B------:R-:W-:Y:S01]  /*25520*/  IMAD.U32 R9, RZ, RZ, UR11 ;  /* 0x0000000bff097e24 */ /* 0x000fe2000f8e00ff */
[----:B------:R-:W-:Y:S01]  /*25530*/  ISETP.LT.OR P5, PT, R0, 0x2, !P3 ;  /* 0x000000020000780c */ /* 0x000fe20005fa1670 */
[----:B------:R-:W-:Y:S01]  /*25540*/  IMAD.U32 R13, RZ, RZ, UR10 ;  /* 0x0000000aff0d7e24 */ /* 0x000fe2000f8e00ff */
[----:B------:R-:W-:Y:S01]  /*25550*/  BSSY B1, `(.L_x_606) ;  /* 0x000000e000017945 */ /* 0x000fe20003800000 */
[----:B------:R-:W-:Y:S01]  /*25560*/  IMAD R230, R9, 0x180, RZ ;  /* 0x0000018009e67824 */ /* 0x000fe200078e02ff */
[----:B--2---:R-:W-:-:S05]  /*25570*/  @!P4 PRMT R8, R2, 0x8880, RZ ;  /* 0x000088800208c816 */ /* 0x004fca00000000ff */
[----:B------:R-:W-:Y:S02]  /*25580*/  @!P4 IMAD.MOV.U32 R12, RZ, RZ, R8 ;  /* 0x000000ffff0cc224 */ /* 0x000fe400078e0008 */
[----:B------:R-:W-:-:S04]  /*25590*/  IMAD.WIDE.U32 R8, R13, 0x180, R10 ;  /* 0x000001800d087825 */ /* 0x000fc800078e000a */
[----:B------:R-:W-:Y:S02]  /*255a0*/  @!P4 IMAD R3, R12, R17, RZ ;  /* 0x000000110c03c224 */ /* 0x000fe400078e02ff */
[----:B------:R-:W-:Y:S02]  /*255b0*/  IMAD.IADD R13, R9, 0x1, R230 ;  /* 0x00000001090d7824 */ /* 0x000fe400078e02e6 */
[----:B---3--:R-:W-:Y:S02]  /*255c0*/  @!P4 IMAD R226, R229, R16, R3 ;  /* 0x00000010e5e2c224 */ /* 0x008fe400078e0203 */
[----:B------:R-:W-:-:S05]  /*255d0*/  @!P4 IMAD.MOV.U32 R12, RZ, RZ, R8 ;  /* 0x000000ffff0cc224 */ /* 0x000fca00078e0008 */
[----:B------:R1:W-:Y:S01]  /*255e0*/  @!P4 STG.E.U8 desc[UR46][R12.64], R226 ;  /* 0x000000e20c00c986 */ /* 0x0003e2000c10112e */
[----:B------:R-:W-:Y:S05]  /*255f0*/  @P5 BRA `(.L_x_607) ;  /* 0x00000000000c5947 */ /* 0x000fea0003800000 */
[----:B------:R-:W2:Y:S02]  /*25600*/  LDG.E.U8 R2, desc[UR46][R14.64+0x1] ;  /* 0x0000012e0e027981 */ /* 0x000ea4000c1e1100 */
[----:B--2---:R-:W-:-:S05]  /*25610*/  PRMT R3, R2, 0x8880, RZ ;  /* 0x0000888002037816 */ /* 0x004fca00000000ff */
[----:B------:R-:W-:-:S07]  /*25620*/  IMAD R3, R3, R17, RZ ;  /* 0x0000001103037224 */ /* 0x000fce00078e02ff */
.L_x_607:
[----:B------:R-:W-:Y:S05]  /*25630*/  BSYNC B1 ;  /* 0x0000000000017941 */ /* 0x000fea0003800000 */
.L_x_606:
[----:B-1----:R-:W2:Y:S01]  /*25640*/  LDL.LU R226, [R1+0x304] ;  /* 0x0003040001e27983 */ /* 0x002ea20000300800 */
[----:B------:R-:W-:Y:S01]  /*25650*/  ISETP.GE.AND P4, PT, R19, 0x189, PT ;  /* 0x000001891300780c */ /* 0x000fe20003f86270 */
[----:B------:R-:W-:Y:S01]  /*25660*/  @!P5 IMAD.MOV.U32 R227, RZ, RZ, R13 ;  /* 0x000000ffffe3d224 */ /* 0x000fe200078e000d */
[----:B------:R-:W-:Y:S01]  /*25670*/  LOP3.LUT R18, R18, 0xffffffdf, RZ, 0xc0, !PT ;  /* 0xffffffdf12127812 */ /* 0x000fe200078ec0ff */
[----:B------:R-:W-:Y:S01]  /*25680*/  BSSY B1, `(.L_x_608) ;  /* 0x000000d000017945 */ /* 0x000fe20003800000 */
[----:B------:R-:W-:Y:S02]  /*25690*/  ISETP.LT.OR P6, PT, R0, 0x1, !P4 ;  /* 0x000000010000780c */ /* 0x000fe400067c1670 */
[----:B------:R-:W-:-:S11]  /*256a0*/  @P0 LOP3.LUT R18, R18, 0x20, RZ, 0xfc, !PT ;  /* 0x0000002012120812 */ /* 0x000fd600078efcff */
[----:B------:R-:W-:-:S04]  /*256b0*/  @!P6 IADD3 R228, P0, R8, UR44, RZ ;  /* 0x0000002c08e4ec10 */ /* 0x000fc8000ff1e0ff */
[----:B------:R-:W-:Y:S02]  /*256c0*/  @!P6 IADD3.X R229, R13, UR43, RZ, P0, !PT ;  /* 0x0000002b0de5ec10 */ /* 0x000fe400087fe4ff */
[----:B------:R-:W-:Y:S01]  /*256d0*/  LOP3.LUT P0, RZ, R18, 0x20, RZ, 0xc0, !PT ;  /* 0x0000002012ff7812 */ /* 0x000fe2000780c0ff */
[----:B--2---:R-:W-:Y:S02]  /*256e0*/  @!P5 IMAD R19, R226, R16, R3 ;  /* 0x00000010e213d224 */ /* 0x004fe400078e0203 */
[----:B------:R-:W-:-:S05]  /*256f0*/  @!P5 IMAD.MOV.U32 R226, RZ, RZ, R8 ;  /* 0x000000ffffe2d224 */ /* 0x000fca00078e0008 */
[----:B------:R1:W-:Y:S01]  /*25700*/  @!P5 STG.E.U8 desc[UR46][R226.64+0x1], R19 ;  /* 0x00000113e200d986 */ /* 0x0003e2000c10112e */
[----:B------:R-:W-:Y:S05]  /*25710*/  @P6 BRA `(.L_x_609) ;  /* 0x00000000000c6947 */ /* 0x000fea0003800000 */
[----:B------:R-:W2:Y:S02]  /*25720*/  LDG.E.U8 R2, desc[UR46][R22.64] ;  /* 0x0000002e16027981 */ /* 0x000ea4000c1e1100 */
[----:B--2---:R-:W-:-:S05]  /*25730*/  PRMT R3, R2, 0x8880, RZ ;  /* 0x0000888002037816 */ /* 0x004fca00000000ff */
[----:B------:R-:W-:-:S07]  /*25740*/  IMAD R3, R3, R17, RZ ;  /* 0x0000001103037224 */ /* 0x000fce00078e02ff */
.L_x_609:
[----:B------:R-:W-:Y:S05]  /*25750*/  BSYNC B1 ;  /* 0x0000000000017941 */ /* 0x000fea0003800000 */
.L_x_608:
[----:B-1----:R-:W2:Y:S01]  /*25760*/  LDL.LU R19, [R1+0x308] ;  /* 0x0003080001137983 */ /* 0x002ea20000300800 */
[----:B------:R-:W-:Y:S01]  /*25770*/  ISETP.LT.OR P5, PT, R0, 0x2, !P4 ;  /* 0x000000020000780c */ /* 0x000fe200067a1670 */
[----:B------:R-:W-:Y:S01]  /*25780*/  BSSY B1, `(.L_x_610) ;  /* 0x000000c000017945 */ /* 0x000fe20003800000 */
[----:B------:R-:W-:-:S04]  /*25790*/  LOP3.LUT R18, R18, 0xffffffdf, RZ, 0xc0, !PT ;  /* 0xffffffdf12127812 */ /* 0x000fc800078ec0ff */
[----:B------:R-:W-:-:S07]  /*257a0*/  @P0 LOP3.LUT R18, R18, 0x20, RZ, 0xfc, !PT ;  /* 0x0000002012120812 */ /* 0x000fce00078efcff */
[----:B------:R-:W-:-:S04]  /*257b0*/  @!P5 IADD3 R226, P0, R8, UR44, RZ ;  /* 0x0000002c08e2dc10 */ /* 0x000fc8000ff1e0ff */
[----:B------:R-:W-:Y:S02]  /*257c0*/  @!P5 IADD3.X R227, R13, UR43, RZ, P0, !PT ;  /* 0x0000002b0de3dc10 */ /* 0x000fe400087fe4ff */
[----:B------:R-:W-:Y:S01]  /*257d0*/  LOP3.LUT P0, RZ, R18, 0x20, RZ, 0xc0, !PT ;  /* 0x0000002012ff7812 */ /* 0x000fe2000780c0ff */
[----:B--2---:R-:W-:-:S05]  /*257e0*/  @!P6 IMAD R19, R19, R16, R3 ;  /* 0x000000101313e224 */ /* 0x004fca00078e0203 */
[----:B------:R1:W-:Y:S01]  /*257f0*/  @!P6 STG.E.U8 desc[UR46][R228.64], R19 ;  /* 0x00000013e400e986 */ /* 0x0003e2000c10112e */
[----:B------:R-:W-:Y:S06]  /*25800*/  @P5 BRA `(.L_x_611) ;  /* 0x00000000000c5947 */ /* 0x000fec0003800000 */
[----:B------:R-:W2:Y:S02]  /*25810*/  LDG.E.U8 R2, desc[UR46][R22.64+0x1] ;  /* 0x0000012e16027981 */ /* 0x000ea4000c1e1100 */
[----:B--2---:R-:W-:-:S05]  /*25820*/  PRMT R3, R2, 0x8880, RZ ;  /* 0x0000888002037816 */ /* 0x004fca00000000ff */
[----:B------:R-:W-:-:S07]  /*25830*/  IMAD R3, R3, R17, RZ ;  /* 0x0000001103037224 */ /* 0x000fce00078e02ff */
.L_x_611:
[----:B------:R-:W-:Y:S05]  /*25840*/  BSYNC B1 ;  /* 0x0000000000017941 */ /* 0x000fea0003800000 */
.L_x_610:
[----:B-1----:R-:W2:Y:S01]  /*25850*/  LDL.LU R19, [R1+0x30c] ;  /* 0x00030c0001137983 */ /* 0x002ea20000300800 */
[----:B------:R-:W-:Y:S01]  /*25860*/  BSSY B1, `(.L_x_612) ;  /* 0x0000008000017945 */ /* 0x000fe20003800000 */
[----:B--2---:R-:W-:-:S05]  /*25870*/  @!P5 IMAD R19, R19, R16, R3 ;  /* 0x000000101313d224 */ /* 0x004fca00078e0203 */
[----:B------:R1:W-:Y:S01]  /*25880*/  @!P5 STG.E.U8 desc[UR46][R226.64+0x1], R19 ;  /* 0x00000113e200d986 */ /* 0x0003e2000c10112e */
[----:B------:R-:W-:-:S13]  /*25890*/  ISETP.LT.OR P5, PT, R0, 0x9, !P3 ;  /* 0x000000090000780c */ /* 0x000fda0005fa1670 */
[----:B-1----:R-:W-:Y:S05]  /*258a0*/  @P5 BRA `(.L_x_613) ;  /* 0x00000000000c5947 */ /* 0x002fea0003800000 */
[----:B------:R-:W2:Y:S02]  /*258b0*/  LDG.E.U8 R2, desc[UR46][R14.64+0x8] ;  /* 0x0000082e0e027981 */ /* 0x000ea4000c1e1100 */
[----:B--2---:R-:W-:-:S05]  /*258c0*/  PRMT R3, R2, 0x8880, RZ ;  /* 0x0000888002037816 */ /* 0x004fca00000000ff */
[----:B------:R-:W-:-:S07]  /*258d0*/  IMAD R3, R3, R17, RZ ;  /* 0x0000001103037224 */ /* 0x000fce00078e02ff */
.L_x_613:
[----:B------:R-:W-:Y:S05]  /*258e0*/  BSYNC B1 ;  /* 0x0000000000017941 */ /* 0x000fea0003800000 */
.L_x_612:
[----:B------:R-:W2:Y:S01]  /*258f0*/  LDL.LU R19, [R1+0x310] ;  /* 0x0003100001137983 */ /* 0x000ea20000300800 */
[----:B------:R-:W-:Y:S01]  /*25900*/  @!P5 IMAD.MOV.U32 R226, RZ, RZ, R8 ;  /* 0x000000ffffe2d224 */ /* 0x000fe200078e0008 */
[----:B------:R-:W-:Y:S01]  /*25910*/  BSSY B1, `(.L_x_614) ;  /* 0x0000009000017945 */ /* 0x000fe20003800000 */
[----:B------:R-:W-:Y:S02]  /*25920*/  @!P5 IMAD.MOV.U32 R227, RZ, RZ, R13 ;  /* 0x000000ffffe3d224 */ /* 0x000fe400078e000d */
[----:B--2---:R-:W-:-:S05]  /*25930*/  @!P5 IMAD R19, R19, R16, R3 ;  /* 0x000000101313d224 */ /* 0x004fca00078e0203 */
[----:B------:R1:W-:Y:S01]  /*25940*/  @!P5 STG.E.U8 desc[UR46][R226.64+0x8], R19 ;  /* 0x00000813e200d986 */ /* 0x0003e2000c10112e */
[----:B------:R-:W-:-:S13]  /*25950*/  ISETP.LT.OR P5, PT, R0, 0xa, !P3 ;  /* 0x0000000a0000780c */ /* 0x000fda0005fa1670 */
[----:B-1----:R-:W-:Y:S05]  /*25960*/  @P5 BRA `(.L_x_615) ;  /* 0x00000000000c5947 */ /* 0x002fea0003800000 */
[----:B------:R-:W2:Y:S02]  /*25970*/  LDG.E.U8 R2, desc[UR46][R14.64+0x9] ;  /* 0x0000092e0e027981 */ /* 0x000ea4000c1e1100 */
[----:B--2---:R-:W-:-:S05]  /*25980*/  PRMT R3, R2, 0x8880, RZ ;  /* 0x0000888002037816 */ /* 0x004fca00000000ff */
[----:B------:R-:W-:-:S07]  /*25990*/  IMAD R3, R3, R17, RZ ;  /* 0x0000001103037224 */ /* 0x000fce00078e02ff */
.L_x_615:
[----:B------:R-:W-:Y:S05]  /*259a0*/  BSYNC B1 ;  /* 0x0000000000017941 */ /* 0x000fea0003800000 */
.L_x_614:
[----:B------:R-:W2:Y:S01]  /*259b0*/  LDL.LU R19, [R1+0x314] ;  /* 0x0003140001137983 */ /* 0x000ea20000300800 */
[----:B------:R-:W-:Y:S01]  /*259c0*/  @!P5 IMAD.MOV.U32 R226, RZ, RZ, R8 ;  /* 0x000000ffffe2d224 */ /* 0x000fe200078e0008 */
[----:B------:R-:W-:Y:S01]  /*259d0*/  ISETP.LT.OR P6, PT, R0, 0x9, !P4 ;  /* 0x000000090000780c */ /* 0x000fe200067c1670 */
[----:B------:R-:W-:Y:S01]  /*259e0*/  @!P5 IMAD.MOV.U32 R227, RZ, RZ, R13 ;  /* 0x000000ffffe3d224 */ /* 0x000fe200078e000d */
[----:B------:R-:W-:Y:S01]  /*259f0*/  LOP3.LUT R18, R18, 0xffffffdf, RZ, 0xc0, !PT ;  /* 0xffffffdf12127812 */ /* 0x000fe200078ec0ff */
[----:B------:R-:W-:Y:S03]  /*25a00*/  BSSY B1, `(.L_x_616) ;  /* 0x000000b000017945 */ /* 0x000fe60003800000 */
        /* <DEDUP_REMOVED lines=10> */
.L_x_617:
[----:B------:R-:W-:Y:S05]  /*25ab0*/  BSYNC B1 ;  /* 0x0000000000017941 */ /* 0x000fea0003800000 */
.L_x_616:
        /* <DEDUP_REMOVED lines=14> */
.L_x_619:
[----:B------:R-:W-:Y:S05]  /*25ba0*/  BSYNC B1 ;  /* 0x0000000000017941 */ /* 0x000fea0003800000 */
.L_x_618:
        /* <DEDUP_REMOVED lines=9> */
.L_x_621:
[----:B------:R-:W-:Y:S05]  /*25c40*/  BSYNC B1 ;  /* 0x0000000000017941 */ /* 0x000fea0003800000 */
.L_x_620:
        /* <DEDUP_REMOVED lines=11> */
.L_x_623:
[----:B------:R-:W-:Y:S05]  /*25d00*/  BSYNC B1 ;  /* 0x0000000000017941 */ /* 0x000fea0003800000 */
.L_x_622:
        /* <DEDUP_REMOVED lines=16> */
.L_x_625:
[----:B------:R-:W-:Y:S05]  /*25e10*/  BSYNC B1 ;  /* 0x0000000000017941 */ /* 0x000fea0003800000 */
.L_x_624:
        /* <DEDUP_REMOVED lines=14> */
.L_x_627:
[----:B------:R-:W-:Y:S05]  /*25f00*/  BSYNC B1 ;  /* 0x0000000000017941 */ /* 0x000fea0003800000 */
.L_x_626:
        /* <DEDUP_REMOVED lines=9> */
.L_x_629:
[----:B------:R-:W-:Y:S05]  /*25fa0*/  BSYNC B1 ;  /* 0x0000000000017941 */ /* 0x000fea0003800000 */
.L_x_628:
        /* <DEDUP_REMOVED lines=11> */
.L_x_631:
[----:B------:R-:W-:Y:S05]  /*26060*/  BSYNC B1 ;  /* 0x0000000000017941 */ /* 0x000fea0003800000 */
.L_x_630:
        /* <DEDUP_REMOVED lines=16> */
.L_x_633:
[----:B------:R-:W-:Y:S05]  /*26170*/  BSYNC B1 ;  /* 0x0000000000017941 */ /* 0x000fea0003800000 */
.L_x_632:
        /* <DEDUP_REMOVED lines=14> */
.L_x_635:
[----:B------:R-:W-:Y:S05]  /*26260*/  BSYNC B1 ;  /* 0x0000000000017941 */ /* 0x000fea0003800000 */
.L_x_634:
        /* <DEDUP_REMOVED lines=9> */
.L_x_637:
[----:B------:R-:W-:Y:S05]  /*26300*/  BSYNC B1 ;  /* 0x0000000000017941 */ /* 0x000fea0003800000 */
.L_x_636:
        /* <DEDUP_REMOVED lines=11> */
.L_x_639:
[----:B------:R-:W-:Y:S05]  /*263c0*/  BSYNC B1 ;  /* 0x0000000000017941 */ /* 0x000fea0003800000 */
.L_x_638:
        /* <DEDUP_REMOVED lines=16> */
.L_x_641:
[----:B------:R-:W-:Y:S05]  /*264d0*/  BSYNC B1 ;  /* 0x0000000000017941 */ /* 0x000fea0003800000 */
.L_x_640:
        /* <DEDUP_REMOVED lines=14> */
.L_x_643:
[----:B------:R-:W-:Y:S05]  /*265c0*/  BSYNC B1 ;  /* 0x0000000000017941 */ /* 0x000fea0003800000 */
.L_x_642:
        /* <DEDUP_REMOVED lines=9> */
.L_x_645:
[----:B------:R-:W-:Y:S05]  /*26660*/  BSYNC B1 ;  /* 0x0000000000017941 */ /* 0x000fea0003800000 */
.L_x_644:
        /* <DEDUP_REMOVED lines=11> */
.L_x_647:
[----:B------:R-:W-:Y:S05]  /*26720*/  BSYNC B1 ;  /* 0x0000000000017941 */ /* 0x000fea0003800000 */
.L_x_646:
        /* <DEDUP_REMOVED lines=16> */
.L_x_649:
[----:B------:R-:W-:Y:S05]  /*26830*/  BSYNC B1 ;  /* 0x0000000000017941 */ /* 0x000fea0003800000 */
.L_x_648:
        /* <DEDUP_REMOVED lines=14> */
.L_x_651:
[----:B------:R-:W-:Y:S05]  /*26920*/  BSYNC B1 ;  /* 0x0000000000017941 */ /* 0x000fea0003800000 */
.L_x_650:
        /* <DEDUP_REMOVED lines=9> */
.L_x_653:
[----:B------:R-:W-:Y:S05]  /*269c0*/  BSYNC B1 ;  /* 0x0000000000017941 */ /* 0x000fea0003800000 */
.L_x_652:
        /* <DEDUP_REMOVED lines=11> */
.L_x_655:
[----:B------:R-:W-:Y:S05]  /*26a80*/  BSYNC B1 ;  /* 0x0000000000017941 */ /* 0x000fea0003800000 */
.L_x_654:
        /* <DEDUP_REMOVED lines=16> */
.L_x_657:
[----:B------:R-:W-:Y:S05]  /*26b90*/  BSYNC B1 ;  /* 0x0000000000017941 */ /* 0x000fea0003800000 */
.L_x_656:
        /* <DEDUP_REMOVED lines=14> */
.L_x_659:
[----:B------:R-:W-:Y:S05]  /*26c80*/  BSYNC B1 ;  /* 0x0000000000017941 */ /* 0x000fea0003800000 */
.L_x_658:
        /* <DEDUP_REMOVED lines=9> */
.L_x_661:
[----:B------:R-:W-:Y:S05]  /*26d20*/  BSYNC B1 ;  /* 0x0000000000017941 */ /* 0x000fea0003800000 */
.L_x_660:
        /* <DEDUP_REMOVED lines=11> */
.L_x_663:
[----:B------:R-:W-:Y:S05]  /*26de0*/  BSYNC B1 ;  /* 0x0000000000017941 */ /* 0x000fea0003800000 */
.L_x_662:
        /* <DEDUP_REMOVED lines=16> */
.L_x_665:
[----:B------:R-:W-:Y:S05]  /*26ef0*/  BSYNC B1 ;  /* 0x0000000000017941 */ /* 0x000fea0003800000 */
.L_x_664:
        /* <DEDUP_REMOVED lines=14> */
.L_x_667:
[----:B------:R-:W-:Y:S05]  /*26fe0*/  BSYNC B1 ;  /* 0x0000000000017941 */ /* 0x000fea0003800000 */
.L_x_666:
        /* <DEDUP_REMOVED lines=9> */
.L_x_669:
[----:B------:R-:W-:Y:S05]  /*27080*/  BSYNC B1 ;  /* 0x0000000000017941 */ /* 0x000fea0003800000 */
.L_x_668:
        /* <DEDUP_REMOVED lines=11> */
.L_x_671:
[----:B------:R-:W-:Y:S05]  /*27140*/  BSYNC B1 ;  /* 0x0000000000017941 */ /* 0x000fea0003800000 */
.L_x_670:
        /* <DEDUP_REMOVED lines=16> */
.L_x_673:
[----:B------:R-:W-:Y:S05]  /*27250*/  BSYNC B1 ;  /* 0x0000000000017941 */ /* 0x000fea0003800000 */
.L_x_672:
        /* <DEDUP_REMOVED lines=14> */
.L_x_675:
[----:B------:R-:W-:Y:S05]  /*27340*/  BSYNC B1 ;  /* 0x0000000000017941 */ /* 0x000fea0003800000 */
.L_x_674:
        /* <DEDUP_REMOVED lines=9> */
.L_x_677:
[----:B------:R-:W-:Y:S05]  /*273e0*/  BSYNC B1 ;  /* 0x0000000000017941 */ /* 0x000fea0003800000 */
.L_x_676:
        /* <DEDUP_REMOVED lines=11> */
.L_x_679:
[----:B------:R-:W-:Y:S05]  /*274a0*/  BSYNC B1 ;  /* 0x0000000000017941 */ /* 0x000fea0003800000 */
.L_x_678:
        /* <DEDUP_REMOVED lines=16> */
.L_x_681:
[----:B------:R-:W-:Y:S05]  /*275b0*/  BSYNC B1 ;  /* 0x0000000000017941 */ /* 0x000fea0003800000 */
.L_x_680:
        /* <DEDUP_REMOVED lines=14> */
.L_x_683:
[----:B------:R-:W-:Y:S05]  /*276a0*/  BSYNC B1 ;  /* 0x0000000000017941 */ /* 0x000fea0003800000 */
.L_x_682:
        /* <DEDUP_REMOVED lines=9> */
.L_x_685:
[----:B------:R-:W-:Y:S05]  /*27740*/  BSYNC B1 ;  /* 0x0000000000017941 */ /* 0x000fea0003800000 */
.L_x_684:
        /* <DEDUP_REMOVED lines=11> */
.L_x_687:
[----:B------:R-:W-:Y:S05]  /*27800*/  BSYNC B1 ;  /* 0x0000000000017941 */ /* 0x000fea0003800000 */
.L_x_686:
        /* <DEDUP_REMOVED lines=16> */
.L_x_689:
[----:B------:R-:W-:Y:S05]  /*27910*/  BSYNC B1 ;  /* 0x0000000000017941 */ /* 0x000fea0003800000 */
.L_x_688:
        /* <DEDUP_REMOVED lines=14> */
.L_x_691:
[----:B------:R-:W-:Y:S05]  /*27a00*/  BSYNC B1 ;  /* 0x0000000000017941 */ /* 0x000fea0003800000 */
.L_x_690:
        /* <DEDUP_REMOVED lines=9> */
.L_x_693:
[----:B------:R-:W-:Y:S05]  /*27aa0*/  BSYNC B1 ;  /* 0x0000000000017941 */ /* 0x000fea0003800000 */
.L_x_692:
        /* <DEDUP_REMOVED lines=11> */
.L_x_695:
[----:B------:R-:W-:Y:S05]  /*27b60*/  BSYNC B1 ;  /* 0x0000000000017941 */ /* 0x000fea0003800000 */
.L_x_694:
        /* <DEDUP_REMOVED lines=16> */
.L_x_697:
[----:B------:R-:W-:Y:S05]  /*27c70*/  BSYNC B1 ;  /* 0x0000000000017941 */ /* 0x000fea0003800000 */
.L_x_696:
        /* <DEDUP_REMOVED lines=14> */
.L_x_699:
[----:B------:R-:W-:Y:S05]  /*27d60*/  BSYNC B1 ;  /* 0x0000000000017941 */ /* 0x000fea0003800000 */
.L_x_698:
        /* <DEDUP_REMOVED lines=9> */
.L_x_701:
[----:B------:R-:W-:Y:S05]  /*27e00*/  BSYNC B1 ;  /* 0x0000000000017941 */ /* 0x000fea0003800000 */
.L_x_700:
        /* <DEDUP_REMOVED lines=11> */
.L_x_703:
[----:B------:R-:W-:Y:S05]  /*27ec0*/  BSYNC B1 ;  /* 0x0000000000017941 */ /* 0x000fea0003800000 */
.L_x_702:
        /* <DEDUP_REMOVED lines=16> */
.L_x_705:
[----:B------:R-:W-:Y:S05]  /*27fd0*/  BSYNC B1 ;  /* 0x0000000000017941 */ /* 0x000fea0003800000 */
.L_x_704:
        /* <DEDUP_REMOVED lines=14> */
.L_x_707:
[----:B------:R-:W-:Y:S05]  /*280c0*/  BSYNC B1 ;  /* 0x0000000000017941 */ /* 0x000fea0003800000 */
.L_x_706:
        /* <DEDUP_REMOVED lines=9> */
.L_x_709:
[----:B------:R-:W-:Y:S05]  /*28160*/  BSYNC B1 ;  /* 0x0000000000017941 */ /* 0x000fea0003800000 */
.L_x_708:
        /* <DEDUP_REMOVED lines=11> */
.L_x_711:
[----:B------:R-:W-:Y:S05]  /*28220*/  BSYNC B1 ;  /* 0x0000000000017941 */ /* 0x000fea0003800000 */
.L_x_710:
        /* <DEDUP_REMOVED lines=16> */
.L_x_713:
[----:B------:R-:W-:Y:S05]  /*28330*/  BSYNC B1 ;  /* 0x0000000000017941 */ /* 0x000fea0003800000 */
.L_x_712:
        /* <DEDUP_REMOVED lines=14> */
.L_x_715:
[----:B------:R-:W-:Y:S05]  /*28420*/  BSYNC B1 ;  /* 0x0000000000017941 */ /* 0x000fea0003800000 */
.L_x_714:
        /* <DEDUP_REMOVED lines=9> */
.L_x_717:
[----:B------:R-:W-:Y:S05]  /*284c0*/  BSYNC B1 ;  /* 0x0000000000017941 */ /* 0x000fea0003800000 */
.L_x_716:
        /* <DEDUP_REMOVED lines=11> */
.L_x_719:
[----:B------:R-:W-:Y:S05]  /*28580*/  BSYNC B1 ;  /* 0x0000000000017941 */ /* 0x000fea0003800000 */
.L_x_718:
        /* <DEDUP_REMOVED lines=16> */
.L_x_721:
[----:B------:R-:W-:Y:S05]  /*28690*/  BSYNC B1 ;  /* 0x0000000000017941 */ /* 0x000fea0003800000 */
.L_x_720:
        /* <DEDUP_REMOVED lines=14> */
.L_x_723:
[----:B------:R-:W-:Y:S05]  /*28780*/  BSYNC B1 ;  /* 0x0000000000017941 */ /* 0x000fea0003800000 */
.L_x_722:
        /* <DEDUP_REMOVED lines=9> */
.L_x_725:
[----:B------:R-:W-:Y:S05]  /*28820*/  BSYNC B1 ;  /* 0x0000000000017941 */ /* 0x000fea0003800000 */
.L_x_724:
        /* <DEDUP_REMOVED lines=11> */
.L_x_727:
[----:B------:R-:W-:Y:S05]  /*288e0*/  BSYNC B1 ;  /* 0x0000000000017941 */ /* 0x000fea0003800000 */
.L_x_726:
        /* <DEDUP_REMOVED lines=16> */
.L_x_729:
[----:B------:R-:W-:Y:S05]  /*289f0*/  BSYNC B1 ;  /* 0x0000000000017941 */ /* 0x000fea0003800000 */
.L_x_728:
        /* <DEDUP_REMOVED lines=14> */
.L_x_731:
[----:B------:R-:W-:Y:S05]  /*28ae0*/  BSYNC B1 ;  /* 0x0000000000017941 */ /* 0x000fea0003800000 */
.L_x_730:
        /* <DEDUP_REMOVED lines=9> */
.L_x_733:
[----:B------:R-:W-:Y:S05]  /*28b80*/  BSYNC B1 ;  /* 0x0000000000017941 */ /* 0x000fea0003800000 */
.L_x_732:
        /* <DEDUP_REMOVED lines=11> */
.L_x_735:
[----:B------:R-:W-:Y:S05]  /*28c40*/  BSYNC B1 ;  /* 0x0000000000017941 */ /* 0x000fea0003800000 */
.L_x_734:
        /* <DEDUP_REMOVED lines=16> */
.L_x_737:
[----:B------:R-:W-:Y:S05]  /*28d50*/  BSYNC B1 ;  /* 0x0000000000017941 */ /* 0x000fea0003800000 */
.L_x_736:
        /* <DEDUP_REMOVED lines=14> */
.L_x_739:
[----:B------:R-:W-:Y:S05]  /*28e40*/  BSYNC B1 ;  /* 0x0000000000017941 */ /* 0x000fea0003800000 */
.L_x_738:
        /* <DEDUP_REMOVED lines=9> */
.L_x_741:
[----:B------:R-:W-:Y:S05]  /*28ee0*/  BSYNC B1 ;  /* 0x0000000000017941 */ /* 0x000fea0003800000 */
.L_x_740:
        /* <DEDUP_REMOVED lines=11> */
.L_x_743:
[----:B------:R-:W-:Y:S05]  /*28fa0*/  BSYNC B1 ;  /* 0x0000000000017941 */ /* 0x000fea0003800000 */
.L_x_742:
        /* <DEDUP_REMOVED lines=16> */
.L_x_745:
[----:B------:R-:W-:Y:S05]  /*290b0*/  BSYNC B1 ;  /* 0x0000000000017941 */ /* 0x000fea0003800000 */
.L_x_744:
        /* <DEDUP_REMOVED lines=14> */
.L_x_747:
[----:B------:R-:W-:Y:S05]  /*291a0*/  BSYNC B1 ;  /* 0x0000000000017941 */ /* 0x000fea0003800000 */
.L_x_746:
        /* <DEDUP_REMOVED lines=9> */
.L_x_749:
[----:B------:R-:W-:Y:S05]  /*29240*/  BSYNC B1 ;  /* 0x0000000000017941 */ /* 0x000fea0003800000 */
.L_x_748:
        /* <DEDUP_REMOVED lines=11> */
.L_x_751:
[----:B------:R-:W-:Y:S05]  /*29300*/  BSYNC B1 ;  /* 0x0000000000017941 */ /* 0x000fea0003800000 */
.L_x_750:
        /* <DEDUP_REMOVED lines=16> */
.L_x_753:
[----:B------:R-:W-:Y:S05]  /*29410*/  BSYNC B1 ;  /* 0x0000000000017941 */ /* 0x000fea0003800000 */
.L_x_752:
        /* <DEDUP_REMOVED lines=14> */
.L_x_755:
[----:B------:R-:W-:Y:S05]  /*29500*/  BSYNC B1 ;  /* 0x0000000000017941 */ /* 0x000fea0003800000 */
.L_x_754:
        /* <DEDUP_REMOVED lines=9> */
.L_x_757:
[----:B------:R-:W-:Y:S05]  /*295a0*/  BSYNC B1 ;  /* 0x0000000000017941 */ /* 0x000fea0003800000 */
.L_x_756:
        /* <DEDUP_REMOVED lines=11> */
.L_x_759:
[----:B------:R-:W-:Y:S05]  /*29660*/  BSYNC B1 ;  /* 0x0000000000017941 */ /* 0x000fea0003800000 */
.L_x_758:
        /* <DEDUP_REMOVED lines=16> */
.L_x_761:
[----:B------:R-:W-:Y:S05]  /*29770*/  BSYNC B1 ;  /* 0x0000000000017941 */ /* 0x000fea0003800000 */
.L_x_760:
        /* <DEDUP_REMOVED lines=14> */
.L_x_763:
[----:B------:R-:W-:Y:S05]  /*29860*/  BSYNC B1 ;  /* 0x0000000000017941 */ /* 0x000fea0003800000 */
.L_x_762:
        /* <DEDUP_REMOVED lines=9> */
.L_x_765:
[----:B------:R-:W-:Y:S05]  /*29900*/  BSYNC B1 ;  /* 0x0000000000017941 */ /* 0x000fea0003800000 */
.L_x_764:
        /* <DEDUP_REMOVED lines=11> */
.L_x_767:
[----:B------:R-:W-:Y:S05]  /*299c0*/  BSYNC B1 ;  /* 0x0000000000017941 */ /* 0x000fea0003800000 */
.L_x_766:
        /* <DEDUP_REMOVED lines=16> */
.L_x_769:
[----:B------:R-:W-:Y:S05]  /*29ad0*/  BSYNC B1 ;  /* 0x0000000000017941 */ /* 0x000fea0003800000 */
.L_x_768:
        /* <DEDUP_REMOVED lines=14> */
.L_x_771:
[----:B------:R-:W-:Y:S05]  /*29bc0*/  BSYNC B1 ;  /* 0x0000000000017941 */ /* 0x000fea0003800000 */
.L_x_770:
        /* <DEDUP_REMOVED lines=9> */
.L_x_773:
[----:B------:R-:W-:Y:S05]  /*29c60*/  BSYNC B1 ;  /* 0x0000000000017941 */ /* 0x000fea0003800000 */
.L_x_772:
        /* <DEDUP_REMOVED lines=11> */
.L_x_775:
[----:B------:R-:W-:Y:S05]  /*29d20*/  BSYNC B1 ;  /* 0x0000000000017941 */ /* 0x000fea0003800000 */
.L_x_774:
        /* <DEDUP_REMOVED lines=16> */
.L_x_777:
[----:B------:R-:W-:Y:S05]  /*29e30*/  BSYNC B1 ;  /* 0x0000000000017941 */ /* 0x000fea0003800000 */
.L_x_776:
        /* <DEDUP_REMOVED lines=14> */
.L_x_779:
[----:B------:R-:W-:Y:S05]  /*29f20*/  BSYNC B1 ;  /* 0x0000000000017941 */ /* 0x000fea0003800000 */
.L_x_778:
        /* <DEDUP_REMOVED lines=9> */
.L_x_781:
[----:B------:R-:W-:Y:S05]  /*29fc0*/  BSYNC B1 ;  /* 0x0000000000017941 */ /* 0x000fea0003800000 */
.L_x_780:
        /* <DEDUP_REMOVED lines=11> */
.L_x_783:
[----:B------:R-:W-:Y:S05]  /*2a080*/  BSYNC B1 ;  /* 0x0000000000017941 */ /* 0x000fea0003800000 */
.L_x_782:
        /* <DEDUP_REMOVED lines=16> */
.L_x_785:
[----:B------:R-:W-:Y:S05]  /*2a190*/  BSYNC B1 ;  /* 0x0000000000017941 */ /* 0x000fea0003800000 */
.L_x_784:
        /* <DEDUP_REMOVED lines=14> */
.L_x_787:
[----:B------:R-:W-:Y:S05]  /*2a280*/  BSYNC B1 ;  /* 0x0000000000017941 */ /* 0x000fea0003800000 */
.L_x_786:
        /* <DEDUP_REMOVED lines=9> */
.L_x_789:
[----:B------:R-:W-:Y:S05]  /*2a320*/  BSYNC B1 ;  /* 0x0000000000017941 */ /* 0x000fea0003800000 */
.L_x_788:
        /* <DEDUP_REMOVED lines=11> */
.L_x_791:
[----:B------:R-:W-:Y:S05]  /*2a3e0*/  BSYNC B1 ;  /* 0x0000000000017941 */ /* 0x000fea0003800000 */
.L_x_790:
        /* <DEDUP_REMOVED lines=16> */
.L_x_793:
[----:B------:R-:W-:Y:S05]  /*2a4f0*/  BSYNC B1 ;  /* 0x0000000000017941 */ /* 0x000fea0003800000 */
.L_x_792:
        /* <DEDUP_REMOVED lines=14> */
.L_x_795:
[----:B------:R-:W-:Y:S05]  /*2a5e0*/  BSYNC B1 ;  /* 0x0000000000017941 */ /* 0x000fea0003800000 */
.L_x_794:
        /* <DEDUP_REMOVED lines=9> */
.L_x_797:
[----:B------:R-:W-:Y:S05]  /*2a680*/  BSYNC B1 ;  /* 0x0000000000017941 */ /* 0x000fea0003800000 */
.L_x_796:
[----:B------:R-:W2:Y:S01]  /*2a690*/  LDL.LU R12, [R1+0x180] ;  /* 0x00018000010c7983 */ /* 0x000ea20000300800 */
        /* <DEDUP_REMOVED lines=8> */
.L_x_799:
[----:B------:R-:W-:Y:S05]  /*2a720*/  BSYNC B1 ;  /* 0x0000000000017941 */ /* 0x000fea0003800000 */
.L_x_798:
[----:B------:R-:W2:Y:S01]  /*2a730*/  LDL.LU R12, [R1+0x184] ;  /* 0x00018400010c7983 */ /* 0x000ea20000300800 */
        /* <DEDUP_REMOVED lines=13> */
.L_x_801:
[----:B------:R-:W-:Y:S05]  /*2a810*/  BSYNC B1 ;  /* 0x0000000000017941 */ /* 0x000fea0003800000 */
.L_x_800:
[----:B------:R-:W2:Y:S01]  /*2a820*/  LDL.LU R19, [R1+0x188] ;  /* 0x0001880001137983 */ /* 0x000ea20000300800 */
[----:B------:R-:W-:Y:S01]  /*2a830*/  ISETP.LT.OR P5, PT, R0, 0xc2, !P1 ;  /* 0x000000c20000780c */ /* 0x000fe20004fa1670 */
[----:B------:R-:W-:Y:S01]  /*2a840*/  BSSY B1, `(.L_x_802) ;  /* 0x000000c000017945 */ /* 0x000fe20003800000 */
[----:B------:R-:W-:-:S04]  /*2a850*/  LOP3.LUT R18, R18, 0xffffffdf, RZ, 0xc0, !PT ;  /* 0xffffffdf12127812 */ /* 0x000fc800078ec0ff */
[----:B------:R-:W-:-:S07]  /*2a860*/  @P0 LOP3.LUT R18, R18, 0x20, RZ, 0xfc, !PT ;  /* 0x0000002012120812 */ /* 0x000fce00078efcff */
[----:B-1----:R-:W-:-:S04]  /*2a870*/  @!P5 IADD3 R12, P0, R10, UR44, RZ ;  /* 0x0000002c0a0cdc10 */ /* 0x002fc8000ff1e0ff */
        /* <DEDUP_REMOVED lines=8> */
.L_x_803:
[----:B------:R-:W-:Y:S05]  /*2a900*/  BSYNC B1 ;  /* 0x0000000000017941 */ /* 0x000fea0003800000 */
.L_x_802:
        /* <DEDUP_REMOVED lines=9> */
.L_x_805:
[----:B------:R-:W-:Y:S05]  /*2a9a0*/  BSYNC B1 ;  /* 0x0000000000017941 */ /* 0x000fea0003800000 */
.L_x_804:
        /* <DEDUP_REMOVED lines=9> */
.L_x_807:
[----:B------:R-:W-:Y:S05]  /*2aa40*/  BSYNC B1 ;  /* 0x0000000000017941 */ /* 0x000fea0003800000 */
.L_x_806:
        /* <DEDUP_REMOVED lines=14> */
.L_x_809:
[----:B------:R-:W-:Y:S05]  /*2ab30*/  BSYNC B1 ;  /* 0x0000000000017941 */ /* 0x000fea0003800000 */
.L_x_808:
        /* <DEDUP_REMOVED lines=14> */
.L_x_811:
[----:B------:R-:W-:Y:S05]  /*2ac20*/  BSYNC B1 ;  /* 0x0000000000017941 */ /* 0x000fea0003800000 */
.L_x_810:
        /* <DEDUP_REMOVED lines=9> */
.L_x_813:
[----:B------:R-:W-:Y:S05]  /*2acc0*/  BSYNC B1 ;  /* 0x0000000000017941 */ /* 0x000fea0003800000 */
.L_x_812:
        /* <DEDUP_REMOVED lines=9> */
.L_x_815:
[----:B------:R-:W-:Y:S05]  /*2ad60*/  BSYNC B1 ;  /* 0x0000000000017941 */ /* 0x000fea0003800000 */
.L_x_814:
        /* <DEDUP_REMOVED lines=14> */
.L_x_817:
[----:B------:R-:W-:Y:S05]  /*2ae50*/  BSYNC B1 ;  /* 0x0000000000017941 */ /* 0x000fea0003800000 */
.L_x_816:
        /* <DEDUP_REMOVED lines=14> */
.L_x_819:
[----:B------:R-:W-:Y:S05]  /*2af40*/  BSYNC B1 ;  /* 0x0000000000017941 */ /* 0x000fea0003800000 */
.L_x_818:
        /* <DEDUP_REMOVED lines=9> */
.L_x_821:
[----:B------:R-:W-:Y:S05]  /*2afe0*/  BSYNC B1 ;  /* 0x0000000000017941 */ /* 0x000fea0003800000 */
.L_x_820:
        /* <DEDUP_REMOVED lines=9> */
.L_x_823:
[----:B------:R-:W-:Y:S05]  /*2b080*/  BSYNC B1 ;  /* 0x0000000000017941 */ /* 0x000fea0003800000 */
.L_x_822:
        /* <DEDUP_REMOVED lines=14> */
.L_x_825:
[----:B------:R-:W-:Y:S05]  /*2b170*/  BSYNC B1 ;  /* 0x0000000000017941 */ /* 0x000fea0003800000 */
.L_x_824:
        /* <DEDUP_REMOVED lines=14> */
.L_x_827:
[----:B------:R-:W-:Y:S05]  /*2b260*/  BSYNC B1 ;  /* 0x0000000000017941 */ /* 0x000fea0003800000 */
.L_x_826:
        /* <DEDUP_REMOVED lines=9> */
.L_x_829:
[----:B------:R-:W-:Y:S05]  /*2b300*/  BSYNC B1 ;  /* 0x0000000000017941 */ /* 0x000fea0003800000 */
.L_x_828:
        /* <DEDUP_REMOVED lines=9> */
.L_x_831:
[----:B------:R-:W-:Y:S05]  /*2b3a0*/  BSYNC B1 ;  /* 0x0000000000017941 */ /* 0x000fea0003800000 */
.L_x_830:
        /* <DEDUP_REMOVED lines=14> */
.L_x_833:
[----:B------:R-:W-:Y:S05]  /*2b490*/  BSYNC B1 ;  /* 0x0000000000017941 */ /* 0x000fea0003800000 */
.L_x_832:
        /* <DEDUP_REMOVED lines=14> */
.L_x_835:
[----:B------:R-:W-:Y:S05]  /*2b580*/  BSYNC B1 ;  /* 0x0000000000017941 */ /* 0x000fea0003800000 */
.L_x_834:
        /* <DEDUP_REMOVED lines=9> */
.L_x_837:
[----:B------:R-:W-:Y:S05]  /*2b620*/  BSYNC B1 ;  /* 0x0000000000017941 */ /* 0x000fea0003800000 */
.L_x_836:
        /* <DEDUP_REMOVED lines=9> */
.L_x_839:
[----:B------:R-:W-:Y:S05]  /*2b6c0*/  BSYNC B1 ;  /* 0x0000000000017941 */ /* 0x000fea0003800000 */
.L_x_838:
        /* <DEDUP_REMOVED lines=14> */
.L_x_841:
[----:B------:R-:W-:Y:S05]  /*2b7b0*/  BSYNC B1 ;  /* 0x0000000000017941 */ /* 0x000fea0003800000 */
.L_x_840:
        /* <DEDUP_REMOVED lines=14> */
.L_x_843:
[----:B------:R-:W-:Y:S05]  /*2b8a0*/  BSYNC B1 ;  /* 0x0000000000017941 */ /* 0x000fea0003800000 */
.L_x_842:
        /* <DEDUP_REMOVED lines=9> */
.L_x_845:
[----:B------:R-:W-:Y:S05]  /*2b940*/  BSYNC B1 ;  /* 0x0000000000017941 */ /* 0x000fea0003800000 */
.L_x_844:
        /* <DEDUP_REMOVED lines=9> */
.L_x_847:
[----:B------:R-:W-:Y:S05]  /*2b9e0*/  BSYNC B1 ;  /* 0x0000000000017941 */ /* 0x000fea0003800000 */
.L_x_846:
        /* <DEDUP_REMOVED lines=14> */
.L_x_849:
[----:B------:R-:W-:Y:S05]  /*2bad0*/  BSYNC B1 ;  /* 0x0000000000017941 */ /* 0x000fea0003800000 */
.L_x_848:
        /* <DEDUP_REMOVED lines=14> */
.L_x_851:
[----:B------:R-:W-:Y:S05]  /*2bbc0*/  BSYNC B1 ;  /* 0x0000000000017941 */ /* 0x000fea0003800000 */
.L_x_850:
        /* <DEDUP_REMOVED lines=9> */
.L_x_853:
[----:B------:R-:W-:Y:S05]  /*2bc60*/  BSYNC B1 ;  /* 0x0000000000017941 */ /* 0x000fea0003800000 */
.L_x_852:
        /* <DEDUP_REMOVED lines=9> */
.L_x_855:
[----:B------:R-:W-:Y:S05]  /*2bd00*/  BSYNC B1 ;  /* 0x0000000000017941 */ /* 0x000fea0003800000 */
.L_x_854:
        /* <DEDUP_REMOVED lines=14> */
.L_x_857:
[----:B------:R-:W-:Y:S05]  /*2bdf0*/  BSYNC B1 ;  /* 0x0000000000017941 */ /* 0x000fea0003800000 */
.L_x_856:
        /* <DEDUP_REMOVED lines=14> */
.L_x_859:
[----:B------:R-:W-:Y:S05]  /*2bee0*/  BSYNC B1 ;  /* 0x0000000000017941 */ /* 0x000fea0003800000 */
.L_x_858:
        /* <DEDUP_REMOVED lines=9> */
.L_x_861:
[----:B------:R-:W-:Y:S05]  /*2bf80*/  BSYNC B1 ;  /* 0x0000000000017941 */ /* 0x000fea0003800000 */
.L_x_860:
        /* <DEDUP_REMOVED lines=9> */
.L_x_863:
[----:B------:R-:W-:Y:S05]  /*2c020*/  BSYNC B1 ;  /* 0x0000000000017941 */ /* 0x000fea0003800000 */
.L_x_862:
        /* <DEDUP_REMOVED lines=14> */
.L_x_865:
[----:B------:R-:W-:Y:S05]  /*2c110*/  BSYNC B1 ;  /* 0x0000000000017941 */ /* 0x000fea0003800000 */
.L_x_864:
        /* <DEDUP_REMOVED lines=14> */
.L_x_867:
[----:B------:R-:W-:Y:S05]  /*2c200*/  BSYNC B1 ;  /* 0x0000000000017941 */ /* 0x000fea0003800000 */
.L_x_866:
        /* <DEDUP_REMOVED lines=9> */
.L_x_869:
[----:B------:R-:W-:Y:S05]  /*2c2a0*/  BSYNC B1 ;  /* 0x0000000000017941 */ /* 0x000fea0003800000 */
.L_x_868:
        /* <DEDUP_REMOVED lines=9> */
.L_x_871:
[----:B------:R-:W-:Y:S05]  /*2c340*/  BSYNC B1 ;  /* 0x0000000000017941 */ /* 0x000fea0003800000 */
.L_x_870:
        /* <DEDUP_REMOVED lines=14> */
.L_x_873:
[----:B------:R-:W-:Y:S05]  /*2c430*/  BSYNC B1 ;  /* 0x0000000000017941 */ /* 0x000fea0003800000 */
.L_x_872:
        /* <DEDUP_REMOVED lines=14> */
.L_x_875:
[----:B------:R-:W-:Y:S05]  /*2c520*/  BSYNC B1 ;  /* 0x0000000000017941 */ /* 0x000fea0003800000 */
.L_x_874:
        /* <DEDUP_REMOVED lines=9> */
.L_x_877:
[----:B------:R-:W-:Y:S05]  /*2c5c0*/  BSYNC B1 ;  /* 0x0000000000017941 */ /* 0x000fea0003800000 */
.L_x_876:
        /* <DEDUP_REMOVED lines=9> */
.L_x_879:
[----:B------:R-:W-:Y:S05]  /*2c660*/  BSYNC B1 ;  /* 0x0000000000017941 */ /* 0x000fea0003800000 */
.L_x_878:
        /* <DEDUP_REMOVED lines=14> */
.L_x_881:
[----:B------:R-:W-:Y:S05]  /*2c750*/  BSYNC B1 ;  /* 0x0000000000017941 */ /* 0x000fea0003800000 */
.L_x_880:
        /* <DEDUP_REMOVED lines=14> */
.L_x_883:
[----:B------:R-:W-:Y:S05]  /*2c840*/  BSYNC B1 ;  /* 0x0000000000017941 */ /* 0x000fea0003800000 */
.L_x_882:
        /* <DEDUP_REMOVED lines=9> */
.L_x_885:
[----:B------:R-:W-:Y:S05]  /*2c8e0*/  BSYNC B1 ;  /* 0x0000000000017941 */ /* 0x000fea0003800000 */
.L_x_884:
        /* <DEDUP_REMOVED lines=9> */
.L_x_887:
[----:B------:R-:W-:Y:S05]  /*2c980*/  BSYNC B1 ;  /* 0x0000000000017941 */ /* 0x000fea0003800000 */
.L_x_886:
        /* <DEDUP_REMOVED lines=14> */
.L_x_889:
[----:B------:R-:W-:Y:S05]  /*2ca70*/  BSYNC B1 ;  /* 0x0000000000017941 */ /* 0x000fea0003800000 */
.L_x_888:
        /* <DEDUP_REMOVED lines=14> */
.L_x_891:
[----:B------:R-:W-:Y:S05]  /*2cb60*/  BSYNC B1 ;  /* 0x0000000000017941 */ /* 0x000fea0003800000 */
.L_x_890:
        /* <DEDUP_REMOVED lines=9> */
.L_x_893:
[----:B------:R-:W-:Y:S05]  /*2cc00*/  BSYNC B1 ;  /* 0x0000000000017941 */ /* 0x000fea0003800000 */
.L_x_892:
        /* <DEDUP_REMOVED lines=9> */
.L_x_895:
[----:B------:R-:W-:Y:S05]  /*2cca0*/  BSYNC B1 ;  /* 0x0000000000017941 */ /* 0x000fea0003800000 */
.L_x_894:
        /* <DEDUP_REMOVED lines=14> */
.L_x_897:
[----:B------:R-:W-:Y:S05]  /*2cd90*/  BSYNC B1 ;  /* 0x0000000000017941 */ /* 0x000fea0003800000 */
.L_x_896:
        /* <DEDUP_REMOVED lines=14> */
.L_x_899:
[----:B------:R-:W-:Y:S05]  /*2ce80*/  BSYNC B1 ;  /* 0x0000000000017941 */ /* 0x000fea0003800000 */
.L_x_898:
        /* <DEDUP_REMOVED lines=9> */
.L_x_901:
[----:B------:R-:W-:Y:S05]  /*2cf20*/  BSYNC B1 ;  /* 0x0000000000017941 */ /* 0x000fea0003800000 */
.L_x_900:
        /* <DEDUP_REMOVED lines=9> */
.L_x_903:
[----:B------:R-:W-:Y:S05]  /*2cfc0*/  BSYNC B1 ;  /* 0x0000000000017941 */ /* 0x000fea0003800000 */
.L_x_902:
        /* <DEDUP_REMOVED lines=14> */
.L_x_905:
[----:B------:R-:W-:Y:S05]  /*2d0b0*/  BSYNC B1 ;  /* 0x0000000000017941 */ /* 0x000fea0003800000 */
.L_x_904:
        /* <DEDUP_REMOVED lines=14> */
.L_x_907:
[----:B------:R-:W-:Y:S05]  /*2d1a0*/  BSYNC B1 ;  /* 0x0000000000017941 */ /* 0x000fea0003800000 */
.L_x_906:
        /* <DEDUP_REMOVED lines=9> */
.L_x_909:
[----:B------:R-:W-:Y:S05]  /*2d240*/  BSYNC B1 ;  /* 0x0000000000017941 */ /* 0x000fea0003800000 */
.L_x_908:
        /* <DEDUP_REMOVED lines=9> */
.L_x_911:
[----:B------:R-:W-:Y:S05]  /*2d2e0*/  BSYNC B1 ;  /* 0x0000000000017941 */ /* 0x000fea0003800000 */
.L_x_910:
        /* <DEDUP_REMOVED lines=14> */
.L_x_913:
[----:B------:R-:W-:Y:S05]  /*2d3d0*/  BSYNC B1 ;  /* 0x0000000000017941 */ /* 0x000fea0003800000 */
.L_x_912:
        /* <DEDUP_REMOVED lines=14> */
.L_x_915:
[----:B------:R-:W-:Y:S05]  /*2d4c0*/  BSYNC B1 ;  /* 0x0000000000017941 */ /* 0x000fea0003800000 */
.L_x_914:
        /* <DEDUP_REMOVED lines=9> */
.L_x_917:
[----:B------:R-:W-:Y:S05]  /*2d560*/  BSYNC B1 ;  /* 0x0000000000017941 */ /* 0x000fea0003800000 */
.L_x_916:
        /* <DEDUP_REMOVED lines=9> */
.L_x_919:
[----:B------:R-:W-:Y:S05]  /*2d600*/  BSYNC B1 ;  /* 0x0000000000017941 */ /* 0x000fea0003800000 */
.L_x_918:
        /* <DEDUP_REMOVED lines=14> */
.L_x_921:
[----:B------:R-:W-:Y:S05]  /*2d6f0*/  BSYNC B1 ;  /* 0x0000000000017941 */ /* 0x000fea0003800000 */
.L_x_920:
        /* <DEDUP_REMOVED lines=14> */
.L_x_923:
[----:B------:R-:W-:Y:S05]  /*2d7e0*/  BSYNC B1 ;  /* 0x0000000000017941 */ /* 0x000fea0003800000 */
.L_x_922:
        /* <DEDUP_REMOVED lines=9> */
.L_x_925:
[----:B------:R-:W-:Y:S05]  /*2d880*/  BSYNC B1 ;  /* 0x0000000000017941 */ /* 0x000fea0003800000 */
.L_x_924:
        /* <DEDUP_REMOVED lines=9> */
.L_x_927:
[----:B------:R-:W-:Y:S05]  /*2d920*/  BSYNC B1 ;  /* 0x0000000000017941 */ /* 0x000fea0003800000 */
.L_x_926:
        /* <DEDUP_REMOVED lines=14> */
.L_x_929:
[----:B------:R-:W-:Y:S05]  /*2da10*/  BSYNC B1 ;  /* 0x0000000000017941 */ /* 0x000fea0003800000 */
.L_x_928:
        /* <DEDUP_REMOVED lines=14> */
.L_x_931:
[----:B------:R-:W-:Y:S05]  /*2db00*/  BSYNC B1 ;  /* 0x0000000000017941 */ /* 0x000fea0003800000 */
.L_x_930:
        /* <DEDUP_REMOVED lines=9> */
.L_x_933:
[----:B------:R-:W-:Y:S05]  /*2dba0*/  BSYNC B1 ;  /* 0x0000000000017941 */ /* 0x000fea0003800000 */
.L_x_932:
        /* <DEDUP_REMOVED lines=9> */
.L_x_935:
[----:B------:R-:W-:Y:S05]  /*2dc40*/  BSYNC B1 ;  /* 0x0000000000017941 */ /* 0x000fea0003800000 */
.L_x_934:
        /* <DEDUP_REMOVED lines=14> */
.L_x_937:
[----:B------:R-:W-:Y:S05]  /*2dd30*/  BSYNC B1 ;  /* 0x0000000000017941 */ /* 0x000fea0003800000 */
.L_x_936:
        /* <DEDUP_REMOVED lines=14> */
.L_x_939:
[----:B------:R-:W-:Y:S05]  /*2de20*/  BSYNC B1 ;  /* 0x0000000000017941 */ /* 0x000fea0003800000 */
.L_x_938:
        /* <DEDUP_REMOVED lines=9> */
.L_x_941:
[----:B------:R-:W-:Y:S05]  /*2dec0*/  BSYNC B1 ;  /* 0x0000000000017941 */ /* 0x000fea0003800000 */
.L_x_940:
        /* <DEDUP_REMOVED lines=9> */
.L_x_943:
[----:B------:R-:W-:Y:S05]  /*2df60*/  BSYNC B1 ;  /* 0x0000000000017941 */ /* 0x000fea0003800000 */
.L_x_942:
        /* <DEDUP_REMOVED lines=14> */
.L_x_945:
[----:B------:R-:W-:Y:S05]  /*2e050*/  BSYNC B1 ;  /* 0x0000000000017941 */ /* 0x000fea0003800000 */
.L_x_944:
        /* <DEDUP_REMOVED lines=14> */
.L_x_947:
[----:B------:R-:W-:Y:S05]  /*2e140*/  BSYNC B1 ;  /* 0x0000000000017941 */ /* 0x000fea0003800000 */
.L_x_946:
        /* <DEDUP_REMOVED lines=9> */
.L_x_949:
[----:B------:R-:W-:Y:S05]  /*2e1e0*/  BSYNC B1 ;  /* 0x0000000000017941 */ /* 0x000fea0003800000 */
.L_x_948:
        /* <DEDUP_REMOVED lines=9> */
.L_x_951:
[----:B------:R-:W-:Y:S05]  /*2e280*/  BSYNC B1 ;  /* 0x0000000000017941 */ /* 0x000fea0003800000 */
.L_x_950:
        /* <DEDUP_REMOVED lines=14> */
.L_x_953:
[----:B------:R-:W-:Y:S05]  /*2e370*/  BSYNC B1 ;  /* 0x0000000000017941 */ /* 0x000fea0003800000 */
.L_x_952:
        /* <DEDUP_REMOVED lines=14> */
.L_x_955:
[----:B------:R-:W-:Y:S05]  /*2e460*/  BSYNC B1 ;  /* 0x0000000000017941 */ /* 0x000fea0003800000 */
.L_x_954:
        /* <DEDUP_REMOVED lines=9> */
.L_x_957:
[----:B------:R-:W-:Y:S05]  /*2e500*/  BSYNC B1 ;  /* 0x0000000000017941 */ /* 0x000fea0003800000 */
.L_x_956:
        /* <DEDUP_REMOVED lines=9> */
.L_x_959:
[----:B------:R-:W-:Y:S05]  /*2e5a0*/  BSYNC B1 ;  /* 0x0000000000017941 */ /* 0x000fea0003800000 */
.L_x_958:
        /* <DEDUP_REMOVED lines=14> */
.L_x_961:
[----:B------:R-:W-:Y:S05]  /*2e690*/  BSYNC B1 ;  /* 0x0000000000017941 */ /* 0x000fea0003800000 */
.L_x_960:
        /* <DEDUP_REMOVED lines=14> */
.L_x_963:
[----:B------:R-:W-:Y:S05]  /*2e780*/  BSYNC B1 ;  /* 0x0000000000017941 */ /* 0x000fea0003800000 */
.L_x_962:
        /* <DEDUP_REMOVED lines=9> */
.L_x_965:
[----:B------:R-:W-:Y:S05]  /*2e820*/  BSYNC B1 ;  /* 0x0000000000017941 */ /* 0x000fea0003800000 */
.L_x_964:
        /* <DEDUP_REMOVED lines=9> */
.L_x_967:
[----:B------:R-:W-:Y:S05]  /*2e8c0*/  BSYNC B1 ;  /* 0x0000000000017941 */ /* 0x000fea0003800000 */
.L_x_966:
        /* <DEDUP_REMOVED lines=14> */
.L_x_969:
[----:B------:R-:W-:Y:S05]  /*2e9b0*/  BSYNC B1 ;  /* 0x0000000000017941 */ /* 0x000fea0003800000 */
.L_x_968:
        /* <DEDUP_REMOVED lines=14> */
.L_x_971:
[----:B------:R-:W-:Y:S05]  /*2eaa0*/  BSYNC B1 ;  /* 0x0000000000017941 */ /* 0x000fea0003800000 */
.L_x_970:
        /* <DEDUP_REMOVED lines=9> */
.L_x_973:
[----:B------:R-:W-:Y:S05]  /*2eb40*/  BSYNC B1 ;  /* 0x0000000000017941 */ /* 0x000fea0003800000 */
.L_x_972:
        /* <DEDUP_REMOVED lines=9> */
.L_x_975:
[----:B------:R-:W-:Y:S05]  /*2ebe0*/  BSYNC B1 ;  /* 0x0000000000017941 */ /* 0x000fea0003800000 */
.L_x_974:
        /* <DEDUP_REMOVED lines=14> */
.L_x_977:
[----:B------:R-:W-:Y:S05]  /*2ecd0*/  BSYNC B1 ;  /* 0x0000000000017941 */ /* 0x000fea0003800000 */
.L_x_976:
        /* <DEDUP_REMOVED lines=14> */
.L_x_979:
[----:B------:R-:W-:Y:S05]  /*2edc0*/  BSYNC B1 ;  /* 0x0000000000017941 */ /* 0x000fea0003800000 */
.L_x_978:
        /* <DEDUP_REMOVED lines=9> */
.L_x_981:
[----:B------:R-:W-:Y:S05]  /*2ee60*/  BSYNC B1 ;  /* 0x0000000000017941 */ /* 0x000fea0003800000 */
.L_x_980:
        /* <DEDUP_REMOVED lines=9> */
.L_x_983:
[----:B------:R-:W-:Y:S05]  /*2ef00*/  BSYNC B1 ;  /* 0x0000000000017941 */ /* 0x000fea0003800000 */
.L_x_982:
[----:B------:R-:W2:Y:S01]  /*2ef10*/  LDL.LU R19, [R1+0x2f4] ;  /* 0x0002f40001137983 */ /* 0x000ea20000300800 */
[C---:B------:R-:W-:Y:S01]  /*2ef20*/  ISETP.LT.OR P0, PT, R0.reuse, 0x179, !P1 ;  /* 0x000001790000780c */ /* 0x040fe20004f01670 */
[----:B------:R-:W-:Y:S01]  /*2ef30*/  BSSY B1, `(.L_x_984) ;  /* 0x000000c000017945 */ /* 0x000fe20003800000 */
[----:B------:R-:W-:-:S11]  /*2ef40*/  ISETP.LT.OR P1, PT, R0, 0x17a, !P1 ;  /* 0x0000017a0000780c */ /* 0x000fd60004f21670 */
[----:B0-----:R-:W-:-:S04]  /*2ef50*/  @!P0 IADD3 R224, P6, R10, UR44, RZ ;  /* 0x0000002c0ae08c10 */ /* 0x001fc8000ffde0ff */
[----:B------:R-:W-:Y:S02]  /*2ef60*/  @!P0 IADD3.X R225, R11, UR43, RZ, P6, !PT ;  /* 0x0000002b0be18c10 */ /* 0x000fe4000b7fe4ff */
        /* <DEDUP_REMOVED lines=8> */
.L_x_985:
[----:B------:R-:W-:Y:S05]  /*2eff0*/  BSYNC B1 ;  /* 0x0000000000017941 */ /* 0x000fea0003800000 */
.L_x_984:
[----:B0-----:R-:W2:Y:S01]  /*2f000*/  LDL.LU R10, [R1+0x2f8] ;  /* 0x0002f800010a7983 */ /* 0x001ea20000300800 */
[----:B------:R-:W-:Y:S01]  /*2f010*/  BSSY B1, `(.L_x_986) ;  /* 0x0000007000017945 */ /* 0x000fe20003800000 */
[----:B--2---:R-:W-:-:S05]  /*2f020*/  @!P0 IMAD R10, R10, R16, R3 ;  /* 0x000000100a0a8224 */ /* 0x004fca00078e0203 */
[----:B------:R0:W-:Y:S01]  /*2f030*/  @!P0 STG.E.U8 desc[UR46][R224.64+0x178], R10 ;  /* 0x0001780ae0008986 */ /* 0x0001e2000c10112e */
[----:B------:R-:W-:Y:S05]  /*2f040*/  @P1 BRA `(.L_x_987) ;  /* 0x00000000000c1947 */ /* 0x000fea0003800000 */
[----:B------:R-:W2:Y:S02]  /*2f050*/  LDG.E.U8 R2, desc[UR46][R222.64+0x179] ;  /* 0x0001792ede027981 */ /* 0x000ea4000c1e1100 */
[----:B--2---:R-:W-:-:S05]  /*2f060*/  PRMT R3, R2, 0x8880, RZ ;  /* 0x0000888002037816 */ /* 0x004fca00000000ff */
[----:B------:R-:W-:-:S07]  /*2f070*/  IMAD R3, R3, R17, RZ ;  /* 0x0000001103037224 */ /* 0x000fce00078e02ff */
.L_x_987:
[----:B------:R-:W-:Y:S05]  /*2f080*/  BSYNC B1 ;  /* 0x0000000000017941 */ /* 0x000fea0003800000 */
.L_x_986:
[----:B0-----:R-:W2:Y:S01]  /*2f090*/  LDL.LU R10, [R1+0x2fc] ;  /* 0x0002fc00010a7983 */ /* 0x001ea20000300800 */
[----:B------:R-:W-:Y:S01]  /*2f0a0*/  LOP3.LUT P5, RZ, R18, 0x8, RZ, 0xc0, !PT ;  /* 0x0000000812ff7812 */ /* 0x000fe200078ac0ff */
[----:B------:R-:W-:Y:S03]  /*2f0b0*/  BSSY B1, `(.L_x_988) ;  /* 0x0000008000017945 */ /* 0x000fe60003800000 */
[----:B------:R-:W-:Y:S01]  /*2f0c0*/  ISETP.LT.OR P0, PT, R0, 0xc1, !P5 ;  /* 0x000000c10000780c */ /* 0x000fe20006f01670 */
[----:B--2---:R-:W-:-:S05]  /*2f0d0*/  @!P1 IMAD R10, R10, R16, R3 ;  /* 0x000000100a0a9224 */ /* 0x004fca00078e0203 */
[----:B------:R0:W-:Y:S07]  /*2f0e0*/  @!P1 STG.E.U8 desc[UR46][R12.64+0x179], R10 ;  /* 0x0001790a0c009986 */ /* 0x0001ee000c10112e */
[----:B------:R-:W-:Y:S05]  /*2f0f0*/  @P0 BRA `(.L_x_989) ;  /* 0x00000000000c0947 */ /* 0x000fea0003800000 */
[----:B------:R-:W2:Y:S02]  /*2f100*/  LDG.E.U8 R2, desc[UR46][R220.64+0xc0] ;  /* 0x0000c02edc027981 */ /* 0x000ea4000c1e1100 */
[----:B--2---:R-:W-:-:S05]  /*2f110*/  PRMT R3, R2, 0x8880, RZ ;  /* 0x0000888002037816 */ /* 0x004fca00000000ff */
[----:B------:R-:W-:-:S07]  /*2f120*/  IMAD R3, R3, R17, RZ ;  /* 0x0000001103037224 */ /* 0x000fce00078e02ff */
.L_x_989:
[----:B------:R-:W-:Y:S05]  /*2f130*/  BSYNC B1 ;  /* 0x0000000000017941 */ /* 0x000fea0003800000 */
.L_x_988:
[----:B0-----:R-:W2:Y:S01]  /*2f140*/  LDL.LU R10, [R1] ;  /* 0x00000000010a7983 */ /* 0x001ea20000300800 */
        /* <DEDUP_REMOVED lines=8> */
.L_x_991:
[----:B------:R-:W-:Y:S05]  /*2f1d0*/  BSYNC B1 ;  /* 0x0000000000017941 */ /* 0x000fea0003800000 */
.L_x_990:
[----:B0-----:R-:W2:Y:S01]  /*2f1e0*/  LDL.LU R10, [R1+0x4] ;  /* 0x00000400010a7983 */ /* 0x001ea20000300800 */
[----:B------:R-:W-:Y:S01]  /*2f1f0*/  LOP3.LUT P6, RZ, R18, 0x4, RZ, 0xc0, !PT ;  /* 0x0000000412ff7812 */ /* 0x000fe200078cc0ff */
[----:B------:R-:W-:Y:S03]  /*2f200*/  BSSY B1, `(.L_x_992) ;  /* 0x000000a000017945 */ /* 0x000fe60003800000 */
[----:B------:R-:W-:-:S13]  /*2f210*/  ISETP.LT.OR P0, PT, R0, 0xc1, !P6 ;  /* 0x000000c10000780c */ /* 0x000fda0007701670 */
        /* <DEDUP_REMOVED lines=8> */
.L_x_993:
[----:B------:R-:W-:Y:S05]  /*2f2a0*/  BSYNC B1 ;  /* 0x0000000000017941 */ /* 0x000fea0003800000 */
.L_x_992:
[----:B------:R-:W2:Y:S01]  /*2f2b0*/  LDL.LU R19, [R1+0x8] ;  /* 0x0000080001137983 */ /* 0x000ea20000300800 */
[----:B------:R-:W-:Y:S01]  /*2f2c0*/  ISETP.LT.OR P1, PT, R0, 0xc2, !P6 ;  /* 0x000000c20000780c */ /* 0x000fe20007721670 */
[----:B------:R-:W-:-:S12]  /*2f2d0*/  BSSY B1, `(.L_x_994) ;  /* 0x0000009000017945 */ /* 0x000fd80003800000 */
[----:B0-----:R-:W-:-:S04]  /*2f2e0*/  @!P1 IADD3 R10, P5, R6, UR44, RZ ;  /* 0x0000002c060a9c10 */ /* 0x001fc8000ffbe0ff */
[----:B------:R-:W-:Y:S01]  /*2f2f0*/  @!P1 IADD3.X R11, R7, UR43, RZ, P5, !PT ;  /* 0x0000002b070b9c10 */ /* 0x000fe2000affe4ff */
[----:B--2---:R-:W-:-:S05]  /*2f300*/  @!P0 IMAD R19, R19, R16, R3 ;  /* 0x0000001013138224 */ /* 0x004fca00078e0203 */
[----:B------:R0:W-:Y:S01]  /*2f310*/  @!P0 STG.E.U8 desc[UR46][R12.64+0xc0], R19 ;  /* 0x0000c0130c008986 */ /* 0x0001e2000c10112e */
[----:B------:R-:W-:Y:S05]  /*2f320*/  @P1 BRA `(.L_x_995) ;  /* 0x00000000000c1947 */ /* 0x000fea0003800000 */
[----:B------:R-:W2:Y:S02]  /*2f330*/  LDG.E.U8 R2, desc[UR46][R218.64+0xc1] ;  /* 0x0000c12eda027981 */ /* 0x000ea4000c1e1100 */
[----:B--2---:R-:W-:-:S05]  /*2f340*/  PRMT R3, R2, 0x8880, RZ ;  /* 0x0000888002037816 */ /* 0x004fca00000000ff */
[----:B------:R-:W-:-:S07]  /*2f350*/  IMAD R3, R3, R17, RZ ;  /* 0x0000001103037224 */ /* 0x000fce00078e02ff */
.L_x_995:
[----:B------:R-:W-:Y:S05]  /*2f360*/  BSYNC B1 ;  /* 0x0000000000017941 */ /* 0x000fea0003800000 */
.L_x_994:
        /* <DEDUP_REMOVED lines=10> */
.L_x_997:
[----:B------:R-:W-:Y:S05]  /*2f410*/  BSYNC B1 ;  /* 0x0000000000017941 */ /* 0x000fea0003800000 */
.L_x_996:
[----:B0-----:R-:W2:Y:S01]  /*2f420*/  LDL.LU R10, [R1+0x10] ;  /* 0x00001000010a7983 */ /* 0x001ea20000300800 */
        /* <DEDUP_REMOVED lines=8> */
.L_x_999:
[----:B------:R-:W-:Y:S05]  /*2f4b0*/  BSYNC B1 ;  /* 0x0000000000017941 */ /* 0x000fea0003800000 */
.L_x_998:
[----:B0-----:R-:W2:Y:S01]  /*2f4c0*/  LDL.LU R10, [R1+0x14] ;  /* 0x00001400010a7983 */ /* 0x001ea20000300800 */
        /* <DEDUP_REMOVED lines=10> */
.L_x_1001:
[----:B------:R-:W-:Y:S05]  /*2f570*/  BSYNC B1 ;  /* 0x0000000000017941 */ /* 0x000fea0003800000 */
.L_x_1000:
        /* <DEDUP_REMOVED lines=11> */
.L_x_1003:
[----:B------:R-:W-:Y:S05]  /*2f630*/  BSYNC B1 ;  /* 0x0000000000017941 */ /* 0x000fea0003800000 */
.L_x_1002:
        /* <DEDUP_REMOVED lines=10> */
.L_x_1005:
[----:B------:R-:W-:Y:S05]  /*2f6e0*/  BSYNC B1 ;  /* 0x0000000000017941 */ /* 0x000fea0003800000 */
.L_x_1004:
        /* <DEDUP_REMOVED lines=9> */
.L_x_1007:
[----:B------:R-:W-:Y:S05]  /*2f780*/  BSYNC B1 ;  /* 0x0000000000017941 */ /* 0x000fea0003800000 */
.L_x_1006:
        /* <DEDUP_REMOVED lines=11> */
.L_x_1009:
[----:B------:R-:W-:Y:S05]  /*2f840*/  BSYNC B1 ;  /* 0x0000000000017941 */ /* 0x000fea0003800000 */
.L_x_1008:
        /* <DEDUP_REMOVED lines=11> */
.L_x_1011:
[----:B------:R-:W-:Y:S05]  /*2f900*/  BSYNC B1 ;  /* 0x0000000000017941 */ /* 0x000fea0003800000 */
.L_x_1010:
        /* <DEDUP_REMOVED lines=10> */
.L_x_1013:
[----:B------:R-:W-:Y:S05]  /*2f9b0*/  BSYNC B1 ;  /* 0x0000000000017941 */ /* 0x000fea0003800000 */
.L_x_1012:
        /* <DEDUP_REMOVED lines=9> */
.L_x_1015:
[----:B------:R-:W-:Y:S05]  /*2fa50*/  BSYNC B1 ;  /* 0x0000000000017941 */ /* 0x000fea0003800000 */
.L_x_1014:
        /* <DEDUP_REMOVED lines=11> */
.L_x_1017:
[----:B------:R-:W-:Y:S05]  /*2fb10*/  BSYNC B1 ;  /* 0x0000000000017941 */ /* 0x000fea0003800000 */
.L_x_1016:
        /* <DEDUP_REMOVED lines=11> */
.L_x_1019:
[----:B------:R-:W-:Y:S05]  /*2fbd0*/  BSYNC B1 ;  /* 0x0000000000017941 */ /* 0x000fea0003800000 */
.L_x_1018:
        /* <DEDUP_REMOVED lines=10> */
.L_x_1021:
[----:B------:R-:W-:Y:S05]  /*2fc80*/  BSYNC B1 ;  /* 0x0000000000017941 */ /* 0x000fea0003800000 */
.L_x_1020:
        /* <DEDUP_REMOVED lines=9> */
.L_x_1023:
[----:B------:R-:W-:Y:S05]  /*2fd20*/  BSYNC B1 ;  /* 0x0000000000017941 */ /* 0x000fea0003800000 */
.L_x_1022:
        /* <DEDUP_REMOVED lines=11> */
.L_x_1025:
[----:B------:R-:W-:Y:S05]  /*2fde0*/  BSYNC B1 ;  /* 0x0000000000017941 */ /* 0x000fea0003800000 */
.L_x_1024:
        /* <DEDUP_REMOVED lines=11> */
.L_x_1027:
[----:B------:R-:W-:Y:S05]  /*2fea0*/  BSYNC B1 ;  /* 0x0000000000017941 */ /* 0x000fea0003800000 */
.L_x_1026:
        /* <DEDUP_REMOVED lines=10> */
.L_x_1029:
[----:B------:R-:W-:Y:S05]  /*2ff50*/  BSYNC B1 ;  /* 0x0000000000017941 */ /* 0x000fea0003800000 */
.L_x_1028:
        /* <DEDUP_REMOVED lines=9> */
.L_x_1031:
[----:B------:R-:W-:Y:S05]  /*2fff0*/  BSYNC B1 ;  /* 0x0000000000017941 */ /* 0x000fea0003800000 */
.L_x_1030:
        /* <DEDUP_REMOVED lines=11> */
.L_x_1033:
[----:B------:R-:W-:Y:S05]  /*300b0*/  BSYNC B1 ;  /* 0x0000000000017941 */ /* 0x000fea0003800000 */
.L_x_1032:
        /* <DEDUP_REMOVED lines=11> */
.L_x_1035:
[----:B------:R-:W-:Y:S05]  /*30170*/  BSYNC B1 ;  /* 0x0000000000017941 */ /* 0x000fea0003800000 */
.L_x_1034:
        /* <DEDUP_REMOVED lines=10> */
.L_x_1037:
[----:B------:R-:W-:Y:S05]  /*30220*/  BSYNC B1 ;  /* 0x0000000000017941 */ /* 0x000fea0003800000 */
.L_x_1036:
        /* <DEDUP_REMOVED lines=9> */
.L_x_1039:
[----:B------:R-:W-:Y:S05]  /*302c0*/  BSYNC B1 ;  /* 0x0000000000017941 */ /* 0x000fea0003800000 */
.L_x_1038:
        /* <DEDUP_REMOVED lines=11> */
.L_x_1041:
[----:B------:R-:W-:Y:S05]  /*30380*/  BSYNC B1 ;  /* 0x0000000000017941 */ /* 0x000fea0003800000 */
.L_x_1040:
        /* <DEDUP_REMOVED lines=11> */
.L_x_1043:
[----:B------:R-:W-:Y:S05]  /*30440*/  BSYNC B1 ;  /* 0x0000000000017941 */ /* 0x000fea0003800000 */
.L_x_1042:
        /* <DEDUP_REMOVED lines=10> */
.L_x_1045:
[----:B------:R-:W-:Y:S05]  /*304f0*/  BSYNC B1 ;  /* 0x0000000000017941 */ /* 0x000fea0003800000 */
.L_x_1044:
        /* <DEDUP_REMOVED lines=9> */
.L_x_1047:
[----:B------:R-:W-:Y:S05]  /*30590*/  BSYNC B1 ;  /* 0x0000000000017941 */ /* 0x000fea0003800000 */
.L_x_1046:
        /* <DEDUP_REMOVED lines=11> */
.L_x_1049:
[----:B------:R-:W-:Y:S05]  /*30650*/  BSYNC B1 ;  /* 0x0000000000017941 */ /* 0x000fea0003800000 */
.L_x_1048:
        /* <DEDUP_REMOVED lines=11> */
.L_x_1051:
[----:B------:R-:W-:Y:S05]  /*30710*/  BSYNC B1 ;  /* 0x0000000000017941 */ /* 0x000fea0003800000 */
.L_x_1050:
        /* <DEDUP_REMOVED lines=10> */
.L_x_1053:
[----:B------:R-:W-:Y:S05]  /*307c0*/  BSYNC B1 ;  /* 0x0000000000017941 */ /* 0x000fea0003800000 */
.L_x_1052:
        /* <DEDUP_REMOVED lines=9> */
.L_x_1055:
[----:B------:R-:W-:Y:S05]  /*30860*/  BSYNC B1 ;  /* 0x0000000000017941 */ /* 0x000fea0003800000 */
.L_x_1054:
        /* <DEDUP_REMOVED lines=11> */
.L_x_1057:
[----:B------:R-:W-:Y:S05]  /*30920*/  BSYNC B1 ;  /* 0x0000000000017941 */ /* 0x000fea0003800000 */
.L_x_1056:
        /* <DEDUP_REMOVED lines=11> */
.L_x_1059:
[----:B------:R-:W-:Y:S05]  /*309e0*/  BSYNC B1 ;  /* 0x0000000000017941 */ /* 0x000fea0003800000 */
.L_x_1058:
        /* <DEDUP_REMOVED lines=10> */
.L_x_1061:
[----:B------:R-:W-:Y:S05]  /*30a90*/  BSYNC B1 ;  /* 0x0000000000017941 */ /* 0x000fea0003800000 */
.L_x_1060:
        /* <DEDUP_REMOVED lines=9> */
.L_x_1063:
[----:B------:R-:W-:Y:S05]  /*30b30*/  BSYNC B1 ;  /* 0x0000000000017941 */ /* 0x000fea0003800000 */
.L_x_1062:
        /* <DEDUP_REMOVED lines=11> */
.L_x_1065:
[----:B------:R-:W-:Y:S05]  /*30bf0*/  BSYNC B1 ;  /* 0x0000000000017941 */ /* 0x000fea0003800000 */
.L_x_1064:
        /* <DEDUP_REMOVED lines=11> */
.L_x_1067:
[----:B------:R-:W-:Y:S05]  /*30cb0*/  BSYNC B1 ;  /* 0x0000000000017941 */ /* 0x000fea0003800000 */
.L_x_1066:
        /* <DEDUP_REMOVED lines=10> */
.L_x_1069:
[----:B------:R-:W-:Y:S05]  /*30d60*/  BSYNC B1 ;  /* 0x0000000000017941 */ /* 0x000fea0003800000 */
.L_x_1068:
        /* <DEDUP_REMOVED lines=9> */
.L_x_1071:
[----:B------:R-:W-:Y:S05]  /*30e00*/  BSYNC B1 ;  /* 0x0000000000017941 */ /* 0x000fea0003800000 */
.L_x_1070:
        /* <DEDUP_REMOVED lines=11> */
.L_x_1073:
[----:B------:R-:W-:Y:S05]  /*30ec0*/  BSYNC B1 ;  /* 0x0000000000017941 */ /* 0x000fea0003800000 */
.L_x_1072:
        /* <DEDUP_REMOVED lines=11> */
.L_x_1075:
[----:B------:R-:W-:Y:S05]  /*30f80*/  BSYNC B1 ;  /* 0x0000000000017941 */ /* 0x000fea0003800000 */
.L_x_1074:
        /* <DEDUP_REMOVED lines=10> */
.L_x_1077:
[----:B------:R-:W-:Y:S05]  /*31030*/  BSYNC B1 ;  /* 0x0000000000017941 */ /* 0x000fea0003800000 */
.L_x_1076:
        /* <DEDUP_REMOVED lines=9> */
.L_x_1079:
[----:B------:R-:W-:Y:S05]  /*310d0*/  BSYNC B1 ;  /* 0x0000000000017941 */ /* 0x000fea0003800000 */
.L_x_1078:
        /* <DEDUP_REMOVED lines=11> */
.L_x_1081:
[----:B------:R-:W-:Y:S05]  /*31190*/  BSYNC B1 ;  /* 0x0000000000017941 */ /* 0x000fea0003800000 */
.L_x_1080:
        /* <DEDUP_REMOVED lines=11> */
.L_x_1083:
[----:B------:R-:W-:Y:S05]  /*31250*/  BSYNC B1 ;  /* 0x0000000000017941 */ /* 0x000fea0003800000 */
.L_x_1082:
        /* <DEDUP_REMOVED lines=10> */
.L_x_1085:
[----:B------:R-:W-:Y:S05]  /*31300*/  BSYNC B1 ;  /* 0x0000000000017941 */ /* 0x000fea0003800000 */
.L_x_1084:
        /* <DEDUP_REMOVED lines=9> */
.L_x_1087:
[----:B------:R-:W-:Y:S05]  /*313a0*/  BSYNC B1 ;  /* 0x0000000000017941 */ /* 0x000fea0003800000 */
.L_x_1086:
        /* <DEDUP_REMOVED lines=11> */
.L_x_1089:
[----:B------:R-:W-:Y:S05]  /*31460*/  BSYNC B1 ;  /* 0x0000000000017941 */ /* 0x000fea0003800000 */
.L_x_1088:
        /* <DEDUP_REMOVED lines=11> */
.L_x_1091:
[----:B------:R-:W-:Y:S05]  /*31520*/  BSYNC B1 ;  /* 0x0000000000017941 */ /* 0x000fea0003800000 */
.L_x_1090:
        /* <DEDUP_REMOVED lines=10> */
.L_x_1093:
[----:B------:R-:W-:Y:S05]  /*315d0*/  BSYNC B1 ;  /* 0x0000000000017941 */ /* 0x000fea0003800000 */
.L_x_1092:
        /* <DEDUP_REMOVED lines=9> */
.L_x_1095:
[----:B------:R-:W-:Y:S05]  /*31670*/  BSYNC B1 ;  /* 0x0000000000017941 */ /* 0x000fea0003800000 */
.L_x_1094:
        /* <DEDUP_REMOVED lines=11> */
.L_x_1097:
[----:B------:R-:W-:Y:S05]  /*31730*/  BSYNC B1 ;  /* 0x0000000000017941 */ /* 0x000fea0003800000 */
.L_x_1096:
        /* <DEDUP_REMOVED lines=11> */
.L_x_1099:
[----:B------:R-:W-:Y:S05]  /*317f0*/  BSYNC B1 ;  /* 0x0000000000017941 */ /* 0x000fea0003800000 */
.L_x_1098:
        /* <DEDUP_REMOVED lines=10> */
.L_x_1101:
[----:B------:R-:W-:Y:S05]  /*318a0*/  BSYNC B1 ;  /* 0x0000000000017941 */ /* 0x000fea0003800000 */
.L_x_1100:
        /* <DEDUP_REMOVED lines=9> */
.L_x_1103:
[----:B------:R-:W-:Y:S05]  /*31940*/  BSYNC B1 ;  /* 0x0000000000017941 */ /* 0x000fea0003800000 */
.L_x_1102:
        /* <DEDUP_REMOVED lines=11> */
.L_x_1105:
[----:B------:R-:W-:Y:S05]  /*31a00*/  BSYNC B1 ;  /* 0x0000000000017941 */ /* 0x000fea0003800000 */
.L_x_1104:
        /* <DEDUP_REMOVED lines=11> */
.L_x_1107:
[----:B------:R-:W-:Y:S05]  /*31ac0*/  BSYNC B1 ;  /* 0x0000000000017941 */ /* 0x000fea0003800000 */
.L_x_1106:
        /* <DEDUP_REMOVED lines=10> */
.L_x_1109:
[----:B------:R-:W-:Y:S05]  /*31b70*/  BSYNC B1 ;  /* 0x0000000000017941 */ /* 0x000fea0003800000 */
.L_x_1108:
        /* <DEDUP_REMOVED lines=9> */
.L_x_1111:
[----:B------:R-:W-:Y:S05]  /*31c10*/  BSYNC B1 ;  /* 0x0000000000017941 */ /* 0x000fea0003800000 */
.L_x_1110:
        /* <DEDUP_REMOVED lines=11> */
.L_x_1113:
[----:B------:R-:W-:Y:S05]  /*31cd0*/  BSYNC B1 ;  /* 0x0000000000017941 */ /* 0x000fea0003800000 */
.L_x_1112:
        /* <DEDUP_REMOVED lines=11> */
.L_x_1115:
[----:B------:R-:W-:Y:S05]  /*31d90*/  BSYNC B1 ;  /* 0x0000000000017941 */ /* 0x000fea0003800000 */
.L_x_1114:
        /* <DEDUP_REMOVED lines=10> */
.L_x_1117:
[----:B------:R-:W-:Y:S05]  /*31e40*/  BSYNC B1 ;  /* 0x0000000000017941 */ /* 0x000fea0003800000 */
.L_x_1116:
        /* <DEDUP_REMOVED lines=9> */
.L_x_1119:
[----:B------:R-:W-:Y:S05]  /*31ee0*/  BSYNC B1 ;  /* 0x0000000000017941 */ /* 0x000fea0003800000 */
.L_x_1118:
        /* <DEDUP_REMOVED lines=11> */
.L_x_1121:
[----:B------:R-:W-:Y:S05]  /*31fa0*/  BSYNC B1 ;  /* 0x0000000000017941 */ /* 0x000fea0003800000 */
.L_x_1120:
        /* <DEDUP_REMOVED lines=11> */
.L_x_1123:
[----:B------:R-:W-:Y:S05]  /*32060*/  BSYNC B1 ;  /* 0x0000000000017941 */ /* 0x000fea0003800000 */
.L_x_1122:
        /* <DEDUP_REMOVED lines=10> */
.L_x_1125:
[----:B------:R-:W-:Y:S05]  /*32110*/  BSYNC B1 ;  /* 0x0000000000017941 */ /* 0x000fea0003800000 */
.L_x_1124:
        /* <DEDUP_REMOVED lines=9> */
.L_x_1127:
[----:B------:R-:W-:Y:S05]  /*321b0*/  BSYNC B1 ;  /* 0x0000000000017941 */ /* 0x000fea0003800000 */
.L_x_1126:
        /* <DEDUP_REMOVED lines=11> */
.L_x_1129:
[----:B------:R-:W-:Y:S05]  /*32270*/  BSYNC B1 ;  /* 0x0000000000017941 */ /* 0x000fea0003800000 */
.L_x_1128:
        /* <DEDUP_REMOVED lines=11> */
.L_x_1131:
[----:B------:R-:W-:Y:S05]  /*32330*/  BSYNC B1 ;  /* 0x0000000000017941 */ /* 0x000fea0003800000 */
.L_x_1130:
        /* <DEDUP_REMOVED lines=10> */
.L_x_1133:
[----:B------:R-:W-:Y:S05]  /*323e0*/  BSYNC B1 ;  /* 0x0000000000017941 */ /* 0x000fea0003800000 */
.L_x_1132:
        /* <DEDUP_REMOVED lines=9> */
.L_x_1135:
[----:B------:R-:W-:Y:S05]  /*32480*/  BSYNC B1 ;  /* 0x0000000000017941 */ /* 0x000fea0003800000 */
.L_x_1134:
        /* <DEDUP_REMOVED lines=11> */
.L_x_1137:
[----:B------:R-:W-:Y:S05]  /*32540*/  BSYNC B1 ;  /* 0x0000000000017941 */ /* 0x000fea0003800000 */
.L_x_1136:
        /* <DEDUP_REMOVED lines=11> */
.L_x_1139:
[----:B------:R-:W-:Y:S05]  /*32600*/  BSYNC B1 ;  /* 0x0000000000017941 */ /* 0x000fea0003800000 */
.L_x_1138:
        /* <DEDUP_REMOVED lines=10> */
.L_x_1141:
[----:B------:R-:W-:Y:S05]  /*326b0*/  BSYNC B1 ;  /* 0x0000000000017941 */ /* 0x000fea0003800000 */
.L_x_1140:
        /* <DEDUP_REMOVED lines=9> */
.L_x_1143:
[----:B------:R-:W-:Y:S05]  /*32750*/  BSYNC B1 ;  /* 0x0000000000017941 */ /* 0x000fea0003800000 */
.L_x_1142:
        /* <DEDUP_REMOVED lines=11> */
.L_x_1145:
[----:B------:R-:W-:Y:S05]  /*32810*/  BSYNC B1 ;  /* 0x0000000000017941 */ /* 0x000fea0003800000 */
.L_x_1144:
        /* <DEDUP_REMOVED lines=11> */
.L_x_1147:
[----:B------:R-:W-:Y:S05]  /*328d0*/  BSYNC B1 ;  /* 0x0000000000017941 */ /* 0x000fea0003800000 */
.L_x_1146:
        /* <DEDUP_REMOVED lines=10> */
.L_x_1149:
[----:B------:R-:W-:Y:S05]  /*32980*/  BSYNC B1 ;  /* 0x0000000000017941 */ /* 0x000fea0003800000 */
.L_x_1148:
[----:B0-----:R-:W2:Y:S01]  /*32990*/  LDL.LU R10, [R1+0x140] ;  /* 0x00014000010a7983 */ /* 0x001ea20000300800 */
[----:B------:R-:W-:Y:S01]  /*329a0*/  ISETP.LT.OR P1, PT, R0, 0x162, !P5 ;  /* 0x000001620000780c */ /* 0x000fe20006f21670 */
[----:B------:R-:W-:Y:S01]  /*329b0*/  BSSY B1, `(.L_x_1150) ;  /* 0x0000007000017945 */ /* 0x000fe20003800000 */
[----:B--2---:R-:W-:-:S05]  /*329c0*/  @!P0 IMAD R10, R10, R16, R3 ;  /* 0x000000100a0a8224 */ /* 0x004fca00078e0203 */
[----:B------:R0:W-:Y:S06]  /*329d0*/  @!P0 STG.E.U8 desc[UR46][R6.64+0x160], R10 ;  /* 0x0001600a06008986 */ /* 0x0001ec000c10112e */
[----:B------:R-:W-:Y:S05]  /*329e0*/  @P1 BRA `(.L_x_1151) ;  /* 0x00000000000c1947 */ /* 0x000fea0003800000 */
[----:B------:R-:W0:Y:S02]  /*329f0*/  LDG.E.U8 R2, desc[UR46][R220.64+0x161] ;  /* 0x0001612edc027981 */ /* 0x000e24000c1e1100 */
[----:B0-----:R-:W-:-:S05]  /*32a00*/  PRMT R10, R2, 0x8880, RZ ;  /* 0x00008880020a7816 */ /* 0x001fca00000000ff */
[----:B------:R-:W-:-:S07]  /*32a10*/  IMAD R3, R10, R17, RZ ;  /* 0x000000110a037224 */ /* 0x000fce00078e02ff */
.L_x_1151:
[----:B------:R-:W-:Y:S05]  /*32a20*/  BSYNC B1 ;  /* 0x0000000000017941 */ /* 0x000fea0003800000 */
.L_x_1150:
        /* <DEDUP_REMOVED lines=11> */
.L_x_1153:
[----:B------:R-:W-:Y:S05]  /*32ae0*/  BSYNC B1 ;  /* 0x0000000000017941 */ /* 0x000fea0003800000 */
.L_x_1152:
        /* <DEDUP_REMOVED lines=8> */
[----:B------:R-:W0:Y:S02]  /*32b70*/  LDG.E.U8 R2, desc[UR46][R218.64+0x161] ;  /* 0x0001612eda027981 */ /* 0x000e24000c1e1100 */
[----:B0-----:R-:W-:-:S05]  /*32b80*/  PRMT R12, R2, 0x8880, RZ ;  /* 0x00008880020c7816 */ /* 0x001fca00000000ff */
[----:B------:R-:W-:-:S07]  /*32b90*/  IMAD R3, R12, R17, RZ ;  /* 0x000000110c037224 */ /* 0x000fce00078e02ff */
.L_x_1155:
[----:B------:R-:W-:Y:S05]  /*32ba0*/  BSYNC B1 ;  /* 0x0000000000017941 */ /* 0x000fea0003800000 */
.L_x_1154:
[----:B0-----:R-:W2:Y:S01]  /*32bb0*/  LDL.LU R12, [R1+0x14c] ;  /* 0x00014c00010c7983 */ /* 0x001ea20000300800 */
[----:B------:R-:W-:Y:S01]  /*32bc0*/  LOP3.LUT P5, RZ, R18, 0x8, RZ, 0xc0, !PT ;  /* 0x0000000812ff7812 */ /* 0x000fe200078ac0ff */
[----:B------:R-:W-:Y:S03]  /*32bd0*/  BSSY B1, `(.L_x_1156) ;  /* 0x0000008000017945 */ /* 0x000fe60003800000 */
[----:B------:R-:W-:Y:S01]  /*32be0*/  ISETP.LT.OR P0, PT, R0, 0x169, !P5 ;  /* 0x000001690000780c */ /* 0x000fe20006f01670 */
[----:B--2---:R-:W-:-:S05]  /*32bf0*/  @!P1 IMAD R13, R12, R16, R3 ;  /* 0x000000100c0d9224 */ /* 0x004fca00078e0203 */
[----:B------:R0:W-:Y:S07]  /*32c00*/  @!P1 STG.E.U8 desc[UR46][R10.64+0x161], R13 ;  /* 0x0001610d0a009986 */ /* 0x0001ee000c10112e */
[----:B------:R-:W-:Y:S05]  /*32c10*/  @P0 BRA `(.L_x_1157) ;  /* 0x00000000000c0947 */ /* 0x000fea0003800000 */
[----:B------:R-:W0:Y:S02]  /*32c20*/  LDG.E.U8 R2, desc[UR46][R220.64+0x168] ;  /* 0x0001682edc027981 */ /* 0x000e24000c1e1100 */
[----:B0-----:R-:W-:-:S05]  /*32c30*/  PRMT R10, R2, 0x8880, RZ ;  /* 0x00008880020a7816 */ /* 0x001fca00000000ff */
[----:B------:R-:W-:-:S07]  /*32c40*/  IMAD R3, R10, R17, RZ ;  /* 0x000000110a037224 */ /* 0x000fce00078e02ff */
.L_x_1157:
[----:B------:R-:W-:Y:S05]  /*32c50*/  BSYNC B1 ;  /* 0x0000000000017941 */ /* 0x000fea0003800000 */
.L_x_1156:
        /* <DEDUP_REMOVED lines=9> */
.L_x_1159:
[----:B------:R-:W-:Y:S05]  /*32cf0*/  BSYNC B1 ;  /* 0x0000000000017941 */ /* 0x000fea0003800000 */
.L_x_1158:
[----:B------:R-:W2:Y:S01]  /*32d00*/  LDL.LU R12, [R1+0x154] ;  /* 0x00015400010c7983 */ /* 0x000ea20000300800 */
[----:B------:R-:W-:Y:S01]  /*32d10*/  ISETP.LT.OR P0, PT, R0, 0x169, !P6 ;  /* 0x000001690000780c */ /* 0x000fe20007701670 */
[----:B------:R-:W-:-:S12]  /*32d20*/  BSSY B1, `(.L_x_1160) ;  /* 0x0000009000017945 */ /* 0x000fd80003800000 */
[----:B------:R-:W-:-:S04]  /*32d30*/  @!P0 IADD3 R10, P5, R6, UR44, RZ ;  /* 0x0000002c060a8c10 */ /* 0x000fc8000ffbe0ff */
[----:B0-----:R-:W-:Y:S01]  /*32d40*/  @!P0 IADD3.X R11, R7, UR43, RZ, P5, !PT ;  /* 0x0000002b070b8c10 */ /* 0x001fe2000affe4ff */
[----:B--2---:R-:W-:-:S05]  /*32d50*/  @!P1 IMAD R13, R12, R16, R3 ;  /* 0x000000100c0d9224 */ /* 0x004fca00078e0203 */
[----:B------:R0:W-:Y:S01]  /*32d60*/  @!P1 STG.E.U8 desc[UR46][R6.64+0x169], R13 ;  /* 0x0001690d06009986 */ /* 0x0001e2000c10112e */
[----:B------:R-:W-:Y:S05]  /*32d70*/  @P0 BRA `(.L_x_1161) ;  /* 0x00000000000c0947 */ /* 0x000fea0003800000 */
[----:B------:R-:W2:Y:S02]  /*32d80*/  LDG.E.U8 R2, desc[UR46][R218.64+0x168] ;  /* 0x0001682eda027981 */ /* 0x000ea4000c1e1100 */
[----:B--2---:R-:W-:-:S05]  /*32d90*/  PRMT R12, R2, 0x8880, RZ ;  /* 0x00008880020c7816 */ /* 0x004fca00000000ff */
[----:B------:R-:W-:-:S07]  /*32da0*/  IMAD R3, R12, R17, RZ ;  /* 0x000000110c037224 */ /* 0x000fce00078e02ff */
.L_x_1161:
[----:B------:R-:W-:Y:S05]  /*32db0*/  BSYNC B1 ;  /* 0x0000000000017941 */ /* 0x000fea0003800000 */
.L_x_1160:
        /* <DEDUP_REMOVED lines=8> */
[----:B------:R-:W0:Y:S02]  /*32e40*/  LDG.E.U8 R2, desc[UR46][R218.64+0x169] ;  /* 0x0001692eda027981 */ /* 0x000e24000c1e1100 */
[----:B0-----:R-:W-:-:S05]  /*32e50*/  PRMT R10, R2, 0x8880, RZ ;  /* 0x00008880020a7816 */ /* 0x001fca00000000ff */
[----:B------:R-:W-:-:S07]  /*32e60*/  IMAD R3, R10, R17, RZ ;  /* 0x000000110a037224 */ /* 0x000fce00078e02ff */
.L_x_1163:
[----:B------:R-:W-:Y:S05]  /*32e70*/  BSYNC B1 ;  /* 0x0000000000017941 */ /* 0x000fea0003800000 */
.L_x_1162:
        /* <DEDUP_REMOVED lines=10> */
.L_x_1165:
[----:B------:R-:W-:Y:S05]  /*32f20*/  BSYNC B1 ;  /* 0x0000000000017941 */ /* 0x000fea0003800000 */
.L_x_1164:
[----:B------:R-:W0:Y:S01]  /*32f30*/  LDL.LU R10, [R1+0x160] ;  /* 0x00016000010a7983 */ /* 0x000e220000300800 */
[----:B------:R-:W-:Y:S01]  /*32f40*/  ISETP.LT.OR P1, PT, R0, 0x172, !P5 ;  /* 0x000001720000780c */ /* 0x000fe20006f21670 */
[----:B------:R-:W-:Y:S01]  /*32f50*/  BSSY B1, `(.L_x_1166) ;  /* 0x0000007000017945 */ /* 0x000fe20003800000 */
[----:B0-----:R-:W-:-:S05]  /*32f60*/  @!P0 IMAD R11, R10, R16, R3 ;  /* 0x000000100a0b8224 */ /* 0x001fca00078e0203 */
[----:B------:R0:W-:Y:S06]  /*32f70*/  @!P0 STG.E.U8 desc[UR46][R6.64+0x170], R11 ;  /* 0x0001700b06008986 */ /* 0x0001ec000c10112e */
[----:B------:R-:W-:Y:S05]  /*32f80*/  @P1 BRA `(.L_x_1167) ;  /* 0x00000000000c1947 */ /* 0x000fea0003800000 */
[----:B------:R-:W2:Y:S02]  /*32f90*/  LDG.E.U8 R2, desc[UR46][R220.64+0x171] ;  /* 0x0001712edc027981 */ /* 0x000ea4000c1e1100 */
[----:B--2---:R-:W-:-:S05]  /*32fa0*/  PRMT R10, R2, 0x8880, RZ ;  /* 0x00008880020a7816 */ /* 0x004fca00000000ff */
[----:B------:R-:W-:-:S07]  /*32fb0*/  IMAD R3, R10, R17, RZ ;  /* 0x000000110a037224 */ /* 0x000fce00078e02ff */
.L_x_1167:
[----:B------:R-:W-:Y:S05]  /*32fc0*/  BSYNC B1 ;  /* 0x0000000000017941 */ /* 0x000fea0003800000 */
.L_x_1166:
        /* <DEDUP_REMOVED lines=11> */
.L_x_1169:
[----:B------:R-:W-:Y:S05]  /*33080*/  BSYNC B1 ;  /* 0x0000000000017941 */ /* 0x000fea0003800000 */
.L_x_1168:
        /* <DEDUP_REMOVED lines=11> */
.L_x_1171:
[----:B------:R-:W-:Y:S05]  /*33140*/  BSYNC B1 ;  /* 0x0000000000017941 */ /* 0x000fea0003800000 */
.L_x_1170:
        /* <DEDUP_REMOVED lines=10> */
.L_x_1173:
[----:B------:R-:W-:Y:S05]  /*331f0*/  BSYNC B1 ;  /* 0x0000000000017941 */ /* 0x000fea0003800000 */
.L_x_1172:
[----:B------:R-:W0:Y:S01]  /*33200*/  LDL.LU R10, [R1+0x170] ;  /* 0x00017000010a7983 */ /* 0x000e220000300800 */
[C---:B------:R-:W-:Y:S01]  /*33210*/  ISETP.LT.OR P1, PT, R0.reuse, 0x17a, !P5 ;  /* 0x0000017a0000780c */ /* 0x040fe20006f21670 */
[----:B------:R-:W-:Y:S01]  /*33220*/  BSSY B1, `(.L_x_1174) ;  /* 0x0000009000017945 */ /* 0x000fe20003800000 */
[----:B------:R-:W-:Y:S01]  /*33230*/  ISETP.LT.OR P5, PT, R0, 0x17a, !P6 ;  /* 0x0000017a0000780c */ /* 0x000fe200077a1670 */
[----:B0-----:R-:W-:-:S05]  /*33240*/  @!P0 IMAD R11, R10, R16, R3 ;  /* 0x000000100a0b8224 */ /* 0x001fca00078e0203 */
[----:B------:R0:W-:Y:S01]  /*33250*/  @!P0 STG.E.U8 desc[UR46][R6.64+0x178], R11 ;  /* 0x0001780b06008986 */ /* 0x0001e2000c10112e */
[----:B------:R-:W-:-:S04]  /*33260*/  ISETP.LT.OR P0, PT, R0, 0x179, !P6 ;  /* 0x000001790000780c */ /* 0x000fc80007701670 */
[----:B------:R-:W-:Y:S09]  /*33270*/  @P1 BRA `(.L_x_1175) ;  /* 0x00000000000c1947 */ /* 0x000ff20003800000 */
[----:B------:R-:W2:Y:S02]  /*33280*/  LDG.E.U8 R2, desc[UR46][R220.64+0x179] ;  /* 0x0001792edc027981 */ /* 0x000ea4000c1e1100 */
[----:B--2---:R-:W-:-:S05]  /*33290*/  PRMT R10, R2, 0x8880, RZ ;  /* 0x00008880020a7816 */ /* 0x004fca00000000ff */
[----:B------:R-:W-:-:S07]  /*332a0*/  IMAD R3, R10, R17, RZ ;  /* 0x000000110a037224 */ /* 0x000fce00078e02ff */
.L_x_1175:
[----:B------:R-:W-:Y:S05]  /*332b0*/  BSYNC B1 ;  /* 0x0000000000017941 */ /* 0x000fea0003800000 */
.L_x_1174:
[----:B------:R-:W2:Y:S01]  /*332c0*/  LDL.LU R10, [R1+0x174] ;  /* 0x00017400010a7983 */ /* 0x000ea20000300800 */
[----:B------:R-:W-:Y:S01]  /*332d0*/  BSSY B1, `(.L_x_1176) ;  /* 0x000000a000017945 */ /* 0x000fe20003800000 */
[----:B--2---:R-:W-:-:S05]  /*332e0*/  @!P1 IMAD R19, R10, R16, R3 ;  /* 0x000000100a139224 */ /* 0x004fca00078e0203 */
[----:B------:R1:W-:Y:S01]  /*332f0*/  @!P1 STG.E.U8 desc[UR46][R6.64+0x179], R19 ;  /* 0x0001791306009986 */ /* 0x0003e2000c10112e */
[----:B------:R-:W-:-:S04]  /*33300*/  @!P0 IADD3 R10, P1, R6, UR44, RZ ;  /* 0x0000002c060a8c10 */ /* 0x000fc8000ff3e0ff */
[----:B0-----:R-:W-:Y:S02]  /*33310*/  @!P0 IADD3.X R11, R7, UR43, RZ, P1, !PT ;  /* 0x0000002b070b8c10 */ /* 0x001fe40008ffe4ff */
[----:B------:R-:W-:Y:S01]  /*33320*/  @!P5 IADD3 R12, P1, R6, UR44, RZ ;  /* 0x0000002c060cdc10 */ /* 0x000fe2000ff3e0ff */
[----:B------:R-:W-:-:S12]  /*33330*/  @P0 BRA `(.L_x_1177) ;  /* 0x00000000000c0947 */ /* 0x000fd80003800000 */
[----:B------:R-:W2:Y:S02]  /*33340*/  LDG.E.U8 R2, desc[UR46][R218.64+0x178] ;  /* 0x0001782eda027981 */ /* 0x000ea4000c1e1100 */
[----:B--2---:R-:W-:-:S05]  /*33350*/  PRMT R220, R2, 0x8880, RZ ;  /* 0x0000888002dc7816 */ /* 0x004fca00000000ff */
[----:B------:R-:W-:-:S07]  /*33360*/  IMAD R3, R220, R17, RZ ;  /* 0x00000011dc037224 */ /* 0x000fce00078e02ff */
.L_x_1177:
[----:B------:R-:W-:Y:S05]  /*33370*/  BSYNC B1 ;  /* 0x0000000000017941 */ /* 0x000fea0003800000 */
.L_x_1176:
        /* <DEDUP_REMOVED lines=9> */
.L_x_1179:
[----:B------:R-:W-:Y:S05]  /*33410*/  BSYNC B1 ;  /* 0x0000000000017941 */ /* 0x000fea0003800000 */
.L_x_1178:
[----:B------:R-:W2:Y:S01]  /*33420*/  LDL.LU R6, [R1+0x17c] ;  /* 0x00017c0001067983 */ /* 0x000ea20000300800 */
[----:B------:R-:W-:Y:S01]  /*33430*/  ISETP.LT.OR P1, PT, R0, 0xc1, !P2 ;  /* 0x000000c10000780c */ /* 0x000fe20005721670 */
[----:B------:R-:W-:Y:S01]  /*33440*/  BSSY B1, `(.L_x_1180) ;  /* 0x000000a000017945 */ /* 0x000fe20003800000 */
[----:B------:R-:W-:Y:S02]  /*33450*/  LOP3.LUT P6, RZ, R18, 0x2, RZ, 0xc0, !PT ;  /* 0x0000000212ff7812 */ /* 0x000fe400078cc0ff */
[----:B------:R-:W-:Y:S01]  /*33460*/  ISETP.LT.OR P0, PT, R0, 0xc2, !P2 ;  /* 0x000000c20000780c */ /* 0x000fe20005701670 */
[----:B--2---:R-:W-:-:S05]  /*33470*/  @!P5 IMAD R7, R6, R16, R3 ;  /* 0x000000100607d224 */ /* 0x004fca00078e0203 */
[----:B------:R1:W-:Y:S01]  /*33480*/  @!P5 STG.E.U8 desc[UR46][R12.64+0x179], R7 ;  /* 0x000179070c00d986 */ /* 0x0003e2000c10112e */
[----:B------:R-:W-:Y:S02]  /*33490*/  ISETP.LT.OR P5, PT, R0, 0xc1, !P6 ;  /* 0x000000c10000780c */ /* 0x000fe400077a1670 */
[----:B------:R-:W-:Y:S11]  /*334a0*/  @P1 BRA `(.L_x_1181) ;  /* 0x00000000000c1947 */ /* 0x000ff60003800000 */
[----:B------:R-:W2:Y:S02]  /*334b0*/  LDG.E.U8 R2, desc[UR46][R20.64+0xc0] ;  /* 0x0000c02e14027981 */ /* 0x000ea4000c1e1100 */
[----:B--2---:R-:W-:-:S05]  /*334c0*/  PRMT R6, R2, 0x8880, RZ ;  /* 0x0000888002067816 */ /* 0x004fca00000000ff */
[----:B------:R-:W-:-:S07]  /*334d0*/  IMAD R3, R6, R17, RZ ;  /* 0x0000001106037224 */ /* 0x000fce00078e02ff */
.L_x_1181:
[----:B------:R-:W-:Y:S05]  /*334e0*/  BSYNC B1 ;  /* 0x0000000000017941 */ /* 0x000fea0003800000 */
.L_x_1180:
[----:B-1----:R-:W-:Y:S01]  /*334f0*/  @!P1 IMAD R7, R120, R16, R3 ;  /* 0x0000001078079224 */ /* 0x002fe200078e0203 */
[----:B------:R-:W-:Y:S04]  /*33500*/  BSSY B1, `(.L_x_1182) ;  /* 0x0000006000017945 */ /* 0x000fe80003800000 */
[----:B------:R1:W-:Y:S01]  /*33510*/  @!P1 STG.E.U8 desc[UR46][R4.64+0xc0], R7 ;  /* 0x0000c00704009986 */ /* 0x0003e2000c10112e */
[----:B------:R-:W-:Y:S05]  /*33520*/  @P0 BRA `(.L_x_1183) ;  /* 0x00000000000c0947 */ /* 0x000fea0003800000 */
[----:B------:R-:W2:Y:S02]  /*33530*/  LDG.E.U8 R2, desc[UR46][R20.64+0xc1] ;  /* 0x0000c12e14027981 */ /* 0x000ea4000c1e1100 */
[----:B--2---:R-:W-:-:S05]  /*33540*/  PRMT R6, R2, 0x8880, RZ ;  /* 0x0000888002067816 */ /* 0x004fca00000000ff */
[----:B------:R-:W-:-:S07]  /*33550*/  IMAD R3, R6, R17, RZ ;  /* 0x0000001106037224 */ /* 0x000fce00078e02ff */
.L_x_1183:
[----:B------:R-:W-:Y:S05]  /*33560*/  BSYNC B1 ;  /* 0x0000000000017941 */ /* 0x000fea0003800000 */
.L_x_1182:
[----:B------:R-:W-:Y:S01]  /*33570*/  @!P0 IMAD R121, R121, R16, R3 ;  /* 0x0000001079798224 */ /* 0x000fe200078e0203 */
[----:B------:R-:W-:Y:S01]  /*33580*/  BSSY B1, `(.L_x_1184) ;  /* 0x0000009000017945 */ /* 0x000fe20003800000 */
[----:B------:R-:W-:-:S03]  /*33590*/  ISETP.LT.OR P1, PT, R0, 0xc2, !P6 ;  /* 0x000000c20000780c */ /* 0x000fc60007721670 */
[----:B------:R2:W-:Y:S01]  /*335a0*/  @!P0 STG.E.U8 desc[UR46][R4.64+0xc1], R121 ;  /* 0x0000c17904008986 */ /* 0x0005e2000c10112e */
[----:B------:R-:W-:-:S04]  /*335b0*/  @!P5 IADD3 R6, P0, R4, UR44, RZ ;  /* 0x0000002c0406dc10 */ /* 0x000fc8000ff1e0ff */
[----:B-1----:R-:W-:Y:S01]  /*335c0*/  @!P5 IADD3.X R7, R5, UR43, RZ, P0, !PT ;  /* 0x0000002b0507dc10 */ /* 0x002fe200087fe4ff */
[----:B------:R-:W-:Y:S08]  /*335d0*/  @P5 BRA `(.L_x_1185) ;  /* 0x00000000000c5947 */ /* 0x000ff00003800000 */
[----:B------:R-:W0:Y:S02]  /*335e0*/  LDG.E.U8 R2, desc[UR46][R216.64+0xc0] ;  /* 0x0000c02ed8027981 */ /* 0x000e24000c1e1100 */
[----:B0-----:R-:W-:-:S05]  /*335f0*/  PRMT R10, R2, 0x8880, RZ ;  /* 0x00008880020a7816 */ /* 0x001fca00000000ff */
[----:B------:R-:W-:-:S07]  /*33600*/  IMAD R3, R10, R17, RZ ;  /* 0x000000110a037224 */ /* 0x000fce00078e02ff */
.L_x_1185:
[----:B------:R-:W-:Y:S05]  /*33610*/  BSYNC B1 ;  /* 0x0000000000017941 */ /* 0x000fea0003800000 */
.L_x_1184:
[----:B------:R-:W-:Y:S01]  /*33620*/  @!P5 IMAD R13, R122, R16, R3 ;  /* 0x000000107a0dd224 */ /* 0x000fe200078e0203 */
[----:B------:R-:W-:Y:S01]  /*33630*/  BSSY B1, `(.L_x_1186) ;  /* 0x0000009000017945 */ /* 0x000fe20003800000 */
[----:B------:R-:W-:-:S03]  /*33640*/  ISETP.LT.OR P0, PT, R0, 0xc9, !P2 ;  /* 0x000000c90000780c */ /* 0x000fc60005701670 */
[----:B------:R1:W-:Y:S01]  /*33650*/  @!P5 STG.E.U8 desc[UR46][R6.64+0xc0], R13 ;  /* 0x0000c00d0600d986 */ /* 0x0003e2000c10112e */
[----:B0-----:R-:W-:-:S04]  /*33660*/  @!P1 IADD3 R10, P5, R4, UR44, RZ ;  /* 0x0000002c040a9c10 */ /* 0x001fc8000ffbe0ff */
[----:B------:R-:W-:Y:S01]  /*33670*/  @!P1 IADD3.X R11, R5, UR43, RZ, P5, !PT ;  /* 0x0000002b050b9c10 */ /* 0x000fe2000affe4ff */
[----:B------:R-:W-:Y:S08]  /*33680*/  @P1 BRA `(.L_x_1187) ;  /* 0x00000000000c1947 */ /* 0x000ff00003800000 */
[----:B------:R-:W1:Y:S02]  /*33690*/  LDG.E.U8 R2, desc[UR46][R216.64+0xc1] ;  /* 0x0000c12ed8027981 */ /* 0x000e64000c1e1100 */
[----:B-1----:R-:W-:-:S05]  /*336a0*/  PRMT R6, R2, 0x8880, RZ ;  /* 0x0000888002067816 */ /* 0x002fca00000000ff */
[----:B------:R-:W-:-:S07]  /*336b0*/  IMAD R3, R6, R17, RZ ;  /* 0x0000001106037224 */ /* 0x000fce00078e02ff */
.L_x_1187:
[----:B------:R-:W-:Y:S05]  /*336c0*/  BSYNC B1 ;  /* 0x0000000000017941 */ /* 0x000fea0003800000 */
.L_x_1186:
[----:B------:R-:W-:Y:S01]  /*336d0*/  @!P1 IMAD R123, R123, R16, R3 ;  /* 0x000000107b7b9224 */ /* 0x000fe200078e0203 */
[----:B------:R-:W-:Y:S04]  /*336e0*/  BSSY B1, `(.L_x_1188) ;  /* 0x0000006000017945 */ /* 0x000fe80003800000 */
[----:B------:R0:W-:Y:S01]  /*336f0*/  @!P1 STG.E.U8 desc[UR46][R10.64+0xc1], R123 ;  /* 0x0000c17b0a009986 */ /* 0x0001e2000c10112e */
[----:B------:R-:W-:Y:S05]  /*33700*/  @P0 BRA `(.L_x_1189) ;  /* 0x00000000000c0947 */ /* 0x000fea0003800000 */
[----:B------:R-:W1:Y:S02]  /*33710*/  LDG.E.U8 R2, desc[UR46][R20.64+0xc8] ;  /* 0x0000c82e14027981 */ /* 0x000e64000c1e1100 */
[----:B-1----:R-:W-:-:S05]  /*33720*/  PRMT R6, R2, 0x8880, RZ ;  /* 0x0000888002067816 */ /* 0x002fca00000000ff */
[----:B------:R-:W-:-:S07]  /*33730*/  IMAD R3, R6, R17, RZ ;  /* 0x0000001106037224 */ /* 0x000fce00078e02ff */
.L_x_1189:
[----:B------:R-:W-:Y:S05]  /*33740*/  BSYNC B1 ;  /* 0x0000000000017941 */ /* 0x000fea0003800000 */
.L_x_1188:
[----:B------:R-:W-:Y:S01]  /*33750*/  ISETP.LT.OR P5, PT, R0, 0xca, !P2 ;  /* 0x000000ca0000780c */ /* 0x000fe200057a1670 */
[----:B-1----:R-:W-:Y:S01]  /*33760*/  @!P0 IMAD R7, R124, R16, R3 ;  /* 0x000000107c078224 */ /* 0x002fe200078e0203 */
[----:B------:R-:W-:Y:S01]  /*33770*/  BSSY B1, `(.L_x_1190) ;  /* 0x0000008000017945 */ /* 0x000fe20003800000 */
[----:B------:R-:W-:-:S03]  /*33780*/  ISETP.LT.OR P1, PT, R0, 0xc9, !P6 ;  /* 0x000000c90000780c */ /* 0x000fc60007721670 */
[----:B------:R1:W-:Y:S01]  /*33790*/  @!P0 STG.E.U8 desc[UR46][R4.64+0xc8], R7 ;  /* 0x0000c80704008986 */ /* 0x0003e2000c10112e */
[----:B------:R-:W-:-:S06]  /*337a0*/  ISETP.LT.OR P0, PT, R0, 0xca, !P6 ;  /* 0x000000ca0000780c */ /* 0x000fcc0007701670 */
[----:B------:R-:W-:Y:S07]  /*337b0*/  @P5 BRA `(.L_x_1191) ;  /* 0x00000000000c5947 */ /* 0x000fee0003800000 */
[----:B------:R-:W3:Y:S02]  /*337c0*/  LDG.E.U8 R2, desc[UR46][R20.64+0xc9] ;  /* 0x0000c92e14027981 */ /* 0x000ee4000c1e1100 */
[----:B---3--:R-:W-:-:S05]  /*337d0*/  PRMT R6, R2, 0x8880, RZ ;  /* 0x0000888002067816 */ /* 0x008fca00000000ff */
[----:B------:R-:W-:-:S07]  /*337e0*/  IMAD R3, R6, R17, RZ ;  /* 0x0000001106037224 */ /* 0x000fce00078e02ff */
.L_x_1191:
[----:B------:R-:W-:Y:S05]  /*337f0*/  BSYNC B1 ;  /* 0x0000000000017941 */ /* 0x000fea0003800000 */
.L_x_1190:
[----:B------:R-:W-:Y:S01]  /*33800*/  @!P5 IMAD R125, R125, R16, R3 ;  /* 0x000000107d7dd224 */ /* 0x000fe200078e0203 */
[----:B------:R-:W-:Y:S04]  /*33810*/  BSSY B1, `(.L_x_1192) ;  /* 0x0000009000017945 */ /* 0x000fe80003800000 */
[----:B------:R3:W-:Y:S01]  /*33820*/  @!P5 STG.E.U8 desc[UR46][R4.64+0xc9], R125 ;  /* 0x0000c97d0400d986 */ /* 0x0007e2000c10112e */
[----:B0-----:R-:W-:-:S04]  /*33830*/  @!P1 IADD3 R10, P5, R4, UR44, RZ ;  /* 0x0000002c040a9c10 */ /* 0x001fc8000ffbe0ff */
[----:B------:R-:W-:Y:S02]  /*33840*/  @!P1 IADD3.X R11, R5, UR43, RZ, P5, !PT ;  /* 0x0000002b050b9c10 */ /* 0x000fe4000affe4ff */
[----:B------:R-:W-:Y:S01]  /*33850*/  @!P0 IADD3 R6, P5, R4, UR44, RZ ;  /* 0x0000002c04068c10 */ /* 0x000fe2000ffbe0ff */
[----:B------:R-:W-:-:S12]  /*33860*/  @P1 BRA `(.L_x_1193) ;  /* 0x00000000000c1947 */ /* 0x000fd80003800000 */
[----:B------:R-:W4:Y:S02]  /*33870*/  LDG.E.U8 R2, desc[UR46][R216.64+0xc8] ;  /* 0x0000c82ed8027981 */ /* 0x000f24000c1e1100 */
[----:B----4-:R-:W-:-:S05]  /*33880*/  PRMT R12, R2, 0x8880, RZ ;  /* 0x00008880020c7816 */ /* 0x010fca00000000ff */
[----:B------:R-:W-:-:S07]  /*33890*/  IMAD R3, R12, R17, RZ ;  /* 0x000000110c037224 */ /* 0x000fce00078e02ff */
.L_x_1193:
[----:B------:R-:W-:Y:S05]  /*338a0*/  BSYNC B1 ;  /* 0x0000000000017941 */ /* 0x000fea0003800000 */
.L_x_1192:
[----:B------:R-:W-:Y:S01]  /*338b0*/  @!P1 IMAD R13, R126, R16, R3 ;  /* 0x000000107e0d9224 */ /* 0x000fe200078e0203 */
[----:B------:R-:W-:Y:S01]  /*338c0*/  BSSY B1, `(.L_x_1194) ;  /* 0x0000007000017945 */ /* 0x000fe20003800000 */
[----:B-1----:R-:W-:-:S03]  /*338d0*/  @!P0 IADD3.X R7, R5, UR43, RZ, P5, !PT ;  /* 0x0000002b05078c10 */ /* 0x002fc6000affe4ff */
[----:B------:R0:W-:Y:S01]  /*338e0*/  @!P1 STG.E.U8 desc[UR46][R10.64+0xc8], R13 ;  /* 0x0000c80d0a009986 */ /* 0x0001e2000c10112e */
[----:B------:R-:W-:Y:S05]  /*338f0*/  @P0 BRA `(.L_x_1195) ;  /* 0x00000000000c0947 */ /* 0x000fea0003800000 */
[----:B------:R-:W0:Y:S02]  /*33900*/  LDG.E.U8 R2, desc[UR46][R216.64+0xc9] ;  /* 0x0000c92ed8027981 */ /* 0x000e24000c1e1100 */
[----:B0-----:R-:W-:-:S05]  /*33910*/  PRMT R10, R2, 0x8880, RZ ;  /* 0x00008880020a7816 */ /* 0x001fca00000000ff */
[----:B------:R-:W-:-:S07]  /*33920*/  IMAD R3, R10, R17, RZ ;  /* 0x000000110a037224 */ /* 0x000fce00078e02ff */
.L_x_1195:
[----:B------:R-:W-:Y:S05]  /*33930*/  BSYNC B1 ;  /* 0x0000000000017941 */ /* 0x000fea0003800000 */
.L_x_1194:
[C---:B------:R-:W-:Y:S01]  /*33940*/  ISETP.LT.OR P5, PT, R0.reuse, 0xd1, !P2 ;  /* 0x000000d10000780c */ /* 0x040fe200057a1670 */
[----:B------:R-:W-:Y:S01]  /*33950*/  @!P0 IMAD R127, R127, R16, R3 ;  /* 0x000000107f7f8224 */ /* 0x000fe200078e0203 */
[----:B------:R-:W-:Y:S01]  /*33960*/  BSSY B1, `(.L_x_1196) ;  /* 0x0000008000017945 */ /* 0x000fe20003800000 */
[----:B------:R-:W-:-:S03]  /*33970*/  ISETP.LT.OR P1, PT, R0, 0xd2, !P2 ;  /* 0x000000d20000780c */ /* 0x000fc60005721670 */
[----:B------:R1:W-:Y:S01]  /*33980*/  @!P0 STG.E.U8 desc[UR46][R6.64+0xc9], R127 ;  /* 0x0000c97f06008986 */ /* 0x0003e2000c10112e */
[----:B------:R-:W-:-:S06]  /*33990*/  ISETP.LT.OR P0, PT, R0, 0xd1, !P6 ;  /* 0x000000d10000780c */ /* 0x000fcc0007701670 */
[----:B------:R-:W-:Y:S07]  /*339a0*/  @P5 BRA `(.L_x_1197) ;  /* 0x00000000000c5947 */ /* 0x000fee0003800000 */
[----:B------:R-:W1:Y:S02]  /*339b0*/  LDG.E.U8 R2, desc[UR46][R20.64+0xd0] ;  /* 0x0000d02e14027981 */ /* 0x000e64000c1e1100 */
[----:B-1----:R-:W-:-:S05]  /*339c0*/  PRMT R6, R2, 0x8880, RZ ;  /* 0x0000888002067816 */ /* 0x002fca00000000ff */
[----:B------:R-:W-:-:S07]  /*339d0*/  IMAD R3, R6, R17, RZ ;  /* 0x0000001106037224 */ /* 0x000fce00078e02ff */
.L_x_1197:
[----:B------:R-:W-:Y:S05]  /*339e0*/  BSYNC B1 ;  /* 0x0000000000017941 */ /* 0x000fea0003800000 */
.L_x_1196:
[----:B-1----:R-:W-:Y:S01]  /*339f0*/  @!P5 IMAD R7, R128, R16, R3 ;  /* 0x000000108007d224 */ /* 0x002fe200078e0203 */
[----:B------:R-:W-:Y:S04]  /*33a00*/  BSSY B1, `(.L_x_1198) ;  /* 0x0000006000017945 */ /* 0x000fe80003800000 */
[----:B------:R1:W-:Y:S01]  /*33a10*/  @!P5 STG.E.U8 desc[UR46][R4.64+0xd0], R7 ;  /* 0x0000d0070400d986 */ /* 0x0003e2000c10112e */
[----:B------:R-:W-:Y:S05]  /*33a20*/  @P1 BRA `(.L_x_1199) ;  /* 0x00000000000c1947 */ /* 0x000fea0003800000 */
[----:B------:R-:W4:Y:S02]  /*33a30*/  LDG.E.U8 R2, desc[UR46][R20.64+0xd1] ;  /* 0x0000d12e14027981 */ /* 0x000f24000c1e1100 */
[----:B----4-:R-:W-:-:S05]  /*33a40*/  PRMT R6, R2, 0x8880, RZ ;  /* 0x0000888002067816 */ /* 0x010fca00000000ff */
[----:B------:R-:W-:-:S07]  /*33a50*/  IMAD R3, R6, R17, RZ ;  /* 0x0000001106037224 */ /* 0x000fce00078e02ff */
.L_x_1199:
[----:B------:R-:W-:Y:S05]  /*33a60*/  BSYNC B1 ;  /* 0x0000000000017941 */ /* 0x000fea0003800000 */
.L_x_1198:
        /* <DEDUP_REMOVED lines=10> */
.L_x_1201:
[----:B------:R-:W-:Y:S05]  /*33b10*/  BSYNC B1 ;  /* 0x0000000000017941 */ /* 0x000fea0003800000 */
.L_x_1200:
[----:B0-----:R-:W-:Y:S01]  /*33b20*/  @!P0 IMAD R13, R130, R16, R3 ;  /* 0x00000010820d8224 */ /* 0x001fe200078e0203 */
[----:B------:R-:W-:Y:S01]  /*33b30*/  BSSY B1, `(.L_x_1202) ;  /* 0x0000009000017945 */ /* 0x000fe20003800000 */
[----:B------:R-:W-:-:S03]  /*33b40*/  ISETP.LT.OR P1, PT, R0, 0xd9, !P2 ;  /* 0x000000d90000780c */ /* 0x000fc60005721670 */
[----:B------:R0:W-:Y:S01]  /*33b50*/  @!P0 STG.E.U8 desc[UR46][R6.64+0xd0], R13 ;  /* 0x0000d00d06008986 */ /* 0x0001e2000c10112e */
[----:B------:R-:W-:-:S04]  /*33b60*/  @!P5 IADD3 R10, P0, R4, UR44, RZ ;  /* 0x0000002c040adc10 */ /* 0x000fc8000ff1e0ff */
[----:B------:R-:W-:Y:S01]  /*33b70*/  @!P5 IADD3.X R11, R5, UR43, RZ, P0, !PT ;  /* 0x0000002b050bdc10 */ /* 0x000fe200087fe4ff */
[----:B------:R-:W-:Y:S08]  /*33b80*/  @P5 BRA `(.L_x_1203) ;  /* 0x00000000000c5947 */ /* 0x000ff00003800000 */
[----:B------:R-:W0:Y:S02]  /*33b90*/  LDG.E.U8 R2, desc[UR46][R216.64+0xd1] ;  /* 0x0000d12ed8027981 */ /* 0x000e24000c1e1100 */
[----:B0-----:R-:W-:-:S05]  /*33ba0*/  PRMT R6, R2, 0x8880, RZ ;  /* 0x0000888002067816 */ /* 0x001fca00000000ff */
[----:B------:R-:W-:-:S07]  /*33bb0*/  IMAD R3, R6, R17, RZ ;  /* 0x0000001106037224 */ /* 0x000fce00078e02ff */
.L_x_1203:
[----:B------:R-:W-:Y:S05]  /*33bc0*/  BSYNC B1 ;  /* 0x0000000000017941 */ /* 0x000fea0003800000 */
.L_x_1202:
[----:B------:R-:W-:Y:S01]  /*33bd0*/  @!P5 IMAD R131, R131, R16, R3 ;  /* 0x000000108383d224 */ /* 0x000fe200078e0203 */
[----:B------:R-:W-:Y:S04]  /*33be0*/  BSSY B1, `(.L_x_1204) ;  /* 0x0000006000017945 */ /* 0x000fe80003800000 */
[----:B------:R1:W-:Y:S01]  /*33bf0*/  @!P5 STG.E.U8 desc[UR46][R10.64+0xd1], R131 ;  /* 0x0000d1830a00d986 */ /* 0x0003e2000c10112e */
[----:B------:R-:W-:Y:S05]  /*33c00*/  @P1 BRA `(.L_x_1205) ;  /* 0x00000000000c1947 */ /* 0x000fea0003800000 */
[----:B------:R-:W0:Y:S02]  /*33c10*/  LDG.E.U8 R2, desc[UR46][R20.64+0xd8] ;  /* 0x0000d82e14027981 */ /* 0x000e24000c1e1100 */
[----:B0-----:R-:W-:-:S05]  /*33c20*/  PRMT R6, R2, 0x8880, RZ ;  /* 0x0000888002067816 */ /* 0x001fca00000000ff */
[----:B------:R-:W-:-:S07]  /*33c30*/  IMAD R3, R6, R17, RZ ;  /* 0x0000001106037224 */ /* 0x000fce00078e02ff */
.L_x_1205:
[----:B------:R-:W-:Y:S05]  /*33c40*/  BSYNC B1 ;  /* 0x0000000000017941 */ /* 0x000fea0003800000 */
.L_x_1204:
[----:B------:R-:W-:Y:S01]  /*33c50*/  ISETP.LT.OR P5, PT, R0, 0xda, !P2 ;  /* 0x000000da0000780c */ /* 0x000fe200057a1670 */
[----:B0-----:R-:W-:Y:S01]  /*33c60*/  @!P1 IMAD R7, R132, R16, R3 ;  /* 0x0000001084079224 */ /* 0x001fe200078e0203 */
[----:B------:R-:W-:Y:S01]  /*33c70*/  BSSY B1, `(.L_x_1206) ;  /* 0x0000008000017945 */ /* 0x000fe20003800000 */
[----:B------:R-:W-:-:S03]  /*33c80*/  ISETP.LT.OR P0, PT, R0, 0xd9, !P6 ;  /* 0x000000d90000780c */ /* 0x000fc60007701670 */
[----:B------:R0:W-:Y:S01]  /*33c90*/  @!P1 STG.E.U8 desc[UR46][R4.64+0xd8], R7 ;  /* 0x0000d80704009986 */ /* 0x0001e2000c10112e */
[----:B------:R-:W-:-:S06]  /*33ca0*/  ISETP.LT.OR P1, PT, R0, 0xda, !P6 ;  /* 0x000000da0000780c */ /* 0x000fcc0007721670 */
[----:B------:R-:W-:Y:S07]  /*33cb0*/  @P5 BRA `(.L_x_1207) ;  /* 0x00000000000c5947 */ /* 0x000fee0003800000 */
[----:B------:R-:W5:Y:S02]  /*33cc0*/  LDG.E.U8 R2, desc[UR46][R20.64+0xd9] ;  /* 0x0000d92e14027981 */ /* 0x000f64000c1e1100 */
[----:B-----5:R-:W-:-:S05]  /*33cd0*/  PRMT R6, R2, 0x8880, RZ ;  /* 0x0000888002067816 */ /* 0x020fca00000000ff */
[----:B------:R-:W-:-:S07]  /*33ce0*/  IMAD R3, R6, R17, RZ ;  /* 0x0000001106037224 */ /* 0x000fce00078e02ff */
.L_x_1207:
[----:B------:R-:W-:Y:S05]  /*33cf0*/  BSYNC B1 ;  /* 0x0000000000017941 */ /* 0x000fea0003800000 */
.L_x_1206:
[----:B------:R-:W-:Y:S01]  /*33d00*/  @!P5 IMAD R133, R133, R16, R3 ;  /* 0x000000108585d224 */ /* 0x000fe200078e0203 */
[----:B------:R-:W-:Y:S04]  /*33d10*/  BSSY B1, `(.L_x_1208) ;  /* 0x0000009000017945 */ /* 0x000fe80003800000 */
[----:B------:R2:W-:Y:S01]  /*33d20*/  @!P5 STG.E.U8 desc[UR46][R4.64+0xd9], R133 ;  /* 0x0000d9850400d986 */ /* 0x0005e2000c10112e */
[----:B------:R-:W-:-:S04]  /*33d30*/  @!P0 IADD3 R6, P5, R4, UR44, RZ ;  /* 0x0000002c04068c10 */ /* 0x000fc8000ffbe0ff */
[----:B0-----:R-:W-:Y:S02]  /*33d40*/  @!P0 IADD3.X R7, R5, UR43, RZ, P5, !PT ;  /* 0x0000002b05078c10 */ /* 0x001fe4000affe4ff */
[----:B-1----:R-:W-:Y:S01]  /*33d50*/  @!P1 IADD3 R10, P5, R4, UR44, RZ ;  /* 0x0000002c040a9c10 */ /* 0x002fe2000ffbe0ff */
[----:B------:R-:W-:-:S12]  /*33d60*/  @P0 BRA `(.L_x_1209) ;  /* 0x00000000000c0947 */ /* 0x000fd80003800000 */
[----:B------:R-:W5:Y:S02]  /*33d70*/  LDG.E.U8 R2, desc[UR46][R216.64+0xd8] ;  /* 0x0000d82ed8027981 */ /* 0x000f64000c1e1100 */
[----:B-----5:R-:W-:-:S05]  /*33d80*/  PRMT R12, R2, 0x8880, RZ ;  /* 0x00008880020c7816 */ /* 0x020fca00000000ff */
[----:B------:R-:W-:-:S07]  /*33d90*/  IMAD R3, R12, R17, RZ ;  /* 0x000000110c037224 */ /* 0x000fce00078e02ff */
.L_x_1209:
[----:B------:R-:W-:Y:S05]  /*33da0*/  BSYNC B1 ;  /* 0x0000000000017941 */ /* 0x000fea0003800000 */
.L_x_1208:
[----:B------:R-:W-:Y:S01]  /*33db0*/  @!P0 IMAD R13, R134, R16, R3 ;  /* 0x00000010860d8224 */ /* 0x000fe200078e0203 */
[----:B------:R-:W-:Y:S01]  /*33dc0*/  BSSY B1, `(.L_x_1210) ;  /* 0x0000007000017945 */ /* 0x000fe20003800000 */
[----:B------:R-:W-:-:S03]  /*33dd0*/  @!P1 IADD3.X R11, R5, UR43, RZ, P5, !PT ;  /* 0x0000002b050b9c10 */ /* 0x000fc6000affe4ff */
[----:B------:R0:W-:Y:S01]  /*33de0*/  @!P0 STG.E.U8 desc[UR46][R6.64+0xd8], R13 ;  /* 0x0000d80d06008986 */ /* 0x0001e2000c10112e */
[----:B------:R-:W-:Y:S05]  /*33df0*/  @P1 BRA `(.L_x_1211) ;  /* 0x00000000000c1947 */ /* 0x000fea0003800000 */
[----:B------:R-:W0:Y:S02]  /*33e00*/  LDG.E.U8 R2, desc[UR46][R216.64+0xd9] ;  /* 0x0000d92ed8027981 */ /* 0x000e24000c1e1100 */
[----:B0-----:R-:W-:-:S05]  /*33e10*/  PRMT R6, R2, 0x8880, RZ ;  /* 0x0000888002067816 */ /* 0x001fca00000000ff */
[----:B------:R-:W-:-:S07]  /*33e20*/  IMAD R3, R6, R17, RZ ;  /* 0x0000001106037224 */ /* 0x000fce00078e02ff */
.L_x_1211:
[----:B------:R-:W-:Y:S05]  /*33e30*/  BSYNC B1 ;  /* 0x0000000000017941 */ /* 0x000fea0003800000 */
.L_x_1210:
[C---:B------:R-:W-:Y:S01]  /*33e40*/  ISETP.LT.OR P5, PT, R0.reuse, 0xe1, !P2 ;  /* 0x000000e10000780c */ /* 0x040fe200057a1670 */
[----:B------:R-:W-:Y:S01]  /*33e50*/  @!P1 IMAD R135, R135, R16, R3 ;  /* 0x0000001087879224 */ /* 0x000fe200078e0203 */
[----:B------:R-:W-:Y:S01]  /*33e60*/  BSSY B1, `(.L_x_1212) ;  /* 0x0000008000017945 */ /* 0x000fe20003800000 */
[----:B------:R-:W-:-:S03]  /*33e70*/  ISETP.LT.OR P0, PT, R0, 0xe2, !P2 ;  /* 0x000000e20000780c */ /* 0x000fc60005701670 */
[----:B------:R1:W-:Y:S01]  /*33e80*/  @!P1 STG.E.U8 desc[UR46][R10.64+0xd9], R135 ;  /* 0x0000d9870a009986 */ /* 0x0003e2000c10112e */
[----:B------:R-:W-:-:S06]  /*33e90*/  ISETP.LT.OR P1, PT, R0, 0xe1, !P6 ;  /* 0x000000e10000780c */ /* 0x000fcc0007721670 */
[----:B------:R-:W-:Y:S07]  /*33ea0*/  @P5 BRA `(.L_x_1213) ;  /* 0x00000000000c5947 */ /* 0x000fee0003800000 */
[----:B------:R-:W0:Y:S02]  /*33eb0*/  LDG.E.U8 R2, desc[UR46][R20.64+0xe0] ;  /* 0x0000e02e14027981 */ /* 0x000e24000c1e1100 */
[----:B0-----:R-:W-:-:S05]  /*33ec0*/  PRMT R6, R2, 0x8880, RZ ;  /* 0x0000888002067816 */ /* 0x001fca00000000ff */
[----:B------:R-:W-:-:S07]  /*33ed0*/  IMAD R3, R6, R17, RZ ;  /* 0x0000001106037224 */ /* 0x000fce00078e02ff */
.L_x_1213:
[----:B------:R-:W-:Y:S05]  /*33ee0*/  BSYNC B1 ;  /* 0x0000000000017941 */ /* 0x000fea0003800000 */
.L_x_1212:
[----:B0-----:R-:W-:Y:S01]  /*33ef0*/  @!P5 IMAD R7, R136, R16, R3 ;  /* 0x000000108807d224 */ /* 0x001fe200078e0203 */
[----:B------:R-:W-:Y:S04]  /*33f00*/  BSSY B1, `(.L_x_1214) ;  /* 0x0000006000017945 */ /* 0x000fe80003800000 */
[----:B------:R0:W-:Y:S01]  /*33f10*/  @!P5 STG.E.U8 desc[UR46][R4.64+0xe0], R7 ;  /* 0x0000e0070400d986 */ /* 0x0001e2000c10112e */
[----:B------:R-:W-:Y:S05]  /*33f20*/  @P0 BRA `(.L_x_1215) ;  /* 0x00000000000c0947 */ /* 0x000fea0003800000 */
[----:B------:R-:W5:Y:S02]  /*33f30*/  LDG.E.U8 R2, desc[UR46][R20.64+0xe1] ;  /* 0x0000e12e14027981 */ /* 0x000f64000c1e1100 */
[----:B-----5:R-:W-:-:S05]  /*33f40*/  PRMT R6, R2, 0x8880, RZ ;  /* 0x0000888002067816 */ /* 0x020fca00000000ff */
[----:B------:R-:W-:-:S07]  /*33f50*/  IMAD R3, R6, R17, RZ ;  /* 0x0000001106037224 */ /* 0x000fce00078e02ff */
.L_x_1215:
[----:B------:R-:W-:Y:S05]  /*33f60*/  BSYNC B1 ;  /* 0x0000000000017941 */ /* 0x000fea0003800000 */
.L_x_1214:
[----:B------:R-:W-:Y:S01]  /*33f70*/  @!P0 IMAD R137, R137, R16, R3 ;  /* 0x0000001089898224 */ /* 0x000fe200078e0203 */
[----:B------:R-:W-:Y:S01]  /*33f80*/  BSSY B1, `(.L_x_1216) ;  /* 0x0000009000017945 */ /* 0x000fe20003800000 */
[----:B------:R-:W-:-:S03]  /*33f90*/  ISETP.LT.OR P5, PT, R0, 0xe2, !P6 ;  /* 0x000000e20000780c */ /* 0x000fc600077a1670 */
[----:B------:R1:W-:Y:S01]  /*33fa0*/  @!P0 STG.E.U8 desc[UR46][R4.64+0xe1], R137 ;  /* 0x0000e18904008986 */ /* 0x0003e2000c10112e */
[----:B------:R-:W-:-:S04]  /*33fb0*/  @!P1 IADD3 R6, P0, R4, UR44, RZ ;  /* 0x0000002c04069c10 */ /* 0x000fc8000ff1e0ff */
[----:B0-----:R-:W-:Y:S01]  /*33fc0*/  @!P1 IADD3.X R7, R5, UR43, RZ, P0, !PT ;  /* 0x0000002b05079c10 */ /* 0x001fe200087fe4ff */
[----:B------:R-:W-:Y:S08]  /*33fd0*/  @P1 BRA `(.L_x_1217) ;  /* 0x00000000000c1947 */ /* 0x000ff00003800000 */
[----:B------:R-:W1:Y:S02]  /*33fe0*/  LDG.E.U8 R2, desc[UR46][R216.64+0xe0] ;  /* 0x0000e02ed8027981 */ /* 0x000e64000c1e1100 */
[----:B-1----:R-:W-:-:S05]  /*33ff0*/  PRMT R10, R2, 0x8880, RZ ;  /* 0x00008880020a7816 */ /* 0x002fca00000000ff */
[----:B------:R-:W-:-:S07]  /*34000*/  IMAD R3, R10, R17, RZ ;  /* 0x000000110a037224 */ /* 0x000fce00078e02ff */
.L_x_1217:
[----:B------:R-:W-:Y:S05]  /*34010*/  BSYNC B1 ;  /* 0x0000000000017941 */ /* 0x000fea0003800000 */
.L_x_1216:
[----:B------:R-:W-:Y:S01]  /*34020*/  @!P1 IMAD R13, R138, R16, R3 ;  /* 0x000000108a0d9224 */ /* 0x000fe200078e0203 */
[----:B------:R-:W-:Y:S01]  /*34030*/  BSSY B1, `(.L_x_1218) ;  /* 0x0000009000017945 */ /* 0x000fe20003800000 */
[----:B------:R-:W-:-:S03]  /*34040*/  ISETP.LT.OR P0, PT, R0, 0xe9, !P2 ;  /* 0x000000e90000780c */ /* 0x000fc60005701670 */
[----:B------:R0:W-:Y:S01]  /*34050*/  @!P1 STG.E.U8 desc[UR46][R6.64+0xe0], R13 ;  /* 0x0000e00d06009986 */ /* 0x0001e2000c10112e */
[----:B-1----:R-:W-:-:S04]  /*34060*/  @!P5 IADD3 R10, P1, R4, UR44, RZ ;  /* 0x0000002c040adc10 */ /* 0x002fc8000ff3e0ff */
[----:B------:R-:W-:Y:S01]  /*34070*/  @!P5 IADD3.X R11, R5, UR43, RZ, P1, !PT ;  /* 0x0000002b050bdc10 */ /* 0x000fe20008ffe4ff */
[----:B------:R-:W-:Y:S08]  /*34080*/  @P5 BRA `(.L_x_1219) ;  /* 0x00000000000c5947 */ /* 0x000ff00003800000 */
[----:B------:R-:W0:Y:S02]  /*34090*/  LDG.E.U8 R2, desc[UR46][R216.64+0xe1] ;  /* 0x0000e12ed8027981 */ /* 0x000e24000c1e1100 */
[----:B0-----:R-:W-:-:S05]  /*340a0*/  PRMT R6, R2, 0x8880, RZ ;  /* 0x0000888002067816 */ /* 0x001fca00000000ff */
[----:B------:R-:W-:-:S07]  /*340b0*/  IMAD R3, R6, R17, RZ ;  /* 0x0000001106037224 */ /* 0x000fce00078e02ff */
.L_x_1219:
[----:B------:R-:W-:Y:S05]  /*340c0*/  BSYNC B1 ;  /* 0x0000000000017941 */ /* 0x000fea0003800000 */
.L_x_1218:
[----:B------:R-:W-:Y:S01]  /*340d0*/  @!P5 IMAD R139, R139, R16, R3 ;  /* 0x000000108b8bd224 */ /* 0x000fe200078e0203 */
[----:B------:R-:W-:Y:S04]  /*340e0*/  BSSY B1, `(.L_x_1220) ;  /* 0x0000006000017945 */ /* 0x000fe80003800000 */
[----:B------:R1:W-:Y:S01]  /*340f0*/  @!P5 STG.E.U8 desc[UR46][R10.64+0xe1], R139 ;  /* 0x0000e18b0a00d986 */ /* 0x0003e2000c10112e */
[----:B------:R-:W-:Y:S05]  /*34100*/  @P0 BRA `(.L_x_1221) ;  /* 0x00000000000c0947 */ /* 0x000fea0003800000 */
[----:B------:R-:W0:Y:S02]  /*34110*/  LDG.E.U8 R2, desc[UR46][R20.64+0xe8] ;  /* 0x0000e82e14027981 */ /* 0x000e24000c1e1100 */
[----:B0-----:R-:W-:-:S05]  /*34120*/  PRMT R6, R2, 0x8880, RZ ;  /* 0x0000888002067816 */ /* 0x001fca00000000ff */
[----:B------:R-:W-:-:S07]  /*34130*/  IMAD R3, R6, R17, RZ ;  /* 0x0000001106037224 */ /* 0x000fce00078e02ff */
.L_x_1221:
[----:B------:R-:W-:Y:S05]  /*34140*/  BSYNC B1 ;  /* 0x0000000000017941 */ /* 0x000fea0003800000 */
.L_x_1220:
        /* <DEDUP_REMOVED lines=10> */
.L_x_1223:
[----:B------:R-:W-:Y:S05]  /*341f0*/  BSYNC B1 ;  /* 0x0000000000017941 */ /* 0x000fea0003800000 */
.L_x_1222:
        /* <DEDUP_REMOVED lines=10> */
.L_x_1225:
[----:B------:R-:W-:Y:S05]  /*342a0*/  BSYNC B1 ;  /* 0x0000000000017941 */ /* 0x000fea0003800000 */
.L_x_1224:
        /* <DEDUP_REMOVED lines=8> */
.L_x_1227:
[----:B------:R-:W-:Y:S05]  /*34330*/  BSYNC B1 ;  /* 0x0000000000017941 */ /* 0x000fea0003800000 */
.L_x_1226:
        /* <DEDUP_REMOVED lines=10> */
.L_x_1229:
[----:B------:R-:W-:Y:S05]  /*343e0*/  BSYNC B1 ;  /* 0x0000000000017941 */ /* 0x000fea0003800000 */
.L_x_1228:
[----:B0-----:R-:W-:Y:S01]  /*343f0*/  @!P5 IMAD R7, R144, R16, R3 ;  /* 0x000000109007d224 */ /* 0x001fe200078e0203 */
[----:B------:R-:W-:Y:S04]  /*34400*/  BSSY B1, `(.L_x_1230) ;  /* 0x0000006000017945 */ /* 0x000fe80003800000 */
[----:B------:R0:W-:Y:S01]  /*34410*/  @!P5 STG.E.U8 desc[UR46][R4.64+0xf0], R7 ;  /* 0x0000f0070400d986 */ /* 0x0001e2000c10112e */
[----:B------:R-:W-:Y:S05]  /*34420*/  @P1 BRA `(.L_x_1231) ;  /* 0x00000000000c1947 */ /* 0x000fea0003800000 */
[----:B------:R-:W5:Y:S02]  /*34430*/  LDG.E.U8 R2, desc[UR46][R20.64+0xf1] ;  /* 0x0000f12e14027981 */ /* 0x000f64000c1e1100 */
[----:B-----5:R-:W-:-:S05]  /*34440*/  PRMT R6, R2, 0x8880, RZ ;  /* 0x0000888002067816 */ /* 0x020fca00000000ff */
[----:B------:R-:W-:-:S07]  /*34450*/  IMAD R3, R6, R17, RZ ;  /* 0x0000001106037224 */ /* 0x000fce00078e02ff */
.L_x_1231:
[----:B------:R-:W-:Y:S05]  /*34460*/  BSYNC B1 ;  /* 0x0000000000017941 */ /* 0x000fea0003800000 */
.L_x_1230:
        /* <DEDUP_REMOVED lines=10> */
.L_x_1233:
[----:B------:R-:W-:Y:S05]  /*34510*/  BSYNC B1 ;  /* 0x0000000000017941 */ /* 0x000fea0003800000 */
.L_x_1232:
        /* <DEDUP_REMOVED lines=10> */
.L_x_1235:
[----:B------:R-:W-:Y:S05]  /*345c0*/  BSYNC B1 ;  /* 0x0000000000017941 */ /* 0x000fea0003800000 */
.L_x_1234:
[----:B------:R-:W-:Y:S01]  /*345d0*/  @!P5 IMAD R147, R147, R16, R3 ;  /* 0x000000109393d224 */ /* 0x000fe200078e0203 */
[----:B------:R-:W-:Y:S04]  /*345e0*/  BSSY B1, `(.L_x_1236) ;  /* 0x0000006000017945 */ /* 0x000fe80003800000 */
[----:B------:R1:W-:Y:S01]  /*345f0*/  @!P5 STG.E.U8 desc[UR46][R10.64+0xf1], R147 ;  /* 0x0000f1930a00d986 */ /* 0x0003e2000c10112e */
[----:B------:R-:W-:Y:S05]  /*34600*/  @P1 BRA `(.L_x_1237) ;  /* 0x00000000000c1947 */ /* 0x000fea0003800000 */
[----:B------:R-:W0:Y:S02]  /*34610*/  LDG.E.U8 R2, desc[UR46][R20.64+0xf8] ;  /* 0x0000f82e14027981 */ /* 0x000e24000c1e1100 */
[----:B0-----:R-:W-:-:S05]  /*34620*/  PRMT R6, R2, 0x8880, RZ ;  /* 0x0000888002067816 */ /* 0x001fca00000000ff */
[----:B------:R-:W-:-:S07]  /*34630*/  IMAD R3, R6, R17, RZ ;  /* 0x0000001106037224 */ /* 0x000fce00078e02ff */
.L_x_1237:
[----:B------:R-:W-:Y:S05]  /*34640*/  BSYNC B1 ;  /* 0x0000000000017941 */ /* 0x000fea0003800000 */
.L_x_1236:
        /* <DEDUP_REMOVED lines=10> */
.L_x_1239:
[----:B------:R-:W-:Y:S05]  /*346f0*/  BSYNC B1 ;  /* 0x0000000000017941 */ /* 0x000fea0003800000 */
.L_x_1238:
        /* <DEDUP_REMOVED lines=10> */
.L_x_1241:
[----:B------:R-:W-:Y:S05]  /*347a0*/  BSYNC B1 ;  /* 0x0000000000017941 */ /* 0x000fea0003800000 */
.L_x_1240:
        /* <DEDUP_REMOVED lines=8> */
.L_x_1243:
[----:B------:R-:W-:Y:S05]  /*34830*/  BSYNC B1 ;  /* 0x0000000000017941 */ /* 0x000fea0003800000 */
.L_x_1242:
        /* <DEDUP_REMOVED lines=10> */
.L_x_1245:
[----:B------:R-:W-:Y:S05]  /*348e0*/  BSYNC B1 ;  /* 0x0000000000017941 */ /* 0x000fea0003800000 */
.L_x_1244:
[----:B0-----:R-:W-:Y:S01]  /*348f0*/  @!P5 IMAD R7, R152, R16, R3 ;  /* 0x000000109807d224 */ /* 0x001fe200078e0203 */
[----:B------:R-:W-:Y:S04]  /*34900*/  BSSY B1, `(.L_x_1246) ;  /* 0x0000006000017945 */ /* 0x000fe80003800000 */
[----:B------:R0:W-:Y:S01]  /*34910*/  @!P5 STG.E.U8 desc[UR46][R4.64+0x100], R7 ;  /* 0x000100070400d986 */ /* 0x0001e2000c10112e */
[----:B------:R-:W-:Y:S05]  /*34920*/  @P0 BRA `(.L_x_1247) ;  /* 0x00000000000c0947 */ /* 0x000fea0003800000 */
[----:B------:R-:W5:Y:S02]  /*34930*/  LDG.E.U8 R2, desc[UR46][R20.64+0x101] ;  /* 0x0001012e14027981 */ /* 0x000f64000c1e1100 */
[----:B-----5:R-:W-:-:S05]  /*34940*/  PRMT R6, R2, 0x8880, RZ ;  /* 0x0000888002067816 */ /* 0x020fca00000000ff */
[----:B------:R-:W-:-:S07]  /*34950*/  IMAD R3, R6, R17, RZ ;  /* 0x0000001106037224 */ /* 0x000fce00078e02ff */
.L_x_1247:
[----:B------:R-:W-:Y:S05]  /*34960*/  BSYNC B1 ;  /* 0x0000000000017941 */ /* 0x000fea0003800000 */
.L_x_1246:
        /* <DEDUP_REMOVED lines=10> */
.L_x_1249:
[----:B------:R-:W-:Y:S05]  /*34a10*/  BSYNC B1 ;  /* 0x0000000000017941 */ /* 0x000fea0003800000 */
.L_x_1248:
        /* <DEDUP_REMOVED lines=10> */
.L_x_1251:
[----:B------:R-:W-:Y:S05]  /*34ac0*/  BSYNC B1 ;  /* 0x0000000000017941 */ /* 0x000fea0003800000 */
.L_x_1250:
[----:B------:R-:W-:Y:S01]  /*34ad0*/  @!P5 IMAD R155, R155, R16, R3 ;  /* 0x000000109b9bd224 */ /* 0x000fe200078e0203 */
[----:B------:R-:W-:Y:S04]  /*34ae0*/  BSSY B1, `(.L_x_1252) ;  /* 0x0000006000017945 */ /* 0x000fe80003800000 */
[----:B------:R1:W-:Y:S01]  /*34af0*/  @!P5 STG.E.U8 desc[UR46][R10.64+0x101], R155 ;  /* 0x0001019b0a00d986 */ /* 0x0003e2000c10112e */
[----:B------:R-:W-:Y:S05]  /*34b00*/  @P0 BRA `(.L_x_1253) ;  /* 0x00000000000c0947 */ /* 0x000fea0003800000 */
[----:B------:R-:W0:Y:S02]  /*34b10*/  LDG.E.U8 R2, desc[UR46][R20.64+0x108] ;  /* 0x0001082e14027981 */ /* 0x000e24000c1e1100 */
[----:B0-----:R-:W-:-:S05]  /*34b20*/  PRMT R6, R2, 0x8880, RZ ;  /* 0x0000888002067816 */ /* 0x001fca00000000ff */
[----:B------:R-:W-:-:S07]  /*34b30*/  IMAD R3, R6, R17, RZ ;  /* 0x0000001106037224 */ /* 0x000fce00078e02ff */
.L_x_1253:
[----:B------:R-:W-:Y:S05]  /*34b40*/  BSYNC B1 ;  /* 0x0000000000017941 */ /* 0x000fea0003800000 */
.L_x_1252:
        /* <DEDUP_REMOVED lines=10> */
.L_x_1255:
[----:B------:R-:W-:Y:S05]  /*34bf0*/  BSYNC B1 ;  /* 0x0000000000017941 */ /* 0x000fea0003800000 */
.L_x_1254:
        /* <DEDUP_REMOVED lines=10> */
.L_x_1257:
[----:B------:R-:W-:Y:S05]  /*34ca0*/  BSYNC B1 ;  /* 0x0000000000017941 */ /* 0x000fea0003800000 */
.L_x_1256:
        /* <DEDUP_REMOVED lines=8> */
.L_x_1259:
[----:B------:R-:W-:Y:S05]  /*34d30*/  BSYNC B1 ;  /* 0x0000000000017941 */ /* 0x000fea0003800000 */
.L_x_1258:
        /* <DEDUP_REMOVED lines=10> */
.L_x_1261:
[----:B------:R-:W-:Y:S05]  /*34de0*/  BSYNC B1 ;  /* 0x0000000000017941 */ /* 0x000fea0003800000 */
.L_x_1260:
[----:B0-----:R-:W-:Y:S01]  /*34df0*/  @!P5 IMAD R7, R160, R16, R3 ;  /* 0x00000010a007d224 */ /* 0x001fe200078e0203 */
[----:B------:R-:W-:Y:S04]  /*34e00*/  BSSY B1, `(.L_x_1262) ;  /* 0x0000006000017945 */ /* 0x000fe80003800000 */
[----:B------:R0:W-:Y:S01]  /*34e10*/  @!P5 STG.E.U8 desc[UR46][R4.64+0x110], R7 ;  /* 0x000110070400d986 */ /* 0x0001e2000c10112e */
[----:B------:R-:W-:Y:S05]  /*34e20*/  @P1 BRA `(.L_x_1263) ;  /* 0x00000000000c1947 */ /* 0x000fea0003800000 */
[----:B------:R-:W5:Y:S02]  /*34e30*/  LDG.E.U8 R2, desc[UR46][R20.64+0x111] ;  /* 0x0001112e14027981 */ /* 0x000f64000c1e1100 */
[----:B-----5:R-:W-:-:S05]  /*34e40*/  PRMT R6, R2, 0x8880, RZ ;  /* 0x0000888002067816 */ /* 0x020fca00000000ff */
[----:B------:R-:W-:-:S07]  /*34e50*/  IMAD R3, R6, R17, RZ ;  /* 0x0000001106037224 */ /* 0x000fce00078e02ff */
.L_x_1263:
[----:B------:R-:W-:Y:S05]  /*34e60*/  BSYNC B1 ;  /* 0x0000000000017941 */ /* 0x000fea0003800000 */
.L_x_1262:
        /* <DEDUP_REMOVED lines=10> */
.L_x_1265:
[----:B------:R-:W-:Y:S05]  /*34f10*/  BSYNC B1 ;  /* 0x0000000000017941 */ /* 0x000fea0003800000 */
.L_x_1264:
        /* <DEDUP_REMOVED lines=10> */
.L_x_1267:
[----:B------:R-:W-:Y:S05]  /*34fc0*/  BSYNC B1 ;  /* 0x0000000000017941 */ /* 0x000fea0003800000 */
.L_x_1266:
[----:B------:R-:W-:Y:S01]  /*34fd0*/  @!P5 IMAD R163, R163, R16, R3 ;  /* 0x00000010a3a3d224 */ /* 0x000fe200078e0203 */
[----:B------:R-:W-:Y:S04]  /*34fe0*/  BSSY B1, `(.L_x_1268) ;  /* 0x0000006000017945 */ /* 0x000fe80003800000 */
[----:B------:R1:W-:Y:S01]  /*34ff0*/  @!P5 STG.E.U8 desc[UR46][R10.64+0x111], R163 ;  /* 0x000111a30a00d986 */ /* 0x0003e2000c10112e */
[----:B------:R-:W-:Y:S05]  /*35000*/  @P1 BRA `(.L_x_1269) ;  /* 0x00000000000c1947 */ /* 0x000fea0003800000 */
[----:B------:R-:W0:Y:S02]  /*35010*/  LDG.E.U8 R2, desc[UR46][R20.64+0x118] ;  /* 0x0001182e14027981 */ /* 0x000e24000c1e1100 */
[----:B0-----:R-:W-:-:S05]  /*35020*/  PRMT R6, R2, 0x8880, RZ ;  /* 0x0000888002067816 */ /* 0x001fca00000000ff */
[----:B------:R-:W-:-:S07]  /*35030*/  IMAD R3, R6, R17, RZ ;  /* 0x0000001106037224 */ /* 0x000fce00078e02ff */
.L_x_1269:
[----:B------:R-:W-:Y:S05]  /*35040*/  BSYNC B1 ;  /* 0x0000000000017941 */ /* 0x000fea0003800000 */
.L_x_1268:
        /* <DEDUP_REMOVED lines=10> */
.L_x_1271:
[----:B------:R-:W-:Y:S05]  /*350f0*/  BSYNC B1 ;  /* 0x0000000000017941 */ /* 0x000fea0003800000 */
.L_x_1270:
        /* <DEDUP_REMOVED lines=10> */
.L_x_1273:
[----:B------:R-:W-:Y:S05]  /*351a0*/  BSYNC B1 ;  /* 0x0000000000017941 */ /* 0x000fea0003800000 */
.L_x_1272:
        /* <DEDUP_REMOVED lines=8> */
.L_x_1275:
[----:B------:R-:W-:Y:S05]  /*35230*/  BSYNC B1 ;  /* 0x0000000000017941 */ /* 0x000fea0003800000 */
.L_x_1274:
        /* <DEDUP_REMOVED lines=10> */
.L_x_1277:
[----:B------:R-:W-:Y:S05]  /*352e0*/  BSYNC B1 ;  /* 0x0000000000017941 */ /* 0x000fea0003800000 */
.L_x_1276:
[----:B0-----:R-:W-:Y:S01]  /*352f0*/  @!P5 IMAD R7, R168, R16, R3 ;  /* 0x00000010a807d224 */ /* 0x001fe200078e0203 */
[----:B------:R-:W-:Y:S04]  /*35300*/  BSSY B1, `(.L_x_1278) ;  /* 0x0000006000017945 */ /* 0x000fe80003800000 */
[----:B------:R0:W-:Y:S01]  /*35310*/  @!P5 STG.E.U8 desc[UR46][R4.64+0x120], R7 ;  /* 0x000120070400d986 */ /* 0x0001e2000c10112e */
[----:B------:R-:W-:Y:S05]  /*35320*/  @P0 BRA `(.L_x_1279) ;  /* 0x00000000000c0947 */ /* 0x000fea0003800000 */
[----:B------:R-:W5:Y:S02]  /*35330*/  LDG.E.U8 R2, desc[UR46][R20.64+0x121] ;  /* 0x0001212e14027981 */ /* 0x000f64000c1e1100 */
[----:B-----5:R-:W-:-:S05]  /*35340*/  PRMT R6, R2, 0x8880, RZ ;  /* 0x0000888002067816 */ /* 0x020fca00000000ff */
[----:B------:R-:W-:-:S07]  /*35350*/  IMAD R3, R6, R17, RZ ;  /* 0x0000001106037224 */ /* 0x000fce00078e02ff */
.L_x_1279:
[----:B------:R-:W-:Y:S05]  /*35360*/  BSYNC B1 ;  /* 0x0000000000017941 */ /* 0x000fea0003800000 */
.L_x_1278:
        /* <DEDUP_REMOVED lines=10> */
.L_x_1281:
[----:B------:R-:W-:Y:S05]  /*35410*/  BSYNC B1 ;  /* 0x0000000000017941 */ /* 0x000fea0003800000 */
.L_x_1280:
        /* <DEDUP_REMOVED lines=10> */
.L_x_1283:
[----:B------:R-:W-:Y:S05]  /*354c0*/  BSYNC B1 ;  /* 0x0000000000017941 */ /* 0x000fea0003800000 */
.L_x_1282:
[----:B------:R-:W-:Y:S01]  /*354d0*/  @!P5 IMAD R171, R171, R16, R3 ;  /* 0x00000010ababd224 */ /* 0x000fe200078e0203 */
[----:B------:R-:W-:Y:S04]  /*354e0*/  BSSY B1, `(.L_x_1284) ;  /* 0x0000006000017945 */ /* 0x000fe80003800000 */
[----:B------:R1:W-:Y:S01]  /*354f0*/  @!P5 STG.E.U8 desc[UR46][R10.64+0x121], R171 ;  /* 0x000121ab0a00d986 */ /* 0x0003e2000c10112e */
[----:B------:R-:W-:Y:S05]  /*35500*/  @P0 BRA `(.L_x_1285) ;  /* 0x00000000000c0947 */ /* 0x000fea0003800000 */
[----:B------:R-:W0:Y:S02]  /*35510*/  LDG.E.U8 R2, desc[UR46][R20.64+0x128] ;  /* 0x0001282e14027981 */ /* 0x000e24000c1e1100 */
[----:B0-----:R-:W-:-:S05]  /*35520*/  PRMT R6, R2, 0x8880, RZ ;  /* 0x0000888002067816 */ /* 0x001fca00000000ff */
[----:B------:R-:W-:-:S07]  /*35530*/  IMAD R3, R6, R17, RZ ;  /* 0x0000001106037224 */ /* 0x000fce00078e02ff */
.L_x_1285:
[----:B------:R-:W-:Y:S05]  /*35540*/  BSYNC B1 ;  /* 0x0000000000017941 */ /* 0x000fea0003800000 */
.L_x_1284:
        /* <DEDUP_REMOVED lines=10> */
.L_x_1287:
[----:B------:R-:W-:Y:S05]  /*355f0*/  BSYNC B1 ;  /* 0x0000000000017941 */ /* 0x000fea0003800000 */
.L_x_1286:
        /* <DEDUP_REMOVED lines=10> */
.L_x_1289:
[----:B------:R-:W-:Y:S05]  /*356a0*/  BSYNC B1 ;  /* 0x0000000000017941 */ /* 0x000fea0003800000 */
.L_x_1288:
        /* <DEDUP_REMOVED lines=8> */
.L_x_1291:
[----:B------:R-:W-:Y:S05]  /*35730*/  BSYNC B1 ;  /* 0x0000000000017941 */ /* 0x000fea0003800000 */
.L_x_1290:
        /* <DEDUP_REMOVED lines=10> */
.L_x_1293:
[----:B------:R-:W-:Y:S05]  /*357e0*/  BSYNC B1 ;  /* 0x0000000000017941 */ /* 0x000fea0003800000 */
.L_x_1292:
[----:B0-----:R-:W-:Y:S01]  /*357f0*/  @!P5 IMAD R7, R176, R16, R3 ;  /* 0x00000010b007d224 */ /* 0x001fe200078e0203 */
[----:B------:R-:W-:Y:S04]  /*35800*/  BSSY B1, `(.L_x_1294) ;  /* 0x0000006000017945 */ /* 0x000fe80003800000 */
[----:B------:R0:W-:Y:S01]  /*35810*/  @!P5 STG.E.U8 desc[UR46][R4.64+0x130], R7 ;  /* 0x000130070400d986 */ /* 0x0001e2000c10112e */
[----:B------:R-:W-:Y:S05]  /*35820*/  @P1 BRA `(.L_x_1295) ;  /* 0x00000000000c1947 */ /* 0x000fea0003800000 */
[----:B------:R-:W5:Y:S02]  /*35830*/  LDG.E.U8 R2, desc[UR46][R20.64+0x131] ;  /* 0x0001312e14027981 */ /* 0x000f64000c1e1100 */
[----:B-----5:R-:W-:-:S05]  /*35840*/  PRMT R6, R2, 0x8880, RZ ;  /* 0x0000888002067816 */ /* 0x020fca00000000ff */
[----:B------:R-:W-:-:S07]  /*35850*/  IMAD R3, R6, R17, RZ ;  /* 0x0000001106037224 */ /* 0x000fce00078e02ff */
.L_x_1295:
[----:B------:R-:W-:Y:S05]  /*35860*/  BSYNC B1 ;  /* 0x0000000000017941 */ /* 0x000fea0003800000 */
.L_x_1294:
        /* <DEDUP_REMOVED lines=10> */
.L_x_1297:
[----:B------:R-:W-:Y:S05]  /*35910*/  BSYNC B1 ;  /* 0x0000000000017941 */ /* 0x000fea0003800000 */
.L_x_1296:
        /* <DEDUP_REMOVED lines=10> */
.L_x_1299:
[----:B------:R-:W-:Y:S05]  /*359c0*/  BSYNC B1 ;  /* 0x0000000000017941 */ /* 0x000fea0003800000 */
.L_x_1298:
[----:B------:R-:W-:Y:S01]  /*359d0*/  @!P5 IMAD R179, R179, R16, R3 ;  /* 0x00000010b3b3d224 */ /* 0x000fe200078e0203 */
[----:B------:R-:W-:Y:S04]  /*359e0*/  BSSY B1, `(.L_x_1300) ;  /* 0x0000006000017945 */ /* 0x000fe80003800000 */
[----:B------:R1:W-:Y:S01]  /*359f0*/  @!P5 STG.E.U8 desc[UR46][R10.64+0x131], R179 ;  /* 0x000131b30a00d986 */ /* 0x0003e2000c10112e */
[----:B------:R-:W-:Y:S05]  /*35a00*/  @P1 BRA `(.L_x_1301) ;  /* 0x00000000000c1947 */ /* 0x000fea0003800000 */
[----:B------:R-:W0:Y:S02]  /*35a10*/  LDG.E.U8 R2, desc[UR46][R20.64+0x138] ;  /* 0x0001382e14027981 */ /* 0x000e24000c1e1100 */
[----:B0-----:R-:W-:-:S05]  /*35a20*/  PRMT R6, R2, 0x8880, RZ ;  /* 0x0000888002067816 */ /* 0x001fca00000000ff */
[----:B------:R-:W-:-:S07]  /*35a30*/  IMAD R3, R6, R17, RZ ;  /* 0x0000001106037224 */ /* 0x000fce00078e02ff */
.L_x_1301:
[----:B------:R-:W-:Y:S05]  /*35a40*/  BSYNC B1 ;  /* 0x0000000000017941 */ /* 0x000fea0003800000 */
.L_x_1300:
        /* <DEDUP_REMOVED lines=10> */
.L_x_1303:
[----:B------:R-:W-:Y:S05]  /*35af0*/  BSYNC B1 ;  /* 0x0000000000017941 */ /* 0x000fea0003800000 */
.L_x_1302:
        /* <DEDUP_REMOVED lines=10> */
.L_x_1305:
[----:B------:R-:W-:Y:S05]  /*35ba0*/  BSYNC B1 ;  /* 0x0000000000017941 */ /* 0x000fea0003800000 */
.L_x_1304:
        /* <DEDUP_REMOVED lines=8> */
.L_x_1307:
[----:B------:R-:W-:Y:S05]  /*35c30*/  BSYNC B1 ;  /* 0x0000000000017941 */ /* 0x000fea0003800000 */
.L_x_1306:
        /* <DEDUP_REMOVED lines=10> */
.L_x_1309:
[----:B------:R-:W-:Y:S05]  /*35ce0*/  BSYNC B1 ;  /* 0x0000000000017941 */ /* 0x000fea0003800000 */
.L_x_1308:
[----:B0-----:R-:W-:Y:S01]  /*35cf0*/  @!P5 IMAD R7, R184, R16, R3 ;  /* 0x00000010b807d224 */ /* 0x001fe200078e0203 */
[----:B------:R-:W-:Y:S04]  /*35d00*/  BSSY B1, `(.L_x_1310) ;  /* 0x0000006000017945 */ /* 0x000fe80003800000 */
[----:B------:R0:W-:Y:S01]  /*35d10*/  @!P5 STG.E.U8 desc[UR46][R4.64+0x140], R7 ;  /* 0x000140070400d986 */ /* 0x0001e2000c10112e */
[----:B------:R-:W-:Y:S05]  /*35d20*/  @P0 BRA `(.L_x_1311) ;  /* 0x00000000000c0947 */ /* 0x000fea0003800000 */
[----:B------:R-:W5:Y:S02]  /*35d30*/  LDG.E.U8 R2, desc[UR46][R20.64+0x141] ;  /* 0x0001412e14027981 */ /* 0x000f64000c1e1100 */
[----:B-----5:R-:W-:-:S05]  /*35d40*/  PRMT R6, R2, 0x8880, RZ ;  /* 0x0000888002067816 */ /* 0x020fca00000000ff */
[----:B------:R-:W-:-:S07]  /*35d50*/  IMAD R3, R6, R17, RZ ;  /* 0x0000001106037224 */ /* 0x000fce00078e02ff */
.L_x_1311:
[----:B------:R-:W-:Y:S05]  /*35d60*/  BSYNC B1 ;  /* 0x0000000000017941 */ /* 0x000fea0003800000 */
.L_x_1310:
        /* <DEDUP_REMOVED lines=10> */
.L_x_1313:
[----:B------:R-:W-:Y:S05]  /*35e10*/  BSYNC B1 ;  /* 0x0000000000017941 */ /* 0x000fea0003800000 */
.L_x_1312:
        /* <DEDUP_REMOVED lines=10> */
.L_x_1315:
[----:B------:R-:W-:Y:S05]  /*35ec0*/  BSYNC B1 ;  /* 0x0000000000017941 */ /* 0x000fea0003800000 */
.L_x_1314:
[----:B------:R-:W-:Y:S01]  /*35ed0*/  @!P5 IMAD R187, R187, R16, R3 ;  /* 0x00000010bbbbd224 */ /* 0x000fe200078e0203 */
[----:B------:R-:W-:Y:S04]  /*35ee0*/  BSSY B1, `(.L_x_1316) ;  /* 0x0000006000017945 */ /* 0x000fe80003800000 */
[----:B------:R1:W-:Y:S01]  /*35ef0*/  @!P5 STG.E.U8 desc[UR46][R10.64+0x141], R187 ;  /* 0x000141bb0a00d986 */ /* 0x0003e2000c10112e */
[----:B------:R-:W-:Y:S05]  /*35f00*/  @P0 BRA `(.L_x_1317) ;  /* 0x00000000000c0947 */ /* 0x000fea0003800000 */
[----:B------:R-:W0:Y:S02]  /*35f10*/  LDG.E.U8 R2, desc[UR46][R20.64+0x148] ;  /* 0x0001482e14027981 */ /* 0x000e24000c1e1100 */
[----:B0-----:R-:W-:-:S05]  /*35f20*/  PRMT R6, R2, 0x8880, RZ ;  /* 0x0000888002067816 */ /* 0x001fca00000000ff */
[----:B------:R-:W-:-:S07]  /*35f30*/  IMAD R3, R6, R17, RZ ;  /* 0x0000001106037224 */ /* 0x000fce00078e02ff */
.L_x_1317:
[----:B------:R-:W-:Y:S05]  /*35f40*/  BSYNC B1 ;  /* 0x0000000000017941 */ /* 0x000fea0003800000 */
.L_x_1316:
        /* <DEDUP_REMOVED lines=10> */
.L_x_1319:
[----:B------:R-:W-:Y:S05]  /*35ff0*/  BSYNC B1 ;  /* 0x0000000000017941 */ /* 0x000fea0003800000 */
.L_x_1318:
        /* <DEDUP_REMOVED lines=10> */
.L_x_1321:
[----:B------:R-:W-:Y:S05]  /*360a0*/  BSYNC B1 ;  /* 0x0000000000017941 */ /* 0x000fea0003800000 */
.L_x_1320:
        /* <DEDUP_REMOVED lines=8> */
.L_x_1323:
[----:B------:R-:W-:Y:S05]  /*36130*/  BSYNC B1 ;  /* 0x0000000000017941 */ /* 0x000fea0003800000 */
.L_x_1322:
        /* <DEDUP_REMOVED lines=10> */
.L_x_1325:
[----:B------:R-:W-:Y:S05]  /*361e0*/  BSYNC B1 ;  /* 0x0000000000017941 */ /* 0x000fea0003800000 */
.L_x_1324:
[----:B0-----:R-:W-:Y:S01]  /*361f0*/  @!P5 IMAD R7, R192, R16, R3 ;  /* 0x00000010c007d224 */ /* 0x001fe200078e0203 */
[----:B------:R-:W-:Y:S04]  /*36200*/  BSSY B1, `(.L_x_1326) ;  /* 0x0000006000017945 */ /* 0x000fe80003800000 */
[----:B------:R0:W-:Y:S01]  /*36210*/  @!P5 STG.E.U8 desc[UR46][R4.64+0x150], R7 ;  /* 0x000150070400d986 */ /* 0x0001e2000c10112e */
[----:B------:R-:W-:Y:S05]  /*36220*/  @P1 BRA `(.L_x_1327) ;  /* 0x00000000000c1947 */ /* 0x000fea0003800000 */
[----:B------:R-:W5:Y:S02]  /*36230*/  LDG.E.U8 R2, desc[UR46][R20.64+0x151] ;  /* 0x0001512e14027981 */ /* 0x000f64000c1e1100 */
[----:B-----5:R-:W-:-:S05]  /*36240*/  PRMT R6, R2, 0x8880, RZ ;  /* 0x0000888002067816 */ /* 0x020fca00000000ff */
[----:B------:R-:W-:-:S07]  /*36250*/  IMAD R3, R6, R17, RZ ;  /* 0x0000001106037224 */ /* 0x000fce00078e02ff */
.L_x_1327:
[----:B------:R-:W-:Y:S05]  /*36260*/  BSYNC B1 ;  /* 0x0000000000017941 */ /* 0x000fea0003800000 */
.L_x_1326:
        /* <DEDUP_REMOVED lines=10> */
.L_x_1329:
[----:B------:R-:W-:Y:S05]  /*36310*/  BSYNC B1 ;  /* 0x0000000000017941 */ /* 0x000fea0003800000 */
.L_x_1328:
        /* <DEDUP_REMOVED lines=10> */
.L_x_1331:
[----:B------:R-:W-:Y:S05]  /*363c0*/  BSYNC B1 ;  /* 0x0000000000017941 */ /* 0x000fea0003800000 */
.L_x_1330:
[----:B------:R-:W-:Y:S01]  /*363d0*/  @!P5 IMAD R195, R195, R16, R3 ;  /* 0x00000010c3c3d224 */ /* 0x000fe200078e0203 */
[----:B------:R-:W-:Y:S04]  /*363e0*/  BSSY B1, `(.L_x_1332) ;  /* 0x0000006000017945 */ /* 0x000fe80003800000 */
[----:B------:R1:W-:Y:S01]  /*363f0*/  @!P5 STG.E.U8 desc[UR46][R10.64+0x151], R195 ;  /* 0x000151c30a00d986 */ /* 0x0003e2000c10112e */
[----:B------:R-:W-:Y:S05]  /*36400*/  @P1 BRA `(.L_x_1333) ;  /* 0x00000000000c1947 */ /* 0x000fea0003800000 */
[----:B------:R-:W0:Y:S02]  /*36410*/  LDG.E.U8 R2, desc[UR46][R20.64+0x158] ;  /* 0x0001582e14027981 */ /* 0x000e24000c1e1100 */
[----:B0-----:R-:W-:-:S05]  /*36420*/  PRMT R6, R2, 0x8880, RZ ;  /* 0x0000888002067816 */ /* 0x001fca00000000ff */
[----:B------:R-:W-:-:S07]  /*36430*/  IMAD R3, R6, R17, RZ ;  /* 0x0000001106037224 */ /* 0x000fce00078e02ff */
.L_x_1333:
[----:B------:R-:W-:Y:S05]  /*36440*/  BSYNC B1 ;  /* 0x0000000000017941 */ /* 0x000fea0003800000 */
.L_x_1332:
        /* <DEDUP_REMOVED lines=10> */
.L_x_1335:
[----:B------:R-:W-:Y:S05]  /*364f0*/  BSYNC B1 ;  /* 0x0000000000017941 */ /* 0x000fea0003800000 */
.L_x_1334:
        /* <DEDUP_REMOVED lines=10> */
.L_x_1337:
[----:B------:R-:W-:Y:S05]  /*365a0*/  BSYNC B1 ;  /* 0x0000000000017941 */ /* 0x000fea0003800000 */
.L_x_1336:
        /* <DEDUP_REMOVED lines=8> */
.L_x_1339:
[----:B------:R-:W-:Y:S05]  /*36630*/  BSYNC B1 ;  /* 0x0000000000017941 */ /* 0x000fea0003800000 */
.L_x_1338:
        /* <DEDUP_REMOVED lines=10> */
.L_x_1341:
[----:B------:R-:W-:Y:S05]  /*366e0*/  BSYNC B1 ;  /* 0x0000000000017941 */ /* 0x000fea0003800000 */
.L_x_1340:
[----:B0-----:R-:W-:Y:S01]  /*366f0*/  @!P5 IMAD R7, R200, R16, R3 ;  /* 0x00000010c807d224 */ /* 0x001fe200078e0203 */
[----:B------:R-:W-:Y:S04]  /*36700*/  BSSY B1, `(.L_x_1342) ;  /* 0x0000006000017945 */ /* 0x000fe80003800000 */
[----:B------:R0:W-:Y:S01]  /*36710*/  @!P5 STG.E.U8 desc[UR46][R4.64+0x160], R7 ;  /* 0x000160070400d986 */ /* 0x0001e2000c10112e */
[----:B------:R-:W-:Y:S05]  /*36720*/  @P0 BRA `(.L_x_1343) ;  /* 0x00000000000c0947 */ /* 0x000fea0003800000 */
[----:B------:R-:W5:Y:S02]  /*36730*/  LDG.E.U8 R2, desc[UR46][R20.64+0x161] ;  /* 0x0001612e14027981 */ /* 0x000f64000c1e1100 */
[----:B-----5:R-:W-:-:S05]  /*36740*/  PRMT R6, R2, 0x8880, RZ ;  /* 0x0000888002067816 */ /* 0x020fca00000000ff */
[----:B------:R-:W-:-:S07]  /*36750*/  IMAD R3, R6, R17, RZ ;  /* 0x0000001106037224 */ /* 0x000fce00078e02ff */
.L_x_1343:
[----:B------:R-:W-:Y:S05]  /*36760*/  BSYNC B1 ;  /* 0x0000000000017941 */ /* 0x000fea0003800000 */
.L_x_1342:
        /* <DEDUP_REMOVED lines=10> */
.L_x_1345:
[----:B------:R-:W-:Y:S05]  /*36810*/  BSYNC B1 ;  /* 0x0000000000017941 */ /* 0x000fea0003800000 */
.L_x_1344:
        /* <DEDUP_REMOVED lines=10> */
.L_x_1347:
[----:B------:R-:W-:Y:S05]  /*368c0*/  BSYNC B1 ;  /* 0x0000000000017941 */ /* 0x000fea0003800000 */
.L_x_1346:
[----:B------:R-:W-:Y:S01]  /*368d0*/  @!P5 IMAD R203, R203, R16, R3 ;  /* 0x00000010cbcbd224 */ /* 0x000fe200078e0203 */
[----:B------:R-:W-:Y:S04]  /*368e0*/  BSSY B1, `(.L_x_1348) ;  /* 0x0000006000017945 */ /* 0x000fe80003800000 */
[----:B------:R1:W-:Y:S01]  /*368f0*/  @!P5 STG.E.U8 desc[UR46][R10.64+0x161], R203 ;  /* 0x000161cb0a00d986 */ /* 0x0003e2000c10112e */
[----:B------:R-:W-:Y:S05]  /*36900*/  @P0 BRA `(.L_x_1349) ;  /* 0x00000000000c0947 */ /* 0x000fea0003800000 */
[----:B------:R-:W0:Y:S02]  /*36910*/  LDG.E.U8 R2, desc[UR46][R20.64+0x168] ;  /* 0x0001682e14027981 */ /* 0x000e24000c1e1100 */
[----:B0-----:R-:W-:-:S05]  /*36920*/  PRMT R6, R2, 0x8880, RZ ;  /* 0x0000888002067816 */ /* 0x001fca00000000ff */
[----:B------:R-:W-:-:S07]  /*36930*/  IMAD R3, R6, R17, RZ ;  /* 0x0000001106037224 */ /* 0x000fce00078e02ff */
.L_x_1349:
[----:B------:R-:W-:Y:S05]  /*36940*/  BSYNC B1 ;  /* 0x0000000000017941 */ /* 0x000fea0003800000 */
.L_x_1348:
        /* <DEDUP_REMOVED lines=10> */
.L_x_1351:
[----:B------:R-:W-:Y:S05]  /*369f0*/  BSYNC B1 ;  /* 0x0000000000017941 */ /* 0x000fea0003800000 */
.L_x_1350:
        /* <DEDUP_REMOVED lines=10> */
.L_x_1353:
[----:B------:R-:W-:Y:S05]  /*36aa0*/  BSYNC B1 ;  /* 0x0000000000017941 */ /* 0x000fea0003800000 */
.L_x_1352:
        /* <DEDUP_REMOVED lines=8> */
.L_x_1355:
[----:B------:R-:W-:Y:S05]  /*36b30*/  BSYNC B1 ;  /* 0x0000000000017941 */ /* 0x000fea0003800000 */
.L_x_1354:
        /* <DEDUP_REMOVED lines=10> */
.L_x_1357:
[----:B------:R-:W-:Y:S05]  /*36be0*/  BSYNC B1 ;  /* 0x0000000000017941 */ /* 0x000fea0003800000 */
.L_x_1356:
[----:B0-----:R-:W-:Y:S01]  /*36bf0*/  @!P5 IMAD R7, R208, R16, R3 ;  /* 0x00000010d007d224 */ /* 0x001fe200078e0203 */
[----:B------:R-:W-:Y:S04]  /*36c00*/  BSSY B1, `(.L_x_1358) ;  /* 0x0000006000017945 */ /* 0x000fe80003800000 */
[----:B------:R0:W-:Y:S01]  /*36c10*/  @!P5 STG.E.U8 desc[UR46][R4.64+0x170], R7 ;  /* 0x000170070400d986 */ /* 0x0001e2000c10112e */
[----:B------:R-:W-:Y:S05]  /*36c20*/  @P1 BRA `(.L_x_1359) ;  /* 0x00000000000c1947 */ /* 0x000fea0003800000 */
[----:B------:R-:W5:Y:S02]  /*36c30*/  LDG.E.U8 R2, desc[UR46][R20.64+0x171] ;  /* 0x0001712e14027981 */ /* 0x000f64000c1e1100 */
[----:B-----5:R-:W-:-:S05]  /*36c40*/  PRMT R6, R2, 0x8880, RZ ;  /* 0x0000888002067816 */ /* 0x020fca00000000ff */
[----:B------:R-:W-:-:S07]  /*36c50*/  IMAD R3, R6, R17, RZ ;  /* 0x0000001106037224 */ /* 0x000fce00078e02ff */
.L_x_1359:
[----:B------:R-:W-:Y:S05]  /*36c60*/  BSYNC B1 ;  /* 0x0000000000017941 */ /* 0x000fea0003800000 */
.L_x_1358:
        /* <DEDUP_REMOVED lines=10> */
.L_x_1361:
[----:B------:R-:W-:Y:S05]  /*36d10*/  BSYNC B1 ;  /* 0x0000000000017941 */ /* 0x000fea0003800000 */
.L_x_1360:
[----:B------:R-:W-:Y:S01]  /*36d20*/  @!P0 IMAD R13, R210, R16, R3 ;  /* 0x00000010d20d8224 */ /* 0x000fe200078e0203 */
[----:B-1----:R-:W-:Y:S01]  /*36d30*/  @!P5 IADD3 R10, P1, R4, UR44, RZ ;  /* 0x0000002c040adc10 */ /* 0x002fe2000ff3e0ff */
[----:B------:R-:W-:Y:S03]  /*36d40*/  BSSY B1, `(.L_x_1362) ;  /* 0x000000b000017945 */ /* 0x000fe60003800000 */
[----:B------:R0:W-:Y:S01]  /*36d50*/  @!P0 STG.E.U8 desc[UR46][R6.64+0x170], R13 ;  /* 0x0001700d06008986 */ /* 0x0001e2000c10112e */
[----:B------:R-:W-:Y:S02]  /*36d60*/  @!P5 IADD3.X R11, R5, UR43, RZ, P1, !PT ;  /* 0x0000002b050bdc10 */ /* 0x000fe40008ffe4ff */
[C---:B------:R-:W-:Y:S02]  /*36d70*/  ISETP.LT.OR P0, PT, R0.reuse, 0x179, !P2 ;  /* 0x000001790000780c */ /* 0x040fe40005701670 */
[----:B------:R-:W-:-:S02]  /*36d80*/  ISETP.LT.OR P1, PT, R0, 0x179, !P6 ;  /* 0x000001790000780c */ /* 0x000fc40007721670 */
[C---:B------:R-:W-:Y:S02]  /*36d90*/  ISETP.LT.OR P2, PT, R0.reuse, 0x17a, !P2 ;  /* 0x0000017a0000780c */ /* 0x040fe40005741670 */
[----:B------:R-:W-:Y:S01]  /*36da0*/  ISETP.LT.OR P6, PT, R0, 0x17a, !P6 ;  /* 0x0000017a0000780c */ /* 0x000fe200077c1670 */
[----:B------:R-:W-:-:S12]  /*36db0*/  @P5 BRA `(.L_x_1363) ;  /* 0x00000000000c5947 */ /* 0x000fd80003800000 */
[----:B------:R-:W0:Y:S02]  /*36dc0*/  LDG.E.U8 R2, desc[UR46][R216.64+0x171] ;  /* 0x0001712ed8027981 */ /* 0x000e24000c1e1100 */
[----:B0-----:R-:W-:-:S05]  /*36dd0*/  PRMT R6, R2, 0x8880, RZ ;  /* 0x0000888002067816 */ /* 0x001fca00000000ff */
[----:B------:R-:W-:-:S07]  /*36de0*/  IMAD R3, R6, R17, RZ ;  /* 0x0000001106037224 */ /* 0x000fce00078e02ff */
.L_x_1363:
[----:B------:R-:W-:Y:S05]  /*36df0*/  BSYNC B1 ;  /* 0x0000000000017941 */ /* 0x000fea0003800000 */
.L_x_1362:
[----:B------:R-:W-:Y:S01]  /*36e00*/  @!P5 IMAD R211, R211, R16, R3 ;  /* 0x00000010d3d3d224 */ /* 0x000fe200078e0203 */
[----:B------:R-:W-:Y:S04]  /*36e10*/  BSSY B1, `(.L_x_1364) ;  /* 0x0000006000017945 */ /* 0x000fe80003800000 */
[----:B------:R1:W-:Y:S01]  /*36e20*/  @!P5 STG.E.U8 desc[UR46][R10.64+0x171], R211 ;  /* 0x000171d30a00d986 */ /* 0x0003e2000c10112e */
[----:B------:R-:W-:Y:S05]  /*36e30*/  @P0 BRA `(.L_x_1365) ;  /* 0x00000000000c0947 */ /* 0x000fea0003800000 */
[----:B------:R-:W0:Y:S02]  /*36e40*/  LDG.E.U8 R2, desc[UR46][R20.64+0x178] ;  /* 0x0001782e14027981 */ /* 0x000e24000c1e1100 */
[----:B0-----:R-:W-:-:S05]  /*36e50*/  PRMT R6, R2, 0x8880, RZ ;  /* 0x0000888002067816 */ /* 0x001fca00000000ff */
[----:B------:R-:W-:-:S07]  /*36e60*/  IMAD R3, R6, R17, RZ ;  /* 0x0000001106037224 */ /* 0x000fce00078e02ff */
.L_x_1365:
[----:B------:R-:W-:Y:S05]  /*36e70*/  BSYNC B1 ;  /* 0x0000000000017941 */ /* 0x000fea0003800000 */
.L_x_1364:
[----:B0-----:R-:W-:Y:S01]  /*36e80*/  @!P0 IMAD R7, R212, R16, R3 ;  /* 0x00000010d4078224 */ /* 0x001fe200078e0203 */
[----:B------:R-:W-:Y:S04]  /*36e90*/  BSSY B1, `(.L_x_1366) ;  /* 0x0000006000017945 */ /* 0x000fe80003800000 */
[----:B------:R0:W-:Y:S01]  /*36ea0*/  @!P0 STG.E.U8 desc[UR46][R4.64+0x178], R7 ;  /* 0x0001780704008986 */ /* 0x0001e2000c10112e */
[----:B------:R-:W-:Y:S05]  /*36eb0*/  @P2 BRA `(.L_x_1367) ;  /* 0x00000000000c2947 */ /* 0x000fea0003800000 */
[----:B------:R-:W5:Y:S02]  /*36ec0*/  LDG.E.U8 R2, desc[UR46][R20.64+0x179] ;  /* 0x0001792e14027981 */ /* 0x000f64000c1e1100 */
[----:B-----5:R-:W-:-:S05]  /*36ed0*/  PRMT R6, R2, 0x8880, RZ ;  /* 0x0000888002067816 */ /* 0x020fca00000000ff */
[----:B------:R-:W-:-:S07]  /*36ee0*/  IMAD R3, R6, R17, RZ ;  /* 0x0000001106037224 */ /* 0x000fce00078e02ff */
.L_x_1367:
[----:B------:R-:W-:Y:S05]  /*36ef0*/  BSYNC B1 ;  /* 0x0000000000017941 */ /* 0x000fea0003800000 */
.L_x_1366:
[----:B------:R-:W-:Y:S01]  /*36f00*/  @!P2 IMAD R213, R213, R16, R3 ;  /* 0x00000010d5d5a224 */ /* 0x000fe200078e0203 */
[----:B------:R-:W-:Y:S01]  /*36f10*/  BSSY B1, `(.L_x_1368) ;  /* 0x000000a000017945 */ /* 0x000fe20003800000 */
[----:B------:R-:W-:Y:S02]  /*36f20*/  ISETP.LT.OR P0, PT, R0, 0xc1, !P4 ;  /* 0x000000c10000780c */ /* 0x000fe40006701670 */
[C---:B-1----:R-:W-:Y:S01]  /*36f30*/  @!P6 IADD3 R10, P5, R4.reuse, UR44, RZ ;  /* 0x0000002c040aec10 */ /* 0x042fe2000ffbe0ff */
[----:B------:R1:W-:Y:S01]  /*36f40*/  @!P2 STG.E.U8 desc[UR46][R4.64+0x179], R213 ;  /* 0x000179d50400a986 */ /* 0x0003e2000c10112e */
[----:B------:R-:W-:-:S04]  /*36f50*/  @!P1 IADD3 R6, P2, R4, UR44, RZ ;  /* 0x0000002c04069c10 */ /* 0x000fc8000ff5e0ff */
[----:B0-----:R-:W-:Y:S01]  /*36f60*/  @!P1 IADD3.X R7, R5, UR43, RZ, P2, !PT ;  /* 0x0000002b05079c10 */ /* 0x001fe200097fe4ff */
[----:B------:R-:W-:Y:S08]  /*36f70*/  @P1 BRA `(.L_x_1369) ;  /* 0x00000000000c1947 */ /* 0x000ff00003800000 */
[----:B------:R-:W5:Y:S02]  /*36f80*/  LDG.E.U8 R2, desc[UR46][R216.64+0x178] ;  /* 0x0001782ed8027981 */ /* 0x000f64000c1e1100 */
[----:B-----5:R-:W-:-:S05]  /*36f90*/  PRMT R12, R2, 0x8880, RZ ;  /* 0x00008880020c7816 */ /* 0x020fca00000000ff */
[----:B------:R-:W-:-:S07]  /*36fa0*/  IMAD R3, R12, R17, RZ ;  /* 0x000000110c037224 */ /* 0x000fce00078e02ff */
.L_x_1369:
[----:B------:R-:W-:Y:S05]  /*36fb0*/  BSYNC B1 ;  /* 0x0000000000017941 */ /* 0x000fea0003800000 */
.L_x_1368:
[----:B------:R-:W-:Y:S01]  /*36fc0*/  @!P1 IMAD R13, R214, R16, R3 ;  /* 0x00000010d60d9224 */ /* 0x000fe200078e0203 */
[----:B------:R-:W-:Y:S01]  /*36fd0*/  BSSY B1, `(.L_x_1370) ;  /* 0x0000007000017945 */ /* 0x000fe20003800000 */
[----:B------:R-:W-:-:S03]  /*36fe0*/  @!P6 IADD3.X R11, R5, UR43, RZ, P5, !PT ;  /* 0x0000002b050bec10 */ /* 0x000fc6000affe4ff */
[----:B------:R0:W-:Y:S01]  /*36ff0*/  @!P1 STG.E.U8 desc[UR46][R6.64+0x178], R13 ;  /* 0x0001780d06009986 */ /* 0x0001e2000c10112e */
[----:B------:R-:W-:Y:S05]  /*37000*/  @P6 BRA `(.L_x_1371) ;  /* 0x00000000000c6947 */ /* 0x000fea0003800000 */
[----:B------:R-:W1:Y:S02]  /*37010*/  LDG.E.U8 R2, desc[UR46][R216.64+0x179] ;  /* 0x0001792ed8027981 */ /* 0x000e64000c1e1100 */
[----:B-1234-:R-:W-:-:S05]  /*37020*/  PRMT R4, R2, 0x8880, RZ ;  /* 0x0000888002047816 */ /* 0x01efca00000000ff */
[----:B------:R-:W-:-:S07]  /*37030*/  IMAD R3, R4, R17, RZ ;  /* 0x0000001104037224 */ /* 0x000fce00078e02ff */
.L_x_1371:
[----:B------:R-:W-:Y:S05]  /*37040*/  BSYNC B1 ;  /* 0x0000000000017941 */ /* 0x000fea0003800000 */
.L_x_1370:
[C---:B------:R-:W-:Y:S01]  /*37050*/  ISETP.LT.OR P1, PT, R0.reuse, 0xc1, !P3 ;  /* 0x000000c10000780c */ /* 0x040fe20005f21670 */
[----:B------:R-:W-:Y:S01]  /*37060*/  @!P6 IMAD R215, R215, R16, R3 ;  /* 0x00000010d7d7e224 */ /* 0x000fe200078e0203 */
[----:B------:R-:W-:Y:S01]  /*37070*/  BSSY B1, `(.L_x_1372) ;  /* 0x000000a000017945 */ /* 0x000fe20003800000 */
[----:B------:R-:W-:Y:S01]  /*37080*/  ISETP.LT.OR P2, PT, R0, 0xc2, !P4 ;  /* 0x000000c20000780c */ /* 0x000fe20006741670 */
[----:B-1234-:R-:W-:Y:S01]  /*37090*/  IMAD.IADD R5, R230, 0x1, R9 ;  /* 0x00000001e6057824 */ /* 0x01efe200078e0209 */
[----:B0-----:R-:W-:Y:S01]  /*370a0*/  @!P0 IADD3 R6, P5, R8, UR44, RZ ;  /* 0x0000002c08068c10 */ /* 0x001fe2000ffbe0ff */
[----:B------:R0:W-:Y:S01]  /*370b0*/  @!P6 STG.E.U8 desc[UR46][R10.64+0x179], R215 ;  /* 0x000179d70a00e986 */ /* 0x0001e2000c10112e */
[----:B------:R-:W-:-:S06]  /*370c0*/  ISETP.LT.OR P6, PT, R0, 0xc2, !P3 ;  /* 0x000000c20000780c */ /* 0x000fcc0005fc1670 */
[----:B------:R-:W-:Y:S07]  /*370d0*/  @P1 BRA `(.L_x_1373) ;  /* 0x00000000000c1947 */ /* 0x000fee0003800000 */
[----:B------:R-:W2:Y:S02]  /*370e0*/  LDG.E.U8 R2, desc[UR46][R14.64+0xc0] ;  /* 0x0000c02e0e027981 */ /* 0x000ea4000c1e1100 */
[----:B--2---:R-:W-:-:S05]  /*370f0*/  PRMT R4, R2, 0x8880, RZ ;  /* 0x0000888002047816 */ /* 0x004fca00000000ff */
[----:B------:R-:W-:-:S07]  /*37100*/  IMAD R3, R4, R17, RZ ;  /* 0x0000001104037224 */ /* 0x000fce00078e02ff */
.L_x_1373:
[----:B------:R-:W-:Y:S05]  /*37110*/  BSYNC B1 ;  /* 0x0000000000017941 */ /* 0x000fea0003800000 */
.L_x_1372:
[----:B0-----:R-:W-:Y:S01]  /*37120*/  @!P1 IMAD R11, R24, R16, R3 ;  /* 0x00000010180b9224 */ /* 0x001fe200078e0203 */
[----:B------:R-:W-:Y:S01]  /*37130*/  BSSY B1, `(.L_x_1374) ;  /* 0x0000007000017945 */ /* 0x000fe20003800000 */
[----:B------:R-:W-:-:S05]  /*37140*/  @!P1 IMAD.MOV.U32 R4, RZ, RZ, R8 ;  /* 0x000000ffff049224 */ /* 0x000fca00078e0008 */
[----:B------:R0:W-:Y:S01]  /*37150*/  @!P1 STG.E.U8 desc[UR46][R4.64+0xc0], R11 ;  /* 0x0000c00b04009986 */ /* 0x0001e2000c10112e */
[----:B------:R-:W-:Y:S05]  /*37160*/  @P6 BRA `(.L_x_1375) ;  /* 0x00000000000c6947 */ /* 0x000fea0003800000 */
[----:B------:R-:W0:Y:S02]  /*37170*/  LDG.E.U8 R2, desc[UR46][R14.64+0xc1] ;  /* 0x0000c12e0e027981 */ /* 0x000e24000c1e1100 */
[----:B0-----:R-:W-:-:S05]  /*37180*/  PRMT R4, R2, 0x8880, RZ ;  /* 0x0000888002047816 */ /* 0x001fca00000000ff */
[----:B------:R-:W-:-:S07]  /*37190*/  IMAD R3, R4, R17, RZ ;  /* 0x0000001104037224 */ /* 0x000fce00078e02ff */
.L_x_1375:
[----:B------:R-:W-:Y:S05]  /*371a0*/  BSYNC B1 ;  /* 0x0000000000017941 */ /* 0x000fea0003800000 */
.L_x_1374:
[----:B------:R-:W-:Y:S01]  /*371b0*/  @!P6 IMAD R25, R25, R16, R3 ;  /* 0x000000101919e224 */ /* 0x000fe200078e0203 */
[----:B------:R-:W-:Y:S01]  /*371c0*/  BSSY B1, `(.L_x_1376) ;  /* 0x0000008000017945 */ /* 0x000fe20003800000 */
[----:B0-----:R-:W-:Y:S01]  /*371d0*/  @!P6 IMAD.MOV.U32 R4, RZ, RZ, R8 ;  /* 0x000000ffff04e224 */ /* 0x001fe200078e0008 */
[----:B------:R-:W-:-:S04]  /*371e0*/  @!P0 IADD3.X R7, R5, UR43, RZ, P5, !PT ;  /* 0x0000002b05078c10 */ /* 0x000fc8000affe4ff */
[----:B------:R0:W-:Y:S01]  /*371f0*/  @!P6 STG.E.U8 desc[UR46][R4.64+0xc1], R25 ;  /* 0x0000c1190400e986 */ /* 0x0001e2000c10112e */
[----:B------:R-:W-:Y:S05]  /*37200*/  @P0 BRA `(.L_x_1377) ;  /* 0x00000000000c0947 */ /* 0x000fea0003800000 */
[----:B------:R-:W0:Y:S02]  /*37210*/  LDG.E.U8 R2, desc[UR46][R22.64+0xc0] ;  /* 0x0000c02e16027981 */ /* 0x000e24000c1e1100 */
[----:B0-----:R-:W-:-:S05]  /*37220*/  PRMT R4, R2, 0x8880, RZ ;  /* 0x0000888002047816 */ /* 0x001fca00000000ff */
[----:B------:R-:W-:-:S07]  /*37230*/  IMAD R3, R4, R17, RZ ;  /* 0x0000001104037224 */ /* 0x000fce00078e02ff */
.L_x_1377:
[----:B------:R-:W-:Y:S05]  /*37240*/  BSYNC B1 ;  /* 0x0000000000017941 */ /* 0x000fea0003800000 */
.L_x_1376:
[----:B------:R-:W-:Y:S01]  /*37250*/  @!P0 IMAD R13, R26, R16, R3 ;  /* 0x000000101a0d8224 */ /* 0x000fe200078e0203 */
[----:B------:R-:W-:Y:S01]  /*37260*/  @!P2 IADD3 R10, P5, R8, UR44, RZ ;  /* 0x0000002c080aac10 */ /* 0x000fe2000ffbe0ff */
[----:B------:R-:W-:Y:S01]  /*37270*/  BSSY B1, `(.L_x_1378) ;  /* 0x000000b000017945 */ /* 0x000fe20003800000 */
[C---:B------:R-:W-:Y:S02]  /*37280*/  ISETP.LT.OR P1, PT, R0.reuse, 0xc9, !P3 ;  /* 0x000000c90000780c */ /* 0x040fe40005f21670 */
[----:B------:R1:W-:Y:S01]  /*37290*/  @!P0 STG.E.U8 desc[UR46][R6.64+0xc0], R13 ;  /* 0x0000c00d06008986 */ /* 0x0003e2000c10112e */
[----:B------:R-:W-:Y:S02]  /*372a0*/  @!P2 IADD3.X R11, R5, UR43, RZ, P5, !PT ;  /* 0x0000002b050bac10 */ /* 0x000fe4000affe4ff */
[C---:B------:R-:W-:Y:S02]  /*372b0*/  ISETP.LT.OR P6, PT, R0.reuse, 0xca, !P3 ;  /* 0x000000ca0000780c */ /* 0x040fe40005fc1670 */
[----:B------:R-:W-:-:S02]  /*372c0*/  ISETP.LT.OR P0, PT, R0, 0xc9, !P4 ;  /* 0x000000c90000780c */ /* 0x000fc40006701670 */
[----:B------:R-:W-:Y:S01]  /*372d0*/  ISETP.LT.OR P5, PT, R0, 0xca, !P4 ;  /* 0x000000ca0000780c */ /* 0x000fe200067a1670 */
[----:B------:R-:W-:-:S12]  /*372e0*/  @P2 BRA `(.L_x_1379) ;  /* 0x00000000000c2947 */ /* 0x000fd80003800000 */
[----:B------:R-:W0:Y:S02]  /*372f0*/  LDG.E.U8 R2, desc[UR46][R22.64+0xc1] ;  /* 0x0000c12e16027981 */ /* 0x000e24000c1e1100 */
[----:B0-----:R-:W-:-:S05]  /*37300*/  PRMT R4, R2, 0x8880, RZ ;  /* 0x0000888002047816 */ /* 0x001fca00000000ff */
[----:B------:R-:W-:-:S07]  /*37310*/  IMAD R3, R4, R17, RZ ;  /* 0x0000001104037224 */ /* 0x000fce00078e02ff */
.L_x_1379:
[----:B------:R-:W-:Y:S05]  /*37320*/  BSYNC B1 ;  /* 0x0000000000017941 */ /* 0x000fea0003800000 */
.L_x_1378:
[----:B------:R-:W-:Y:S01]  /*37330*/  @!P2 IMAD R27, R27, R16, R3 ;  /* 0x000000101b1ba224 */ /* 0x000fe200078e0203 */
[----:B------:R-:W-:Y:S04]  /*37340*/  BSSY B1, `(.L_x_1380) ;  /* 0x0000006000017945 */ /* 0x000fe80003800000 */
[----:B------:R2:W-:Y:S01]  /*37350*/  @!P2 STG.E.U8 desc[UR46][R10.64+0xc1], R27 ;  /* 0x0000c11b0a00a986 */ /* 0x0005e2000c10112e */
[----:B------:R-:W-:Y:S05]  /*37360*/  @P1 BRA `(.L_x_1381) ;  /* 0x00000000000c1947 */ /* 0x000fea0003800000 */
[----:B------:R-:W0:Y:S02]  /*37370*/  LDG.E.U8 R2, desc[UR46][R14.64+0xc8] ;  /* 0x0000c82e0e027981 */ /* 0x000e24000c1e1100 */
[----:B0-----:R-:W-:-:S05]  /*37380*/  PRMT R4, R2, 0x8880, RZ ;  /* 0x0000888002047816 */ /* 0x001fca00000000ff */
[----:B------:R-:W-:-:S07]  /*37390*/  IMAD R3, R4, R17, RZ ;  /* 0x0000001104037224 */ /* 0x000fce00078e02ff */
.L_x_1381:
[----:B------:R-:W-:Y:S05]  /*373a0*/  BSYNC B1 ;  /* 0x0000000000017941 */ /* 0x000fea0003800000 */
.L_x_1380:
[----:B-1----:R-:W-:Y:S01]  /*373b0*/  @!P1 IMAD R7, R28, R16, R3 ;  /* 0x000000101c079224 */ /* 0x002fe200078e0203 */
[----:B------:R-:W-:Y:S01]  /*373c0*/  BSSY B1, `(.L_x_1382) ;  /* 0x0000007000017945 */ /* 0x000fe20003800000 */
[----:B0-----:R-:W-:-:S05]  /*373d0*/  @!P1 IMAD.MOV.U32 R4, RZ, RZ, R8 ;  /* 0x000000ffff049224 */ /* 0x001fca00078e0008 */
[----:B------:R0:W-:Y:S01]  /*373e0*/  @!P1 STG.E.U8 desc[UR46][R4.64+0xc8], R7 ;  /* 0x0000c80704009986 */ /* 0x0001e2000c10112e */
[----:B------:R-:W-:Y:S05]  /*373f0*/  @P6 BRA `(.L_x_1383) ;  /* 0x00000000000c6947 */ /* 0x000fea0003800000 */
[----:B------:R-:W0:Y:S02]  /*37400*/  LDG.E.U8 R2, desc[UR46][R14.64+0xc9] ;  /* 0x0000c92e0e027981 */ /* 0x000e24000c1e1100 */
[----:B0-----:R-:W-:-:S05]  /*37410*/  PRMT R4, R2, 0x8880, RZ ;  /* 0x0000888002047816 */ /* 0x001fca00000000ff */
[----:B------:R-:W-:-:S07]  /*37420*/  IMAD R3, R4, R17, RZ ;  /* 0x0000001104037224 */ /* 0x000fce00078e02ff */
.L_x_1383:
[----:B------:R-:W-:Y:S05]  /*37430*/  BSYNC B1 ;  /* 0x0000000000017941 */ /* 0x000fea0003800000 */
.L_x_1382:
[----:B------:R-:W-:Y:S01]  /*37440*/  @!P6 IMAD R29, R29, R16, R3 ;  /* 0x000000101d1de224 */ /* 0x000fe200078e0203 */
[----:B------:R-:W-:Y:S01]  /*37450*/  BSSY B1, `(.L_x_1384) ;  /* 0x000000b000017945 */ /* 0x000fe20003800000 */
[----:B0-----:R-:W-:Y:S01]  /*37460*/  @!P6 IMAD.MOV.U32 R4, RZ, RZ, R8 ;  /* 0x000000ffff04e224 */ /* 0x001fe200078e0008 */
[----:B------:R-:W-:Y:S02]  /*37470*/  ISETP.LT.OR P1, PT, R0, 0xd1, !P4 ;  /* 0x000000d10000780c */ /* 0x000fe40006721670 */
[C---:B--2---:R-:W-:Y:S02]  /*37480*/  @!P5 IADD3 R10, P2, R8.reuse, UR44, RZ ;  /* 0x0000002c080adc10 */ /* 0x044fe4000ff5e0ff */
[----:B------:R0:W-:Y:S01]  /*37490*/  @!P6 STG.E.U8 desc[UR46][R4.64+0xc9], R29 ;  /* 0x0000c91d0400e986 */ /* 0x0001e2000c10112e */
[----:B------:R-:W-:-:S04]  /*374a0*/  @!P0 IADD3 R6, P6, R8, UR44, RZ ;  /* 0x0000002c08068c10 */ /* 0x000fc8000ffde0ff */
[----:B------:R-:W-:Y:S01]  /*374b0*/  @!P0 IADD3.X R7, R5, UR43, RZ, P6, !PT ;  /* 0x0000002b05078c10 */ /* 0x000fe2000b7fe4ff */
[----:B------:R-:W-:Y:S08]  /*374c0*/  @P0 BRA `(.L_x_1385) ;  /* 0x00000000000c0947 */ /* 0x000ff00003800000 */
[----:B------:R-:W0:Y:S02]  /*374d0*/  LDG.E.U8 R2, desc[UR46][R22.64+0xc8] ;  /* 0x0000c82e16027981 */ /* 0x000e24000c1e1100 */
[----:B0-----:R-:W-:-:S05]  /*374e0*/  PRMT R4, R2, 0x8880, RZ ;  /* 0x0000888002047816 */ /* 0x001fca00000000ff */
[----:B------:R-:W-:-:S07]  /*374f0*/  IMAD R3, R4, R17, RZ ;  /* 0x0000001104037224 */ /* 0x000fce00078e02ff */
.L_x_1385:
[----:B------:R-:W-:Y:S05]  /*37500*/  BSYNC B1 ;  /* 0x0000000000017941 */ /* 0x000fea0003800000 */
.L_x_1384:
        /* <DEDUP_REMOVED lines=8> */
.L_x_1387:
[----:B------:R-:W-:Y:S05]  /*37590*/  BSYNC B1 ;  /* 0x0000000000017941 */ /* 0x000fea0003800000 */
.L_x_1386:
[C---:B------:R-:W-:Y:S01]  /*375a0*/  ISETP.LT.OR P0, PT, R0.reuse, 0xd1, !P3 ;  /* 0x000000d10000780c */ /* 0x040fe20005f01670 */
[----:B------:R-:W-:Y:S01]  /*375b0*/  @!P5 IMAD R31, R31, R16, R3 ;  /* 0x000000101f1fd224 */ /* 0x000fe200078e0203 */
[----:B------:R-:W-:Y:S01]  /*375c0*/  BSSY B1, `(.L_x_1388) ;  /* 0x0000009000017945 */ /* 0x000fe20003800000 */
[----:B------:R-:W-:Y:S02]  /*375d0*/  ISETP.LT.OR P2, PT, R0, 0xd2, !P4 ;  /* 0x000000d20000780c */ /* 0x000fe40006741670 */
[----:B-1----:R-:W-:Y:S01]  /*375e0*/  @!P1 IADD3 R6, P6, R8, UR44, RZ ;  /* 0x0000002c08069c10 */ /* 0x002fe2000ffde0ff */
[----:B------:R1:W-:Y:S01]  /*375f0*/  @!P5 STG.E.U8 desc[UR46][R10.64+0xc9], R31 ;  /* 0x0000c91f0a00d986 */ /* 0x0003e2000c10112e */
[----:B------:R-:W-:-:S06]  /*37600*/  ISETP.LT.OR P5, PT, R0, 0xd2, !P3 ;  /* 0x000000d20000780c */ /* 0x000fcc0005fa1670 */
[----:B------:R-:W-:Y:S07]  /*37610*/  @P0 BRA `(.L_x_1389) ;  /* 0x00000000000c0947 */ /* 0x000fee0003800000 */
[----:B------:R-:W0:Y:S02]  /*37620*/  LDG.E.U8 R2, desc[UR46][R14.64+0xd0] ;  /* 0x0000d02e0e027981 */ /* 0x000e24000c1e1100 */
[----:B0-----:R-:W-:-:S05]  /*37630*/  PRMT R4, R2, 0x8880, RZ ;  /* 0x0000888002047816 */ /* 0x001fca00000000ff */
[----:B------:R-:W-:-:S07]  /*37640*/  IMAD R3, R4, R17, RZ ;  /* 0x0000001104037224 */ /* 0x000fce00078e02ff */
.L_x_1389:
[----:B------:R-:W-:Y:S05]  /*37650*/  BSYNC B1 ;  /* 0x0000000000017941 */ /* 0x000fea0003800000 */
.L_x_1388:
        /* <DEDUP_REMOVED lines=8> */
.L_x_1391:
[----:B------:R-:W-:Y:S05]  /*376e0*/  BSYNC B1 ;  /* 0x0000000000017941 */ /* 0x000fea0003800000 */
.L_x_1390:
        /* <DEDUP_REMOVED lines=9> */
.L_x_1393:
[----:B------:R-:W-:Y:S05]  /*37780*/  BSYNC B1 ;  /* 0x0000000000017941 */ /* 0x000fea0003800000 */
.L_x_1392:
        /* <DEDUP_REMOVED lines=13> */
.L_x_1395:
[----:B------:R-:W-:Y:S05]  /*37860*/  BSYNC B1 ;  /* 0x0000000000017941 */ /* 0x000fea0003800000 */
.L_x_1394:
[----:B------:R-:W-:Y:S01]  /*37870*/  @!P2 IMAD R35, R35, R16, R3 ;  /* 0x000000102323a224 */ /* 0x000fe200078e0203 */
[----:B------:R-:W-:Y:S04]  /*37880*/  BSSY B1, `(.L_x_1396) ;  /* 0x0000006000017945 */ /* 0x000fe80003800000 */
[----:B------:R2:W-:Y:S01]  /*37890*/  @!P2 STG.E.U8 desc[UR46][R10.64+0xd1], R35 ;  /* 0x0000d1230a00a986 */ /* 0x0005e2000c10112e */
[----:B------:R-:W-:Y:S05]  /*378a0*/  @P0 BRA `(.L_x_1397) ;  /* 0x00000000000c0947 */ /* 0x000fea0003800000 */
[----:B------:R-:W0:Y:S02]  /*378b0*/  LDG.E.U8 R2, desc[UR46][R14.64+0xd8] ;  /* 0x0000d82e0e027981 */ /* 0x000e24000c1e1100 */
[----:B0-----:R-:W-:-:S05]  /*378c0*/  PRMT R4, R2, 0x8880, RZ ;  /* 0x0000888002047816 */ /* 0x001fca00000000ff */
[----:B------:R-:W-:-:S07]  /*378d0*/  IMAD R3, R4, R17, RZ ;  /* 0x0000001104037224 */ /* 0x000fce00078e02ff */
.L_x_1397:
[----:B------:R-:W-:Y:S05]  /*378e0*/  BSYNC B1 ;  /* 0x0000000000017941 */ /* 0x000fea0003800000 */
.L_x_1396:
        /* <DEDUP_REMOVED lines=8> */
.L_x_1399:
[----:B------:R-:W-:Y:S05]  /*37970*/  BSYNC B1 ;  /* 0x0000000000017941 */ /* 0x000fea0003800000 */
.L_x_1398:
        /* <DEDUP_REMOVED lines=12> */
.L_x_1401:
[----:B------:R-:W-:Y:S05]  /*37a40*/  BSYNC B1 ;  /* 0x0000000000017941 */ /* 0x000fea0003800000 */
.L_x_1400:
        /* <DEDUP_REMOVED lines=8> */
.L_x_1403:
[----:B------:R-:W-:Y:S05]  /*37ad0*/  BSYNC B1 ;  /* 0x0000000000017941 */ /* 0x000fea0003800000 */
.L_x_1402:
        /* <DEDUP_REMOVED lines=11> */
.L_x_1405:
[----:B------:R-:W-:Y:S05]  /*37b90*/  BSYNC B1 ;  /* 0x0000000000017941 */ /* 0x000fea0003800000 */
.L_x_1404:
        /* <DEDUP_REMOVED lines=8> */
.L_x_1407:
[----:B------:R-:W-:Y:S05]  /*37c20*/  BSYNC B1 ;  /* 0x0000000000017941 */ /* 0x000fea0003800000 */
.L_x_1406:
        /* <DEDUP_REMOVED lines=9> */
.L_x_1409:
[----:B------:R-:W-:Y:S05]  /*37cc0*/  BSYNC B1 ;  /* 0x0000000000017941 */ /* 0x000fea0003800000 */
.L_x_1408:
        /* <DEDUP_REMOVED lines=13> */
.L_x_1411:
[----:B------:R-:W-:Y:S05]  /*37da0*/  BSYNC B1 ;  /* 0x0000000000017941 */ /* 0x000fea0003800000 */
.L_x_1410:
[----:B------:R-:W-:Y:S01]  /*37db0*/  @!P2 IMAD R43, R43, R16, R3 ;  /* 0x000000102b2ba224 */ /* 0x000fe200078e0203 */
[----:B------:R-:W-:Y:S04]  /*37dc0*/  BSSY B1, `(.L_x_1412) ;  /* 0x0000006000017945 */ /* 0x000fe80003800000 */
[----:B------:R2:W-:Y:S01]  /*37dd0*/  @!P2 STG.E.U8 desc[UR46][R10.64+0xe1], R43 ;  /* 0x0000e12b0a00a986 */ /* 0x0005e2000c10112e */
[----:B------:R-:W-:Y:S05]  /*37de0*/  @P1 BRA `(.L_x_1413) ;  /* 0x00000000000c1947 */ /* 0x000fea0003800000 */
[----:B------:R-:W0:Y:S02]  /*37df0*/  LDG.E.U8 R2, desc[UR46][R14.64+0xe8] ;  /* 0x0000e82e0e027981 */ /* 0x000e24000c1e1100 */
[----:B0-----:R-:W-:-:S05]  /*37e00*/  PRMT R4, R2, 0x8880, RZ ;  /* 0x0000888002047816 */ /* 0x001fca00000000ff */
[----:B------:R-:W-:-:S07]  /*37e10*/  IMAD R3, R4, R17, RZ ;  /* 0x0000001104037224 */ /* 0x000fce00078e02ff */
.L_x_1413:
[----:B------:R-:W-:Y:S05]  /*37e20*/  BSYNC B1 ;  /* 0x0000000000017941 */ /* 0x000fea0003800000 */
.L_x_1412:
        /* <DEDUP_REMOVED lines=8> */
.L_x_1415:
[----:B------:R-:W-:Y:S05]  /*37eb0*/  BSYNC B1 ;  /* 0x0000000000017941 */ /* 0x000fea0003800000 */
.L_x_1414:
        /* <DEDUP_REMOVED lines=12> */
.L_x_1417:
[----:B------:R-:W-:Y:S05]  /*37f80*/  BSYNC B1 ;  /* 0x0000000000017941 */ /* 0x000fea0003800000 */
.L_x_1416:
        /* <DEDUP_REMOVED lines=8> */
.L_x_1419:
[----:B------:R-:W-:Y:S05]  /*38010*/  BSYNC B1 ;  /* 0x0000000000017941 */ /* 0x000fea0003800000 */
.L_x_1418:
        /* <DEDUP_REMOVED lines=11> */
.L_x_1421:
[----:B------:R-:W-:Y:S05]  /*380d0*/  BSYNC B1 ;  /* 0x0000000000017941 */ /* 0x000fea0003800000 */
.L_x_1420:
        /* <DEDUP_REMOVED lines=8> */
.L_x_1423:
[----:B------:R-:W-:Y:S05]  /*38160*/  BSYNC B1 ;  /* 0x0000000000017941 */ /* 0x000fea0003800000 */
.L_x_1422:
        /* <DEDUP_REMOVED lines=9> */
.L_x_1425:
[----:B------:R-:W-:Y:S05]  /*38200*/  BSYNC B1 ;  /* 0x0000000000017941 */ /* 0x000fea0003800000 */
.L_x_1424:
        /* <DEDUP_REMOVED lines=13> */
.L_x_1427:
[----:B------:R-:W-:Y:S05]  /*382e0*/  BSYNC B1 ;  /* 0x0000000000017941 */ /* 0x000fea0003800000 */
.L_x_1426:
[----:B------:R-:W-:Y:S01]  /*382f0*/  @!P2 IMAD R51, R51, R16, R3 ;  /* 0x000000103333a224 */ /* 0x000fe200078e0203 */
[----:B------:R-:W-:Y:S04]  /*38300*/  BSSY B1, `(.L_x_1428) ;  /* 0x0000006000017945 */ /* 0x000fe80003800000 */
[----:B------:R2:W-:Y:S01]  /*38310*/  @!P2 STG.E.U8 desc[UR46][R10.64+0xf1], R51 ;  /* 0x0000f1330a00a986 */ /* 0x0005e2000c10112e */
[----:B------:R-:W-:Y:S05]  /*38320*/  @P0 BRA `(.L_x_1429) ;  /* 0x00000000000c0947 */ /* 0x000fea0003800000 */
[----:B------:R-:W0:Y:S02]  /*38330*/  LDG.E.U8 R2, desc[UR46][R14.64+0xf8] ;  /* 0x0000f82e0e027981 */ /* 0x000e24000c1e1100 */
[----:B0-----:R-:W-:-:S05]  /*38340*/  PRMT R4, R2, 0x8880, RZ ;  /* 0x0000888002047816 */ /* 0x001fca00000000ff */
[----:B------:R-:W-:-:S07]  /*38350*/  IMAD R3, R4, R17, RZ ;  /* 0x0000001104037224 */ /* 0x000fce00078e02ff */
.L_x_1429:
[----:B------:R-:W-:Y:S05]  /*38360*/  BSYNC B1 ;  /* 0x0000000000017941 */ /* 0x000fea0003800000 */
.L_x_1428:
        /* <DEDUP_REMOVED lines=8> */
.L_x_1431:
[----:B------:R-:W-:Y:S05]  /*383f0*/  BSYNC B1 ;  /* 0x0000000000017941 */ /* 0x000fea0003800000 */
.L_x_1430:
        /* <DEDUP_REMOVED lines=12> */
.L_x_1433:
[----:B------:R-:W-:Y:S05]  /*384c0*/  BSYNC B1 ;  /* 0x0000000000017941 */ /* 0x000fea0003800000 */
.L_x_1432:
        /* <DEDUP_REMOVED lines=8> */
.L_x_1435:
[----:B------:R-:W-:Y:S05]  /*38550*/  BSYNC B1 ;  /* 0x0000000000017941 */ /* 0x000fea0003800000 */
.L_x_1434:
        /* <DEDUP_REMOVED lines=11> */
.L_x_1437:
[----:B------:R-:W-:Y:S05]  /*38610*/  BSYNC B1 ;  /* 0x0000000000017941 */ /* 0x000fea0003800000 */
.L_x_1436:
        /* <DEDUP_REMOVED lines=8> */
.L_x_1439:
[----:B------:R-:W-:Y:S05]  /*386a0*/  BSYNC B1 ;  /* 0x0000000000017941 */ /* 0x000fea0003800000 */
.L_x_1438:
        /* <DEDUP_REMOVED lines=9> */
.L_x_1441:
[----:B------:R-:W-:Y:S05]  /*38740*/  BSYNC B1 ;  /* 0x0000000000017941 */ /* 0x000fea0003800000 */
.L_x_1440:
        /* <DEDUP_REMOVED lines=13> */
.L_x_1443:
[----:B------:R-:W-:Y:S05]  /*38820*/  BSYNC B1 ;  /* 0x0000000000017941 */ /* 0x000fea0003800000 */
.L_x_1442:
[----:B------:R-:W-:Y:S01]  /*38830*/  @!P2 IMAD R59, R59, R16, R3 ;  /* 0x000000103b3ba224 */ /* 0x000fe200078e0203 */
[----:B------:R-:W-:Y:S04]  /*38840*/  BSSY B1, `(.L_x_1444) ;  /* 0x0000006000017945 */ /* 0x000fe80003800000 */
[----:B------:R2:W-:Y:S01]  /*38850*/  @!P2 STG.E.U8 desc[UR46][R10.64+0x101], R59 ;  /* 0x0001013b0a00a986 */ /* 0x0005e2000c10112e */
[----:B------:R-:W-:Y:S05]  /*38860*/  @P1 BRA `(.L_x_1445) ;  /* 0x00000000000c1947 */ /* 0x000fea0003800000 */
[----:B------:R-:W0:Y:S02]  /*38870*/  LDG.E.U8 R2, desc[UR46][R14.64+0x108] ;  /* 0x0001082e0e027981 */ /* 0x000e24000c1e1100 */
[----:B0-----:R-:W-:-:S05]  /*38880*/  PRMT R4, R2, 0x8880, RZ ;  /* 0x0000888002047816 */ /* 0x001fca00000000ff */
[----:B------:R-:W-:-:S07]  /*38890*/  IMAD R3, R4, R17, RZ ;  /* 0x0000001104037224 */ /* 0x000fce00078e02ff */
.L_x_1445:
[----:B------:R-:W-:Y:S05]  /*388a0*/  BSYNC B1 ;  /* 0x0000000000017941 */ /* 0x000fea0003800000 */
.L_x_1444:
        /* <DEDUP_REMOVED lines=8> */
.L_x_1447:
[----:B------:R-:W-:Y:S05]  /*38930*/  BSYNC B1 ;  /* 0x0000000000017941 */ /* 0x000fea0003800000 */
.L_x_1446:
        /* <DEDUP_REMOVED lines=12> */
.L_x_1449:
[----:B------:R-:W-:Y:S05]  /*38a00*/  BSYNC B1 ;  /* 0x0000000000017941 */ /* 0x000fea0003800000 */
.L_x_1448:
        /* <DEDUP_REMOVED lines=8> */
.L_x_1451:
[----:B------:R-:W-:Y:S05]  /*38a90*/  BSYNC B1 ;  /* 0x0000000000017941 */ /* 0x000fea0003800000 */
.L_x_1450:
        /* <DEDUP_REMOVED lines=11> */
.L_x_1453:
[----:B------:R-:W-:Y:S05]  /*38b50*/  BSYNC B1 ;  /* 0x0000000000017941 */ /* 0x000fea0003800000 */
.L_x_1452:
        /* <DEDUP_REMOVED lines=8> */
.L_x_1455:
[----:B------:R-:W-:Y:S05]  /*38be0*/  BSYNC B1 ;  /* 0x0000000000017941 */ /* 0x000fea0003800000 */
.L_x_1454:
        /* <DEDUP_REMOVED lines=9> */
.L_x_1457:
[----:B------:R-:W-:Y:S05]  /*38c80*/  BSYNC B1 ;  /* 0x0000000000017941 */ /* 0x000fea0003800000 */
.L_x_1456:
        /* <DEDUP_REMOVED lines=13> */
.L_x_1459:
[----:B------:R-:W-:Y:S05]  /*38d60*/  BSYNC B1 ;  /* 0x0000000000017941 */ /* 0x000fea0003800000 */
.L_x_1458:
[----:B------:R-:W-:Y:S01]  /*38d70*/  @!P2 IMAD R67, R67, R16, R3 ;  /* 0x000000104343a224 */ /* 0x000fe200078e0203 */
[----:B------:R-:W-:Y:S04]  /*38d80*/  BSSY B1, `(.L_x_1460) ;  /* 0x0000006000017945 */ /* 0x000fe80003800000 */
[----:B------:R2:W-:Y:S01]  /*38d90*/  @!P2 STG.E.U8 desc[UR46][R10.64+0x111], R67 ;  /* 0x000111430a00a986 */ /* 0x0005e2000c10112e */
[----:B------:R-:W-:Y:S05]  /*38da0*/  @P0 BRA `(.L_x_1461) ;  /* 0x00000000000c0947 */ /* 0x000fea0003800000 */
[----:B------:R-:W0:Y:S02]  /*38db0*/  LDG.E.U8 R2, desc[UR46][R14.64+0x118] ;  /* 0x0001182e0e027981 */ /* 0x000e24000c1e1100 */
[----:B0-----:R-:W-:-:S05]  /*38dc0*/  PRMT R4, R2, 0x8880, RZ ;  /* 0x0000888002047816 */ /* 0x001fca00000000ff */
[----:B------:R-:W-:-:S07]  /*38dd0*/  IMAD R3, R4, R17, RZ ;  /* 0x0000001104037224 */ /* 0x000fce00078e02ff */
.L_x_1461:
[----:B------:R-:W-:Y:S05]  /*38de0*/  BSYNC B1 ;  /* 0x0000000000017941 */ /* 0x000fea0003800000 */
.L_x_1460:
        /* <DEDUP_REMOVED lines=8> */
.L_x_1463:
[----:B------:R-:W-:Y:S05]  /*38e70*/  BSYNC B1 ;  /* 0x0000000000017941 */ /* 0x000fea0003800000 */
.L_x_1462:
        /* <DEDUP_REMOVED lines=12> */
.L_x_1465:
[----:B------:R-:W-:Y:S05]  /*38f40*/  BSYNC B1 ;  /* 0x0000000000017941 */ /* 0x000fea0003800000 */
.L_x_1464:
        /* <DEDUP_REMOVED lines=8> */
.L_x_1467:
[----:B------:R-:W-:Y:S05]  /*38fd0*/  BSYNC B1 ;  /* 0x0000000000017941 */ /* 0x000fea0003800000 */
.L_x_1466:
        /* <DEDUP_REMOVED lines=11> */
.L_x_1469:
[----:B------:R-:W-:Y:S05]  /*39090*/  BSYNC B1 ;  /* 0x0000000000017941 */ /* 0x000fea0003800000 */
.L_x_1468:
        /* <DEDUP_REMOVED lines=8> */
.L_x_1471:
[----:B------:R-:W-:Y:S05]  /*39120*/  BSYNC B1 ;  /* 0x0000000000017941 */ /* 0x000fea0003800000 */
.L_x_1470:
        /* <DEDUP_REMOVED lines=9> */
.L_x_1473:
[----:B------:R-:W-:Y:S05]  /*391c0*/  BSYNC B1 ;  /* 0x0000000000017941 */ /* 0x000fea0003800000 */
.L_x_1472:
        /* <DEDUP_REMOVED lines=13> */
.L_x_1475:
[----:B------:R-:W-:Y:S05]  /*392a0*/  BSYNC B1 ;  /* 0x0000000000017941 */ /* 0x000fea0003800000 */
.L_x_1474:
[----:B------:R-:W-:Y:S01]  /*392b0*/  @!P2 IMAD R75, R75, R16, R3 ;  /* 0x000000104b4ba224 */ /* 0x000fe200078e0203 */
[----:B------:R-:W-:Y:S04]  /*392c0*/  BSSY B1, `(.L_x_1476) ;  /* 0x0000006000017945 */ /* 0x000fe80003800000 */
[----:B------:R2:W-:Y:S01]  /*392d0*/  @!P2 STG.E.U8 desc[UR46][R10.64+0x121], R75 ;  /* 0x0001214b0a00a986 */ /* 0x0005e2000c10112e */
[----:B------:R-:W-:Y:S05]  /*392e0*/  @P1 BRA `(.L_x_1477) ;  /* 0x00000000000c1947 */ /* 0x000fea0003800000 */
[----:B------:R-:W0:Y:S02]  /*392f0*/  LDG.E.U8 R2, desc[UR46][R14.64+0x128] ;  /* 0x0001282e0e027981 */ /* 0x000e24000c1e1100 */
[----:B0-----:R-:W-:-:S05]  /*39300*/  PRMT R4, R2, 0x8880, RZ ;  /* 0x0000888002047816 */ /* 0x001fca00000000ff */
[----:B------:R-:W-:-:S07]  /*39310*/  IMAD R3, R4, R17, RZ ;  /* 0x0000001104037224 */ /* 0x000fce00078e02ff */
.L_x_1477:
[----:B------:R-:W-:Y:S05]  /*39320*/  BSYNC B1 ;  /* 0x0000000000017941 */ /* 0x000fea0003800000 */
.L_x_1476:
        /* <DEDUP_REMOVED lines=8> */
.L_x_1479:
[----:B------:R-:W-:Y:S05]  /*393b0*/  BSYNC B1 ;  /* 0x0000000000017941 */ /* 0x000fea0003800000 */
.L_x_1478:
        /* <DEDUP_REMOVED lines=12> */
.L_x_1481:
[----:B------:R-:W-:Y:S05]  /*39480*/  BSYNC B1 ;  /* 0x0000000000017941 */ /* 0x000fea0003800000 */
.L_x_1480:
        /* <DEDUP_REMOVED lines=8> */
.L_x_1483:
[----:B------:R-:W-:Y:S05]  /*39510*/  BSYNC B1 ;  /* 0x0000000000017941 */ /* 0x000fea0003800000 */
.L_x_1482:
        /* <DEDUP_REMOVED lines=11> */
.L_x_1485:
[----:B------:R-:W-:Y:S05]  /*395d0*/  BSYNC B1 ;  /* 0x0000000000017941 */ /* 0x000fea0003800000 */
.L_x_1484:
        /* <DEDUP_REMOVED lines=8> */
.L_x_1487:
[----:B------:R-:W-:Y:S05]  /*39660*/  BSYNC B1 ;  /* 0x0000000000017941 */ /* 0x000fea0003800000 */
.L_x_1486:
        /* <DEDUP_REMOVED lines=9> */
.L_x_1489:
[----:B------:R-:W-:Y:S05]  /*39700*/  BSYNC B1 ;  /* 0x0000000000017941 */ /* 0x000fea0003800000 */
.L_x_1488:
        /* <DEDUP_REMOVED lines=13> */
.L_x_1491:
[----:B------:R-:W-:Y:S05]  /*397e0*/  BSYNC B1 ;  /* 0x0000000000017941 */ /* 0x000fea0003800000 */
.L_x_1490:
[----:B------:R-:W-:Y:S01]  /*397f0*/  @!P2 IMAD R83, R83, R16, R3 ;  /* 0x000000105353a224 */ /* 0x000fe200078e0203 */
[----:B------:R-:W-:Y:S04]  /*39800*/  BSSY B1, `(.L_x_1492) ;  /* 0x0000006000017945 */ /* 0x000fe80003800000 */
[----:B------:R2:W-:Y:S01]  /*39810*/  @!P2 STG.E.U8 desc[UR46][R10.64+0x131], R83 ;  /* 0x000131530a00a986 */ /* 0x0005e2000c10112e */
[----:B------:R-:W-:Y:S05]  /*39820*/  @P0 BRA `(.L_x_1493) ;  /* 0x00000000000c0947 */ /* 0x000fea0003800000 */
[----:B------:R-:W0:Y:S02]  /*39830*/  LDG.E.U8 R2, desc[UR46][R14.64+0x138] ;  /* 0x0001382e0e027981 */ /* 0x000e24000c1e1100 */
[----:B0-----:R-:W-:-:S05]  /*39840*/  PRMT R4, R2, 0x8880, RZ ;  /* 0x0000888002047816 */ /* 0x001fca00000000ff */
[----:B------:R-:W-:-:S07]  /*39850*/  IMAD R3, R4, R17, RZ ;  /* 0x0000001104037224 */ /* 0x000fce00078e02ff */
.L_x_1493:
[----:B------:R-:W-:Y:S05]  /*39860*/  BSYNC B1 ;  /* 0x0000000000017941 */ /* 0x000fea0003800000 */
.L_x_1492:
        /* <DEDUP_REMOVED lines=8> */
.L_x_1495:
[----:B------:R-:W-:Y:S05]  /*398f0*/  BSYNC B1 ;  /* 0x0000000000017941 */ /* 0x000fea0003800000 */
.L_x_1494:
        /* <DEDUP_REMOVED lines=12> */
.L_x_1497:
[----:B------:R-:W-:Y:S05]  /*399c0*/  BSYNC B1 ;  /* 0x0000000000017941 */ /* 0x000fea0003800000 */
.L_x_1496:
        /* <DEDUP_REMOVED lines=8> */
.L_x_1499:
[----:B------:R-:W-:Y:S05]  /*39a50*/  BSYNC B1 ;  /* 0x0000000000017941 */ /* 0x000fea0003800000 */
.L_x_1498:
        /* <DEDUP_REMOVED lines=11> */
.L_x_1501:
[----:B------:R-:W-:Y:S05]  /*39b10*/  BSYNC B1 ;  /* 0x0000000000017941 */ /* 0x000fea0003800000 */
.L_x_1500:
        /* <DEDUP_REMOVED lines=8> */
.L_x_1503:
[----:B------:R-:W-:Y:S05]  /*39ba0*/  BSYNC B1 ;  /* 0x0000000000017941 */ /* 0x000fea0003800000 */
.L_x_1502:
        /* <DEDUP_REMOVED lines=9> */
.L_x_1505:
[----:B------:R-:W-:Y:S05]  /*39c40*/  BSYNC B1 ;  /* 0x0000000000017941 */ /* 0x000fea0003800000 */
.L_x_1504:
        /* <DEDUP_REMOVED lines=13> */
.L_x_1507:
[----:B------:R-:W-:Y:S05]  /*39d20*/  BSYNC B1 ;  /* 0x0000000000017941 */ /* 0x000fea0003800000 */
.L_x_1506:
[----:B------:R-:W-:Y:S01]  /*39d30*/  @!P2 IMAD R91, R91, R16, R3 ;  /* 0x000000105b5ba224 */ /* 0x000fe200078e0203 */
[----:B------:R-:W-:Y:S04]  /*39d40*/  BSSY B1, `(.L_x_1508) ;  /* 0x0000006000017945 */ /* 0x000fe80003800000 */
[----:B------:R2:W-:Y:S01]  /*39d50*/  @!P2 STG.E.U8 desc[UR46][R10.64+0x141], R91 ;  /* 0x0001415b0a00a986 */ /* 0x0005e2000c10112e */
[----:B------:R-:W-:Y:S05]  /*39d60*/  @P1 BRA `(.L_x_1509) ;  /* 0x00000000000c1947 */ /* 0x000fea0003800000 */
[----:B------:R-:W0:Y:S02]  /*39d70*/  LDG.E.U8 R2, desc[UR46][R14.64+0x148] ;  /* 0x0001482e0e027981 */ /* 0x000e24000c1e1100 */
[----:B0-----:R-:W-:-:S05]  /*39d80*/  PRMT R4, R2, 0x8880, RZ ;  /* 0x0000888002047816 */ /* 0x001fca00000000ff */
[----:B------:R-:W-:-:S07]  /*39d90*/  IMAD R3, R4, R17, RZ ;  /* 0x0000001104037224 */ /* 0x000fce00078e02ff */
.L_x_1509:
[----:B------:R-:W-:Y:S05]  /*39da0*/  BSYNC B1 ;  /* 0x0000000000017941 */ /* 0x000fea0003800000 */
.L_x_1508:
        /* <DEDUP_REMOVED lines=8> */
.L_x_1511:
[----:B------:R-:W-:Y:S05]  /*39e30*/  BSYNC B1 ;  /* 0x0000000000017941 */ /* 0x000fea0003800000 */
.L_x_1510:
        /* <DEDUP_REMOVED lines=12> */
.L_x_1513:
[----:B------:R-:W-:Y:S05]  /*39f00*/  BSYNC B1 ;  /* 0x0000000000017941 */ /* 0x000fea0003800000 */
.L_x_1512:
        /* <DEDUP_REMOVED lines=8> */
.L_x_1515:
[----:B------:R-:W-:Y:S05]  /*39f90*/  BSYNC B1 ;  /* 0x0000000000017941 */ /* 0x000fea0003800000 */
.L_x_1514:
        /* <DEDUP_REMOVED lines=11> */
.L_x_1517:
[----:B------:R-:W-:Y:S05]  /*3a050*/  BSYNC B1 ;  /* 0x0000000000017941 */ /* 0x000fea0003800000 */
.L_x_1516:
        /* <DEDUP_REMOVED lines=8> */
.L_x_1519:
[----:B------:R-:W-:Y:S05]  /*3a0e0*/  BSYNC B1 ;  /* 0x0000000000017941 */ /* 0x000fea0003800000 */
.L_x_1518:
        /* <DEDUP_REMOVED lines=9> */
.L_x_1521:
[----:B------:R-:W-:Y:S05]  /*3a180*/  BSYNC B1 ;  /* 0x0000000000017941 */ /* 0x000fea0003800000 */
.L_x_1520:
        /* <DEDUP_REMOVED lines=13> */
.L_x_1523:
[----:B------:R-:W-:Y:S05]  /*3a260*/  BSYNC B1 ;  /* 0x0000000000017941 */ /* 0x000fea0003800000 */
.L_x_1522:
[----:B------:R-:W-:Y:S01]  /*3a270*/  @!P2 IMAD R99, R99, R16, R3 ;  /* 0x000000106363a224 */ /* 0x000fe200078e0203 */
[----:B------:R-:W-:Y:S04]  /*3a280*/  BSSY B1, `(.L_x_1524) ;  /* 0x0000006000017945 */ /* 0x000fe80003800000 */
[----:B------:R2:W-:Y:S01]  /*3a290*/  @!P2 STG.E.U8 desc[UR46][R10.64+0x151], R99 ;  /* 0x000151630a00a986 */ /* 0x0005e2000c10112e */
[----:B------:R-:W-:Y:S05]  /*3a2a0*/  @P0 BRA `(.L_x_1525) ;  /* 0x00000000000c0947 */ /* 0x000fea0003800000 */
[----:B------:R-:W0:Y:S02]  /*3a2b0*/  LDG.E.U8 R2, desc[UR46][R14.64+0x158] ;  /* 0x0001582e0e027981 */ /* 0x000e24000c1e1100 */
[----:B0-----:R-:W-:-:S05]  /*3a2c0*/  PRMT R4, R2, 0x8880, RZ ;  /* 0x0000888002047816 */ /* 0x001fca00000000ff */
[----:B------:R-:W-:-:S07]  /*3a2d0*/  IMAD R3, R4, R17, RZ ;  /* 0x0000001104037224 */ /* 0x000fce00078e02ff */
.L_x_1525:
[----:B------:R-:W-:Y:S05]  /*3a2e0*/  BSYNC B1 ;  /* 0x0000000000017941 */ /* 0x000fea0003800000 */
.L_x_1524:
        /* <DEDUP_REMOVED lines=8> */
.L_x_1527:
[----:B------:R-:W-:Y:S05]  /*3a370*/  BSYNC B1 ;  /* 0x0000000000017941 */ /* 0x000fea0003800000 */
.L_x_1526:
        /* <DEDUP_REMOVED lines=12> */
.L_x_1529:
[----:B------:R-:W-:Y:S05]  /*3a440*/  BSYNC B1 ;  /* 0x0000000000017941 */ /* 0x000fea0003800000 */
.L_x_1528:
        /* <DEDUP_REMOVED lines=8> */
.L_x_1531:
[----:B------:R-:W-:Y:S05]  /*3a4d0*/  BSYNC B1 ;  /* 0x0000000000017941 */ /* 0x000fea0003800000 */
.L_x_1530:
        /* <DEDUP_REMOVED lines=11> */
.L_x_1533:
[----:B------:R-:W-:Y:S05]  /*3a590*/  BSYNC B1 ;  /* 0x0000000000017941 */ /* 0x000fea0003800000 */
.L_x_1532:
        /* <DEDUP_REMOVED lines=8> */
.L_x_1535:
[----:B------:R-:W-:Y:S05]  /*3a620*/  BSYNC B1 ;  /* 0x0000000000017941 */ /* 0x000fea0003800000 */
.L_x_1534:
        /* <DEDUP_REMOVED lines=9> */
.L_x_1537:
[----:B------:R-:W-:Y:S05]  /*3a6c0*/  BSYNC B1 ;  /* 0x0000000000017941 */ /* 0x000fea0003800000 */
.L_x_1536:
        /* <DEDUP_REMOVED lines=13> */
.L_x_1539:
[----:B------:R-:W-:Y:S05]  /*3a7a0*/  BSYNC B1 ;  /* 0x0000000000017941 */ /* 0x000fea0003800000 */
.L_x_1538:
[----:B------:R-:W-:Y:S01]  /*3a7b0*/  @!P2 IMAD R107, R107, R16, R3 ;  /* 0x000000106b6ba224 */ /* 0x000fe200078e0203 */
[----:B------:R-:W-:Y:S04]  /*3a7c0*/  BSSY B1, `(.L_x_1540) ;  /* 0x0000006000017945 */ /* 0x000fe80003800000 */
[----:B------:R2:W-:Y:S01]  /*3a7d0*/  @!P2 STG.E.U8 desc[UR46][R10.64+0x161], R107 ;  /* 0x0001616b0a00a986 */ /* 0x0005e2000c10112e */
[----:B------:R-:W-:Y:S05]  /*3a7e0*/  @P1 BRA `(.L_x_1541) ;  /* 0x00000000000c1947 */ /* 0x000fea0003800000 */
[----:B------:R-:W0:Y:S02]  /*3a7f0*/  LDG.E.U8 R2, desc[UR46][R14.64+0x168] ;  /* 0x0001682e0e027981 */ /* 0x000e24000c1e1100 */
[----:B0-----:R-:W-:-:S05]  /*3a800*/  PRMT R4, R2, 0x8880, RZ ;  /* 0x0000888002047816 */ /* 0x001fca00000000ff */
[----:B------:R-:W-:-:S07]  /*3a810*/  IMAD R3, R4, R17, RZ ;  /* 0x0000001104037224 */ /* 0x000fce00078e02ff */
.L_x_1541:
[----:B------:R-:W-:Y:S05]  /*3a820*/  BSYNC B1 ;  /* 0x0000000000017941 */ /* 0x000fea0003800000 */
.L_x_1540:
        /* <DEDUP_REMOVED lines=8> */
.L_x_1543:
[----:B------:R-:W-:Y:S05]  /*3a8b0*/  BSYNC B1 ;  /* 0x0000000000017941 */ /* 0x000fea0003800000 */
.L_x_1542:
[----:B------:R-:W-:Y:S01]  /*3a8c0*/  @!P6 IMAD R109, R109, R16, R3 ;  /* 0x000000106d6de224 */ /* 0x000fe200078e0203 */
[----:B------:R-:W-:Y:S01]  /*3a8d0*/  @!P0 IADD3 R6, P2, R8, UR44, RZ ;  /* 0x0000002c08068c10 */ /* 0x000fe2000ff5e0ff */
[----:B0-----:R-:W-:Y:S01]  /*3a8e0*/  @!P6 IMAD.MOV.U32 R4, RZ, RZ, R8 ;  /* 0x000000ffff04e224 */ /* 0x001fe200078e0008 */
[----:B------:R-:W-:Y:S01]  /*3a8f0*/  BSSY B1, `(.L_x_1544) ;  /* 0x000000a000017945 */ /* 0x000fe20003800000 */
[C---:B------:R-:W-:Y:S02]  /*3a900*/  ISETP.LT.OR P1, PT, R0.reuse, 0x171, !P4 ;  /* 0x000001710000780c */ /* 0x040fe40006721670 */
[----:B------:R-:W-:Y:S01]  /*3a910*/  @!P0 IADD3.X R7, R5, UR43, RZ, P2, !PT ;  /* 0x0000002b05078c10 */ /* 0x000fe200097fe4ff */
[----:B------:R0:W-:Y:S01]  /*3a920*/  @!P6 STG.E.U8 desc[UR46][R4.64+0x169], R109 ;  /* 0x0001696d0400e986 */ /* 0x0001e2000c10112e */
[----:B------:R-:W-:Y:S02]  /*3a930*/  ISETP.LT.OR P6, PT, R0, 0x171, !P3 ;  /* 0x000001710000780c */ /* 0x000fe40005fc1670 */
[----:B--2---:R-:W-:Y:S01]  /*3a940*/  @!P5 IADD3 R10, P2, R8, UR44, RZ ;  /* 0x0000002c080adc10 */ /* 0x004fe2000ff5e0ff */
[----:B------:R-:W-:-:S12]  /*3a950*/  @P0 BRA `(.L_x_1545) ;  /* 0x00000000000c0947 */ /* 0x000fd80003800000 */
[----:B------:R-:W0:Y:S02]  /*3a960*/  LDG.E.U8 R2, desc[UR46][R22.64+0x168] ;  /* 0x0001682e16027981 */ /* 0x000e24000c1e1100 */
[----:B0-----:R-:W-:-:S05]  /*3a970*/  PRMT R4, R2, 0x8880, RZ ;  /* 0x0000888002047816 */ /* 0x001fca00000000ff */
[----:B------:R-:W-:-:S07]  /*3a980*/  IMAD R3, R4, R17, RZ ;  /* 0x0000001104037224 */ /* 0x000fce00078e02ff */
.L_x_1545:
[----:B------:R-:W-:Y:S05]  /*3a990*/  BSYNC B1 ;  /* 0x0000000000017941 */ /* 0x000fea0003800000 */
.L_x_1544:
        /* <DEDUP_REMOVED lines=8> */
.L_x_1547:
[----:B------:R-:W-:Y:S05]  /*3aa20*/  BSYNC B1 ;  /* 0x0000000000017941 */ /* 0x000fea0003800000 */
.L_x_1546:
[----:B------:R-:W-:Y:S01]  /*3aa30*/  @!P5 IMAD R111, R111, R16, R3 ;  /* 0x000000106f6fd224 */ /* 0x000fe200078e0203 */
[----:B------:R-:W-:Y:S04]  /*3aa40*/  BSSY B1, `(.L_x_1548) ;  /* 0x0000006000017945 */ /* 0x000fe80003800000 */
[----:B------:R2:W-:Y:S01]  /*3aa50*/  @!P5 STG.E.U8 desc[UR46][R10.64+0x169], R111 ;  /* 0x0001696f0a00d986 */ /* 0x0005e2000c10112e */
[----:B------:R-:W-:Y:S05]  /*3aa60*/  @P6 BRA `(.L_x_1549) ;  /* 0x00000000000c6947 */ /* 0x000fea0003800000 */
[----:B------:R-:W0:Y:S02]  /*3aa70*/  LDG.E.U8 R2, desc[UR46][R14.64+0x170] ;  /* 0x0001702e0e027981 */ /* 0x000e24000c1e1100 */
[----:B0-----:R-:W-:-:S05]  /*3aa80*/  PRMT R4, R2, 0x8880, RZ ;  /* 0x0000888002047816 */ /* 0x001fca00000000ff */
[----:B------:R-:W-:-:S07]  /*3aa90*/  IMAD R3, R4, R17, RZ ;  /* 0x0000001104037224 */ /* 0x000fce00078e02ff */
.L_x_1549:
[----:B------:R-:W-:Y:S05]  /*3aaa0*/  BSYNC B1 ;  /* 0x0000000000017941 */ /* 0x000fea0003800000 */
.L_x_1548:
[----:B------:R-:W-:Y:S01]  /*3aab0*/  ISETP.LT.OR P5, PT, R0, 0x172, !P3 ;  /* 0x000001720000780c */ /* 0x000fe20005fa1670 */
[----:B--2---:R-:W-:Y:S01]  /*3aac0*/  @!P6 IMAD R11, R112, R16, R3 ;  /* 0x00000010700be224 */ /* 0x004fe200078e0203 */
[----:B------:R-:W-:Y:S01]  /*3aad0*/  BSSY B1, `(.L_x_1550) ;  /* 0x000000a000017945 */ /* 0x000fe20003800000 */
[----:B0-----:R-:W-:Y:S01]  /*3aae0*/  @!P6 IMAD.MOV.U32 R4, RZ, RZ, R8 ;  /* 0x000000ffff04e224 */ /* 0x001fe200078e0008 */
[C---:B------:R-:W-:Y:S02]  /*3aaf0*/  ISETP.LT.OR P2, PT, R0.reuse, 0x172, !P4 ;  /* 0x000001720000780c */ /* 0x040fe40006741670 */
[----:B------:R-:W-:Y:S02]  /*3ab00*/  ISETP.LT.OR P0, PT, R0, 0x179, !P4 ;  /* 0x000001790000780c */ /* 0x000fe40006701670 */
[----:B------:R0:W-:Y:S01]  /*3ab10*/  @!P6 STG.E.U8 desc[UR46][R4.64+0x170], R11 ;  /* 0x0001700b0400e986 */ /* 0x0001e2000c10112e */
[----:B-1----:R-:W-:-:S04]  /*3ab20*/  @!P1 IADD3 R6, P6, R8, UR44, RZ ;  /* 0x0000002c08069c10 */ /* 0x002fc8000ffde0ff */
[----:B------:R-:W-:Y:S09]  /*3ab30*/  @P5 BRA `(.L_x_1551) ;  /* 0x00000000000c5947 */ /* 0x000ff20003800000 */
[----:B------:R-:W0:Y:S02]  /*3ab40*/  LDG.E.U8 R2, desc[UR46][R14.64+0x171] ;  /* 0x0001712e0e027981 */ /* 0x000e24000c1e1100 */
[----:B0-----:R-:W-:-:S05]  /*3ab50*/  PRMT R4, R2, 0x8880, RZ ;  /* 0x0000888002047816 */ /* 0x001fca00000000ff */
[----:B------:R-:W-:-:S07]  /*3ab60*/  IMAD R3, R4, R17, RZ ;  /* 0x0000001104037224 */ /* 0x000fce00078e02ff */
.L_x_1551:
[----:B------:R-:W-:Y:S05]  /*3ab70*/  BSYNC B1 ;  /* 0x0000000000017941 */ /* 0x000fea0003800000 */
.L_x_1550:
        /* <DEDUP_REMOVED lines=9> */
.L_x_1553:
[----:B------:R-:W-:Y:S05]  /*3ac10*/  BSYNC B1 ;  /* 0x0000000000017941 */ /* 0x000fea0003800000 */
.L_x_1552:
[----:B------:R-:W-:Y:S01]  /*3ac20*/  @!P1 IMAD R13, R114, R16, R3 ;  /* 0x00000010720d9224 */ /* 0x000fe200078e0203 */
[----:B------:R-:W-:Y:S01]  /*3ac30*/  BSSY B1, `(.L_x_1554) ;  /* 0x000000b000017945 */ /* 0x000fe20003800000 */
[C---:B------:R-:W-:Y:S02]  /*3ac40*/  ISETP.LT.OR P5, PT, R0.reuse, 0x179, !P3 ;  /* 0x000001790000780c */ /* 0x040fe40005fa1670 */
[----:B------:R-:W-:Y:S01]  /*3ac50*/  ISETP.LT.OR P3, PT, R0, 0x17a, !P3 ;  /* 0x0000017a0000780c */ /* 0x000fe20005f61670 */
[----:B------:R1:W-:Y:S01]  /*3ac60*/  @!P1 STG.E.U8 desc[UR46][R6.64+0x170], R13 ;  /* 0x0001700d06009986 */ /* 0x0003e2000c10112e */
[C---:B------:R-:W-:Y:S02]  /*3ac70*/  @!P2 IADD3 R10, P1, R8.reuse, UR44, RZ ;  /* 0x0000002c080aac10 */ /* 0x040fe4000ff3e0ff */
[----:B------:R-:W-:Y:S02]  /*3ac80*/  @!P0 IADD3 R12, P6, R8, UR44, RZ ;  /* 0x0000002c080c8c10 */ /* 0x000fe4000ffde0ff */
[----:B------:R-:W-:Y:S01]  /*3ac90*/  @!P2 IADD3.X R11, R5, UR43, RZ, P1, !PT ;  /* 0x0000002b050bac10 */ /* 0x000fe20008ffe4ff */
[----:B------:R-:W-:Y:S10]  /*3aca0*/  @P2 BRA `(.L_x_1555) ;  /* 0x00000000000c2947 */ /* 0x000ff40003800000 */
[----:B------:R-:W0:Y:S02]  /*3acb0*/  LDG.E.U8 R2, desc[UR46][R22.64+0x171] ;  /* 0x0001712e16027981 */ /* 0x000e24000c1e1100 */
[----:B0-----:R-:W-:-:S05]  /*3acc0*/  PRMT R4, R2, 0x8880, RZ ;  /* 0x0000888002047816 */ /* 0x001fca00000000ff */
[----:B------:R-:W-:-:S07]  /*3acd0*/  IMAD R3, R4, R17, RZ ;  /* 0x0000001104037224 */ /* 0x000fce00078e02ff */
.L_x_1555:
[----:B------:R-:W-:Y:S05]  /*3ace0*/  BSYNC B1 ;  /* 0x0000000000017941 */ /* 0x000fea0003800000 */
.L_x_1554:
[----:B------:R-:W-:Y:S01]  /*3acf0*/  @!P2 IMAD R115, R115, R16, R3 ;  /* 0x000000107373a224 */ /* 0x000fe200078e0203 */
[----:B------:R-:W-:Y:S04]  /*3ad00*/  BSSY B1, `(.L_x_1556) ;  /* 0x0000006000017945 */ /* 0x000fe80003800000 */
[----:B------:R2:W-:Y:S01]  /*3ad10*/  @!P2 STG.E.U8 desc[UR46][R10.64+0x171], R115 ;  /* 0x000171730a00a986 */ /* 0x0005e2000c10112e */
[----:B------:R-:W-:Y:S05]  /*3ad20*/  @P5 BRA `(.L_x_1557) ;  /* 0x00000000000c5947 */ /* 0x000fea0003800000 */
[----:B------:R-:W0:Y:S02]  /*3ad30*/  LDG.E.U8 R2, desc[UR46][R14.64+0x178] ;  /* 0x0001782e0e027981 */ /* 0x000e24000c1e1100 */
[----:B0-----:R-:W-:-:S05]  /*3ad40*/  PRMT R4, R2, 0x8880, RZ ;  /* 0x0000888002047816 */ /* 0x001fca00000000ff */
[----:B------:R-:W-:-:S07]  /*3ad50*/  IMAD R3, R4, R17, RZ ;  /* 0x0000001104037224 */ /* 0x000fce00078e02ff */
.L_x_1557:
[----:B------:R-:W-:Y:S05]  /*3ad60*/  BSYNC B1 ;  /* 0x0000000000017941 */ /* 0x000fea0003800000 */
.L_x_1556:
        /* <DEDUP_REMOVED lines=8> */
.L_x_1559:
[----:B------:R-:W-:Y:S05]  /*3adf0*/  BSYNC B1 ;  /* 0x0000000000017941 */ /* 0x000fea0003800000 */
.L_x_1558:
        /* <DEDUP_REMOVED lines=9> */
.L_x_1561:
[----:B------:R-:W-:Y:S05]  /*3ae90*/  BSYNC B1 ;  /* 0x0000000000017941 */ /* 0x000fea0003800000 */
.L_x_1560:
[----:B------:R-:W-:Y:S01]  /*3aea0*/  @!P0 IMAD R7, R118, R16, R3 ;  /* 0x0000001076078224 */ /* 0x000fe200078e0203 */
[----:B------:R-:W-:Y:S01]  /*3aeb0*/  ISETP.LT.OR P4, PT, R0, 0x17a, !P4 ;  /* 0x0000017a0000780c */ /* 0x000fe20006781670 */
[----:B------:R-:W-:Y:S03]  /*3aec0*/  BSSY B1, `(.L_x_1562) ;  /* 0x0000006000017945 */ /* 0x000fe60003800000 */
[----:B------:R1:W-:Y:S09]  /*3aed0*/  @!P0 STG.E.U8 desc[UR46][R12.64+0x178], R7 ;  /* 0x000178070c008986 */ /* 0x0003f2000c10112e */
[----:B------:R-:W-:Y:S05]  /*3aee0*/  @P4 BRA `(.L_x_1563) ;  /* 0x00000000000c4947 */ /* 0x000fea0003800000 */
[----:B------:R-:W3:Y:S02]  /*3aef0*/  LDG.E.U8 R2, desc[UR46][R22.64+0x179] ;  /* 0x0001792e16027981 */ /* 0x000ee4000c1e1100 */
[----:B---3--:R-:W-:-:S05]  /*3af00*/  PRMT R0, R2, 0x8880, RZ ;  /* 0x0000888002007816 */ /* 0x008fca00000000ff */
[----:B------:R-:W-:-:S07]  /*3af10*/  IMAD R3, R0, R17, RZ ;  /* 0x0000001100037224 */ /* 0x000fce00078e02ff */
.L_x_1563:
[----:B------:R-:W-:Y:S05]  /*3af20*/  BSYNC B1 ;  /* 0x0000000000017941 */ /* 0x000fea0003800000 */
.L_x_1562:
[----:B------:R-:W-:Y:S01]  /*3af30*/  IMAD R3, R119, R16, R3 ;  /* 0x0000001077037224 */ /* 0x000fe200078e0203 */
[----:B------:R-:W-:Y:S06]  /*3af40*/  @P4 BRA `(.L_x_1564) ;  /* 0x000000f800504947 */ /* 0x000fec0003800000 */
[----:B------:R-:W-:-:S04]  /*3af50*/  IADD3 R8, P0, R8, UR44, RZ ;  /* 0x0000002c08087c10 */ /* 0x000fc8000ff1e0ff */
[----:B------:R-:W-:-:S05]  /*3af60*/  IADD3.X R9, R5, UR43, RZ, P0, !PT ;  /* 0x0000002b05097c10 */ /* 0x000fca00087fe4ff */
[----:B------:R3:W-:Y:S01]  /*3af70*/  STG.E.U8 desc[UR46][R8.64+0x179], R3 ;  /* 0x0001790308007986 */ /* 0x0007e2000c10112e */
[----:B------:R-:W-:Y:S05]  /*3af80*/  BRA `(.L_x_1564) ;  /* 0x000000f800407947 */ /* 0x000fea0003800000 */
.L_x_33:
[----:B------:R-:W2:Y:S01]  /*3af90*/  LDL.LU R3, [R1+0x784] ;  /* 0x0007840001037983 */ /* 0x000ea20000300800 */
[----:B------:R-:W-:Y:S01]  /*3afa0*/  ISETP.GE.AND P4, PT, R19, 0x1, PT ;  /* 0x000000011300780c */ /* 0x000fe20003f86270 */
[----:B------:R-:W-:Y:S02]  /*3afb0*/  ULDC.64 UR4, c[0x0][0x5c0] ;  /* 0x0001700000047ab9 */ /* 0x000fe40000000a00 */
[----:B------:R-:W3:Y:S04]  /*3afc0*/  LDL.LU R6, [R1+0x834] ;  /* 0x0008340001067983 */ /* 0x000ee80000300800 */
[----:B------:R-:W4:Y:S04]  /*3afd0*/  LDL.LU R7, [R1+0x840] ;  /* 0x0008400001077983 */ /* 0x000f280000300800 */
[----:B0-----:R-:W5:Y:S04]  /*3afe0*/  LDL.LU R235, [R1+0x88c] ;  /* 0x00088c0001eb7983 */ /* 0x001f680000300800 */
[----:B------:R-:W5:Y:S04]  /*3aff0*/  LDL.LU R234, [R1+0x890] ;  /* 0x0008900001ea7983 */ /* 0x000f680000300800 */
        /* <DEDUP_REMOVED lines=14> */
[----:B------:R-:W5:Y:S01]  /*3b0e0*/  LDL.LU R219, [R1+0x8cc] ;  /* 0x0008cc0001db7983 */ /* 0x000f620000300800 */
[----:B------:R-:W-:-:S03]  /*3b0f0*/  ISETP.LT.OR P2, PT, R0, 0x2, !P4 ;  /* 0x000000020000780c */ /* 0x000fc60006741670 */
        /* <DEDUP_REMOVED lines=9> */
[----:B------:R-:W-:-:S03]  /*3b190*/  IADD3 R8, P5, R4, UR4, RZ ;  /* 0x0000000404087c10 */ /* 0x000fc6000ffbe0ff */
[----:B------:R-:W5:Y:S04]  /*3b1a0*/  LDL.LU R14, [R1+0x8f4] ;  /* 0x0008f400010e7983 */ /* 0x000f680000300800 */
[----:B------:R-:W5:Y:S04]  /*3b1b0*/  LDL.LU R13, [R1+0x8f8] ;  /* 0x0008f800010d7983 */ /* 0x000f680000300800 */
[----:B------:R-:W5:Y:S01]  /*3b1c0*/  LDL.LU R12, [R1+0x8fc] ;  /* 0x0008fc00010c7983 */ /* 0x000f620000300800 */
[----:B------:R-:W-:Y:S02]  /*3b1d0*/  ISETP.LT.OR P1, PT, R0, 0x1, !P4 ;  /* 0x000000010000780c */ /* 0x000fe40006721670 */
[----:B------:R-:W-:Y:S01]  /*3b1e0*/  ISETP.GE.AND P3, PT, R19, 0x9, PT ;  /* 0x000000091300780c */ /* 0x000fe20003f66270 */
[----:B------:R-:W3:Y:S01]  /*3b1f0*/  LDL.LU R5, [R1+0x780] ;  /* 0x0007800001057983 */ /* 0x000ee20000300800 */
[----:B------:R-:W-:-:S02]  /*3b200*/  IADD3.X R9, R11, UR5, RZ, P5, !PT ;  /* 0x000000050b097c10 */ /* 0x000fc4000affe4ff */
[----:B------:R-:W-:Y:S01]  /*3b210*/  ISETP.LT.OR P0, PT, R0, 0x1, !P3 ;  /* 0x000000010000780c */ /* 0x000fe20005f01670 */
[----:B------:R-:W5:Y:S01]  /*3b220*/  LDL.LU R11, [R1+0x888] ;  /* 0x00088800010b7983 */ /* 0x000f620000300800 */
[----:B--2---:R-:W-:-:S05]  /*3b230*/  @!P2 IMAD R3, R3, R16, RZ ;  /* 0x000000100303a224 */ /* 0x004fca00078e02ff */
[----:B------:R0:W-:Y:S04]  /*3b240*/  @!P2 STG.E.U8 desc[UR46][R8.64+0x1], R3 ;  /* 0x000001030800a986 */ /* 0x0001e8000c10112e */
[----:B0-----:R-:W2:Y:S01]  /*3b250*/  LDL.LU R3, [R1+0x788] ;  /* 0x0007880001037983 */ /* 0x001ea20000300800 */
[----:B---3--:R-:W-:-:S05]  /*3b260*/  @!P1 IMAD R4, R5, R16, RZ ;  /* 0x0000001005049224 */ /* 0x008fca00078e02ff */
[----:B------:R0:W-:Y:S02]  /*3b270*/  @!P1 STG.E.U8 desc[UR46][R8.64], R4 ;  /* 0x0000000408009986 */ /* 0x0001e4000c10112e */
[----:B0-----:R-:W-:-:S04]  /*3b280*/  @!P0 IADD3 R4, P2, R8, UR44, RZ ;  /* 0x0000002c08048c10 */ /* 0x001fc8000ff5e0ff */
[----:B------:R-:W-:Y:S01]  /*3b290*/  @!P0 IADD3.X R5, R9, UR43, RZ, P2, !PT ;  /* 0x0000002b09058c10 */ /* 0x000fe200097fe4ff */
[----:B--2---:R-:W-:-:S05]  /*3b2a0*/  @!P0 IMAD R3, R3, R16, RZ ;  /* 0x0000001003038224 */ /* 0x004fca00078e02ff */
[----:B------:R0:W-:Y:S04]  /*3b2b0*/  @!P0 STG.E.U8 desc[UR46][R4.64], R3 ;  /* 0x0000000304008986 */ /* 0x0001e8000c10112e */
[----:B0-----:R-:W2:Y:S01]  /*3b2c0*/  LDL.LU R3, [R1+0x78c] ;  /* 0x00078c0001037983 */ /* 0x001ea20000300800 */
[----:B------:R-:W-:-:S13]  /*3b2d0*/  ISETP.LT.OR P1, PT, R0, 0x2, !P3 ;  /* 0x000000020000780c */ /* 0x000fda0005f21670 */
[----:B------:R-:W-:-:S04]  /*3b2e0*/  @!P1 IADD3 R4, P0, R8, UR44, RZ ;  /* 0x0000002c08049c10 */ /* 0x000fc8000ff1e0ff */
[----:B------:R-:W-:Y:S01]  /*3b2f0*/  @!P1 IADD3.X R5, R9, UR43, RZ, P0, !PT ;  /* 0x0000002b09059c10 */ /* 0x000fe200087fe4ff */
[----:B--2---:R-:W-:-:S05]  /*3b300*/  @!P1 IMAD R3, R3, R16, RZ ;  /* 0x0000001003039224 */ /* 0x004fca00078e02ff */
[----:B------:R0:W-:Y:S04]  /*3b310*/  @!P1 STG.E.U8 desc[UR46][R4.64+0x1], R3 ;  /* 0x0000010304009986 */ /* 0x0001e8000c10112e */
[----:B0-----:R-:W2:Y:S04]  /*3b320*/  LDL.LU R4, [R1+0x790] ;  /* 0x0007900001047983 */ /* 0x001ea80000300800 */
[----:B------:R-:W3:Y:S01]  /*3b330*/  LDL.LU R5, [R1+0x794] ;  /* 0x0007940001057983 */ /* 0x000ee20000300800 */
[C---:B------:R-:W-:Y:S02]  /*3b340*/  ISETP.LT.OR P1, PT, R0.reuse, 0xa, !P4 ;  /* 0x0000000a0000780c */ /* 0x040fe40006721670 */
[----:B------:R-:W-:-:S02]  /*3b350*/  ISETP.LT.OR P0, PT, R0, 0x9, !P4 ;  /* 0x000000090000780c */ /* 0x000fc40006701670 */
[----:B------:R-:W-:-:S09]  /*3b360*/  ISETP.LT.OR P2, PT, R0, 0x9, !P3 ;  /* 0x000000090000780c */ /* 0x000fd20005f41670 */
[----:B---3--:R-:W-:-:S05]  /*3b370*/  @!P1 IMAD R3, R5, R16, RZ ;  /* 0x0000001005039224 */ /* 0x008fca00078e02ff */
[----:B------:R0:W-:Y:S04]  /*3b380*/  @!P1 STG.E.U8 desc[UR46][R8.64+0x9], R3 ;  /* 0x0000090308009986 */ /* 0x0001e8000c10112e */
[----:B0-----:R-:W3:Y:S01]  /*3b390*/  LDL.LU R3, [R1+0x798] ;  /* 0x0007980001037983 */ /* 0x001ee20000300800 */
[----:B--2---:R-:W-:-:S05]  /*3b3a0*/  @!P0 IMAD R4, R4, R16, RZ ;  /* 0x0000001004048224 */ /* 0x004fca00078e02ff */
[----:B------:R0:W-:Y:S02]  /*3b3b0*/  @!P0 STG.E.U8 desc[UR46][R8.64+0x8], R4 ;  /* 0x0000080408008986 */ /* 0x0001e4000c10112e */
[----:B0-----:R-:W-:-:S04]  /*3b3c0*/  @!P2 IADD3 R4, P1, R8, UR44, RZ ;  /* 0x0000002c0804ac10 */ /* 0x001fc8000ff3e0ff */
[----:B------:R-:W-:Y:S01]  /*3b3d0*/  @!P2 IADD3.X R5, R9, UR43, RZ, P1, !PT ;  /* 0x0000002b0905ac10 */ /* 0x000fe20008ffe4ff */
[----:B---3--:R-:W-:-:S05]  /*3b3e0*/  @!P2 IMAD R3, R3, R16, RZ ;  /* 0x000000100303a224 */ /* 0x008fca00078e02ff */
        /* <DEDUP_REMOVED lines=187> */
[----:B0-----:R-:W2:Y:S01]  /*3bfa0*/  LDL.LU R5, [R1+0x830] ;  /* 0x0008300001057983 */ /* 0x001ea20000300800 */
[C---:B------:R-:W-:Y:S02]  /*3bfb0*/  ISETP.LT.OR P0, PT, R0.reuse, 0x59, !P4 ;  /* 0x000000590000780c */ /* 0x040fe40006701670 */
[C---:B------:R-:W-:Y:S02]  /*3bfc0*/  ISETP.LT.OR P5, PT, R0.reuse, 0x59, !P3 ;  /* 0x000000590000780c */ /* 0x040fe40005fa1670 */
[----:B------:R-:W-:-:S09]  /*3bfd0*/  ISETP.LT.OR P2, PT, R0, 0x5a, !P4 ;  /* 0x0000005a0000780c */ /* 0x000fd20006741670 */
[----:B--2---:R-:W-:-:S05]  /*3bfe0*/  @!P0 IMAD R3, R5, R16, RZ ;  /* 0x0000001005038224 */ /* 0x004fca00078e02ff */
[----:B------:R0:W-:Y:S04]  /*3bff0*/  @!P0 STG.E.U8 desc[UR46][R8.64+0x58], R3 ;  /* 0x0000580308008986 */ /* 0x0001e8000c10112e */
[----:B0-----:R-:W2:Y:S01]  /*3c000*/  LDL.LU R3, [R1+0x838] ;  /* 0x0008380001037983 */ /* 0x001ea20000300800 */
[----:B------:R-:W-:Y:S01]  /*3c010*/  @!P5 IADD3 R4, P0, R8, UR44, RZ ;  /* 0x0000002c0804dc10 */ /* 0x000fe2000ff1e0ff */
[----:B------:R-:W-:-:S03]  /*3c020*/  @!P2 IMAD R6, R6, R16, RZ ;  /* 0x000000100606a224 */ /* 0x000fc600078e02ff */
[----:B------:R-:W-:Y:S02]  /*3c030*/  @!P5 IADD3.X R5, R9, UR43, RZ, P0, !PT ;  /* 0x0000002b0905dc10 */ /* 0x000fe400087fe4ff */
[----:B------:R0:W-:Y:S04]  /*3c040*/  @!P2 STG.E.U8 desc[UR46][R8.64+0x59], R6 ;  /* 0x000059060800a986 */ /* 0x0001e8000c10112e */
[----:B0-----:R-:W3:Y:S01]  /*3c050*/  LDL.LU R6, [R1+0x844] ;  /* 0x0008440001067983 */ /* 0x001ee20000300800 */
        /* <DEDUP_REMOVED lines=12> */
[----:B------:R-:W-:Y:S02]  /*3c120*/  @!P0 IADD3 R4, P6, R8, UR44, RZ ;  /* 0x0000002c08048c10 */ /* 0x000fe4000ffde0ff */
[-C--:B----4-:R-:W-:Y:S02]  /*3c130*/  @!P2 IMAD R7, R7, R16.reuse, RZ ;  /* 0x000000100707a224 */ /* 0x090fe400078e02ff */
[-C--:B---3--:R-:W-:Y:S01]  /*3c140*/  @!P5 IMAD R6, R6, R16.reuse, RZ ;  /* 0x000000100606d224 */ /* 0x088fe200078e02ff */
[----:B------:R-:W-:Y:S02]  /*3c150*/  @!P0 IADD3.X R5, R9, UR43, RZ, P6, !PT ;  /* 0x0000002b09058c10 */ /* 0x000fe4000b7fe4ff */
[----:B------:R0:W-:Y:S04]  /*3c160*/  @!P2 STG.E.U8 desc[UR46][R8.64+0x60], R7 ;  /* 0x000060070800a986 */ /* 0x0001e8000c10112e */
[----:B------:R1:W-:Y:S04]  /*3c170*/  @!P5 STG.E.U8 desc[UR46][R8.64+0x61], R6 ;  /* 0x000061060800d986 */ /* 0x0003e8000c10112e */
[----:B0-----:R-:W3:Y:S04]  /*3c180*/  LDL.LU R7, [R1+0x850] ;  /* 0x0008500001077983 */ /* 0x001ee80000300800 */
[----:B-1----:R-:W4:Y:S01]  /*3c190*/  LDL.LU R6, [R1+0x854] ;  /* 0x0008540001067983 */ /* 0x002f220000300800 */
        /* <DEDUP_REMOVED lines=13> */
[-C--:B---3--:R-:W-:Y:S02]  /*3c270*/  @!P2 IMAD R7, R7, R16.reuse, RZ ;  /* 0x000000100707a224 */ /* 0x088fe400078e02ff */
[-C--:B----4-:R-:W-:Y:S01]  /*3c280*/  @!P5 IMAD R6, R6, R16.reuse, RZ ;  /* 0x000000100606d224 */ /* 0x090fe200078e02ff */
        /* <DEDUP_REMOVED lines=48> */
[C---:B------:R-:W-:Y:S02]  /*3c590*/  ISETP.LT.OR P1, PT, R0.reuse, 0x7a, !P3 ;  /* 0x0000007a0000780c */ /* 0x040fe40005f21670 */
[C---:B------:R-:W-:Y:S02]  /*3c5a0*/  ISETP.LT.OR P0, PT, R0.reuse, 0x81, !P3 ;  /* 0x000000810000780c */ /* 0x040fe40005f01670 */
[C---:B------:R-:W-:Y:S02]  /*3c5b0*/  ISETP.LT.OR P2, PT, R0.reuse, 0x81, !P4 ;  /* 0x000000810000780c */ /* 0x040fe40006741670 */
[----:B------:R-:W-:-:S07]  /*3c5c0*/  ISETP.LT.OR P5, PT, R0, 0x82, !P4 ;  /* 0x000000820000780c */ /* 0x000fce00067a1670 */
[----:B------:R-:W-:-:S04]  /*3c5d0*/  @!P1 IADD3 R4, P6, R8, UR44, RZ ;  /* 0x0000002c08049c10 */ /* 0x000fc8000ffde0ff */
[----:B------:R-:W-:Y:S01]  /*3c5e0*/  @!P1 IADD3.X R5, R9, UR43, RZ, P6, !PT ;  /* 0x0000002b09059c10 */ /* 0x000fe2000b7fe4ff */
[-C--:B---3--:R-:W-:Y:S02]  /*3c5f0*/  @!P2 IMAD R7, R7, R16.reuse, RZ ;  /* 0x000000100707a224 */ /* 0x088fe400078e02ff */
[-C--:B----4-:R-:W-:Y:S02]  /*3c600*/  @!P5 IMAD R6, R6, R16.reuse, RZ ;  /* 0x000000100606d224 */ /* 0x090fe400078e02ff */
[----:B--2---:R-:W-:-:S05]  /*3c610*/  @!P1 IMAD R3, R3, R16, RZ ;  /* 0x0000001003039224 */ /* 0x004fca00078e02ff */
[----:B------:R0:W-:Y:S01]  /*3c620*/  @!P1 STG.E.U8 desc[UR46][R4.64+0x79], R3 ;  /* 0x0000790304009986 */ /* 0x0001e2000c10112e */
[----:B------:R-:W-:-:S03]  /*3c630*/  ISETP.LT.OR P1, PT, R0, 0x82, !P3 ;  /* 0x000000820000780c */ /* 0x000fc60005f21670 */
[----:B------:R-:W-:Y:S01]  /*3c640*/  @!P2 STG.E.U8 desc[UR46][R8.64+0x80], R7 ;  /* 0x000080070800a986 */ /* 0x000fe2000c10112e */
[----:B0-----:R-:W-:Y:S01]  /*3c650*/  @!P0 IADD3 R4, P6, R8, UR44, RZ ;  /* 0x0000002c08048c10 */ /* 0x001fe2000ffde0ff */
[----:B-----5:R-:W-:Y:S02]  /*3c660*/  @!P0 IMAD R3, R11, R16, RZ ;  /* 0x000000100b038224 */ /* 0x020fe400078e02ff */
[----:B------:R-:W-:Y:S01]  /*3c670*/  @!P5 STG.E.U8 desc[UR46][R8.64+0x81], R6 ;  /* 0x000081060800d986 */ /* 0x000fe2000c10112e */
[----:B------:R-:W-:Y:S02]  /*3c680*/  @!P0 IADD3.X R5, R9, UR43, RZ, P6, !PT ;  /* 0x0000002b09058c10 */ /* 0x000fe4000b7fe4ff */
[C---:B------:R-:W-:Y:S01]  /*3c690*/  ISETP.LT.OR P2, PT, R0.reuse, 0x89, !P4 ;  /* 0x000000890000780c */ /* 0x040fe20006741670 */
[----:B------:R-:W2:Y:S04]  /*3c6a0*/  LDL.LU R11, [R1+0x604] ;  /* 0x00060400010b7983 */ /* 0x000ea80000300800 */
[----:B------:R0:W-:Y:S01]  /*3c6b0*/  @!P0 STG.E.U8 desc[UR46][R4.64+0x80], R3 ;  /* 0x0000800304008986 */ /* 0x0001e2000c10112e */
[----:B------:R-:W-:-:S02]  /*3c6c0*/  ISETP.LT.OR P0, PT, R0, 0x89, !P3 ;  /* 0x000000890000780c */ /* 0x000fc40005f01670 */
[----:B------:R-:W-:Y:S02]  /*3c6d0*/  ISETP.LT.OR P5, PT, R0, 0x8a, !P4 ;  /* 0x0000008a0000780c */ /* 0x000fe400067a1670 */
[----:B0-----:R-:W-:Y:S01]  /*3c6e0*/  @!P1 IADD3 R4, P6, R8, UR44, RZ ;  /* 0x0000002c08049c10 */ /* 0x001fe2000ffde0ff */
[-C--:B------:R-:W-:Y:S02]  /*3c6f0*/  @!P1 IMAD R3, R235, R16.reuse, RZ ;  /* 0x00000010eb039224 */ /* 0x080fe400078e02ff */
[----:B------:R-:W-:Y:S01]  /*3c700*/  @!P2 IMAD R7, R234, R16, RZ ;  /* 0x00000010ea07a224 */ /* 0x000fe200078e02ff */
[----:B------:R-:W-:-:S07]  /*3c710*/  @!P1 IADD3.X R5, R9, UR43, RZ, P6, !PT ;  /* 0x0000002b09059c10 */ /* 0x000fce000b7fe4ff */
[----:B------:R-:W-:Y:S01]  /*3c720*/  @!P5 IMAD R6, R233, R16, RZ ;  /* 0x00000010e906d224 */ /* 0x000fe200078e02ff */
[----:B------:R-:W3:Y:S04]  /*3c730*/  LDL.LU R235, [R1+0x710] ;  /* 0x0007100001eb7983 */ /* 0x000ee80000300800 */
[----:B------:R0:W-:Y:S01]  /*3c740*/  @!P1 STG.E.U8 desc[UR46][R4.64+0x81], R3 ;  /* 0x0000810304009986 */ /* 0x0001e2000c10112e */
[----:B------:R-:W-:-:S03]  /*3c750*/  ISETP.LT.OR P1, PT, R0, 0x8a, !P3 ;  /* 0x0000008a0000780c */ /* 0x000fc60005f21670 */
[----:B------:R-:W-:Y:S04]  /*3c760*/  @!P2 STG.E.U8 desc[UR46][R8.64+0x88], R7 ;  /* 0x000088070800a986 */ /* 0x000fe8000c10112e */
[----:B------:R-:W4:Y:S01]  /*3c770*/  LDL.LU R234, [R1+0x714] ;  /* 0x0007140001ea7983 */ /* 0x000f220000300800 */
[----:B0-----:R-:W-:Y:S01]  /*3c780*/  @!P0 IADD3 R4, P6, R8, UR44, RZ ;  /* 0x0000002c08048c10 */ /* 0x001fe2000ffde0ff */
[----:B------:R-:W-:Y:S02]  /*3c790*/  @!P0 IMAD R3, R232, R16, RZ ;  /* 0x00000010e8038224 */ /* 0x000fe400078e02ff */
[----:B------:R-:W-:Y:S01]  /*3c7a0*/  @!P5 STG.E.U8 desc[UR46][R8.64+0x89], R6 ;  /* 0x000089060800d986 */ /* 0x000fe2000c10112e */
[----:B------:R-:W-:Y:S02]  /*3c7b0*/  @!P0 IADD3.X R5, R9, UR43, RZ, P6, !PT ;  /* 0x0000002b09058c10 */ /* 0x000fe4000b7fe4ff */
[C---:B------:R-:W-:Y:S01]  /*3c7c0*/  ISETP.LT.OR P2, PT, R0.reuse, 0x91, !P4 ;  /* 0x000000910000780c */ /* 0x040fe20006741670 */
[----:B------:R-:W5:Y:S04]  /*3c7d0*/  LDL.LU R233, [R1+0x718] ;  /* 0x0007180001e97983 */ /* 0x000f680000300800 */
[----:B------:R0:W-:Y:S01]  /*3c7e0*/  @!P0 STG.E.U8 desc[UR46][R4.64+0x88], R3 ;  /* 0x0000880304008986 */ /* 0x0001e2000c10112e */
[----:B------:R-:W-:-:S02]  /*3c7f0*/  ISETP.LT.OR P0, PT, R0, 0x91, !P3 ;  /* 0x000000910000780c */ /* 0x000fc40005f01670 */
[----:B------:R-:W-:Y:S01]  /*3c800*/  ISETP.LT.OR P5, PT, R0, 0x92, !P4 ;  /* 0x000000920000780c */ /* 0x000fe200067a1670 */
[----:B------:R-:W5:Y:S01]  /*3c810*/  LDL.LU R232, [R1+0x71c] ;  /* 0x00071c0001e87983 */ /* 0x000f620000300800 */
[----:B0-----:R-:W-:Y:S01]  /*3c820*/  @!P1 IADD3 R4, P6, R8, UR44, RZ ;  /* 0x0000002c08049c10 */ /* 0x001fe2000ffde0ff */
[-C--:B------:R-:W-:Y:S02]  /*3c830*/  @!P1 IMAD R3, R231, R16.reuse, RZ ;  /* 0x00000010e7039224 */ /* 0x080fe400078e02ff */
[----:B------:R-:W-:Y:S01]  /*3c840*/  @!P2 IMAD R7, R230, R16, RZ ;  /* 0x00000010e607a224 */ /* 0x000fe200078e02ff */
[----:B------:R-:W-:-:S07]  /*3c850*/  @!P1 IADD3.X R5, R9, UR43, RZ, P6, !PT ;  /* 0x0000002b09059c10 */ /* 0x000fce000b7fe4ff */
[----:B------:R-:W-:Y:S01]  /*3c860*/  @!P5 IMAD R6, R229, R16, RZ ;  /* 0x00000010e506d224 */ /* 0x000fe200078e02ff */
[----:B------:R-:W5:Y:S04]  /*3c870*/  LDL.LU R231, [R1+0x720] ;  /* 0x0007200001e77983 */ /* 0x000f680000300800 */
[----:B------:R0:W-:Y:S01]  /*3c880*/  @!P1 STG.E.U8 desc[UR46][R4.64+0x89], R3 ;  /* 0x0000890304009986 */ /* 0x0001e2000c10112e */
[----:B------:R-:W-:-:S03]  /*3c890*/  ISETP.LT.OR P1, PT, R0, 0x92, !P3 ;  /* 0x000000920000780c */ /* 0x000fc60005f21670 */
[----:B------:R-:W-:Y:S04]  /*3c8a0*/  @!P2 STG.E.U8 desc[UR46][R8.64+0x90], R7 ;  /* 0x000090070800a986 */ /* 0x000fe8000c10112e */
[----:B------:R-:W5:Y:S01]  /*3c8b0*/  LDL.LU R230, [R1+0x724] ;  /* 0x0007240001e67983 */ /* 0x000f620000300800 */
        /* <DEDUP_REMOVED lines=38> */
[----:B------:R-:W-:Y:S01]  /*3cb20*/  @!P5 STG.E.U8 desc[UR46][R8.64+0xa1], R6 ;  /* 0x0000a1060800d986 */ /* 0x000fe2000c10112e */
[----:B------:R-:W-:-:S03]  /*3cb30*/  ISETP.LT.OR P5, PT, R0, 0xa9, !P3 ;  /* 0x000000a90000780c */ /* 0x000fc60005fa1670 */
[----:B------:R-:W5:Y:S01]  /*3cb40*/  LDL.LU R222, [R1+0x744] ;  /* 0x0007440001de7983 */ /* 0x000f620000300800 */
[----:B0-----:R-:W-:Y:S01]  /*3cb50*/  @!P0 IADD3 R4, P6, R8, UR44, RZ ;  /* 0x0000002c08048c10 */ /* 0x001fe2000ffde0ff */
[----:B------:R-:W-:Y:S02]  /*3cb60*/  @!P0 IMAD R3, R220, R16, RZ ;  /* 0x00000010dc038224 */ /* 0x000fe400078e02ff */
[----:B------:R-:W-:Y:S01]  /*3cb70*/  @!P2 STG.E.U8 desc[UR46][R8.64+0xa0], R7 ;  /* 0x0000a0070800a986 */ /* 0x000fe2000c10112e */
[----:B------:R-:W-:Y:S02]  /*3cb80*/  @!P0 IADD3.X R5, R9, UR43, RZ, P6, !PT ;  /* 0x0000002b09058c10 */ /* 0x000fe4000b7fe4ff */
[C---:B------:R-:W-:Y:S01]  /*3cb90*/  ISETP.LT.OR P2, PT, R0.reuse, 0xa9, !P4 ;  /* 0x000000a90000780c */ /* 0x040fe20006741670 */
[----:B------:R-:W5:Y:S01]  /*3cba0*/  LDL.LU R221, [R1+0x748] ;  /* 0x0007480001dd7983 */ /* 0x000f620000300800 */
[----:B------:R-:W-:-:S03]  /*3cbb0*/  ISETP.LT.OR P6, PT, R0, 0xaa, !P4 ;  /* 0x000000aa0000780c */ /* 0x000fc600067c1670 */
[----:B------:R0:W-:Y:S04]  /*3cbc0*/  @!P0 STG.E.U8 desc[UR46][R4.64+0xa0], R3 ;  /* 0x0000a00304008986 */ /* 0x0001e8000c10112e */
[----:B------:R-:W5:Y:S01]  /*3cbd0*/  LDL.LU R220, [R1+0x74c] ;  /* 0x00074c0001dc7983 */ /* 0x000f620000300800 */
[----:B0-----:R-:W-:Y:S01]  /*3cbe0*/  @!P1 IADD3 R4, P0, R8, UR44, RZ ;  /* 0x0000002c08049c10 */ /* 0x001fe2000ff1e0ff */
[-C--:B------:R-:W-:Y:S02]  /*3cbf0*/  @!P1 IMAD R3, R219, R16.reuse, RZ ;  /* 0x00000010db039224 */ /* 0x080fe400078e02ff */
[-C--:B------:R-:W-:Y:S01]  /*3cc00*/  @!P2 IMAD R7, R218, R16.reuse, RZ ;  /* 0x00000010da07a224 */ /* 0x080fe200078e02ff */
[----:B------:R-:W-:Y:S01]  /*3cc10*/  @!P1 IADD3.X R5, R9, UR43, RZ, P0, !PT ;  /* 0x0000002b09059c10 */ /* 0x000fe200087fe4ff */
[-C--:B------:R-:W-:Y:S01]  /*3cc20*/  @!P6 IMAD R6, R217, R16.reuse, RZ ;  /* 0x00000010d906e224 */ /* 0x080fe200078e02ff */
[----:B------:R-:W-:Y:S01]  /*3cc30*/  ISETP.LT.OR P0, PT, R0, 0xaa, !P3 ;  /* 0x000000aa0000780c */ /* 0x000fe20005f01670 */
[----:B------:R-:W5:Y:S04]  /*3cc40*/  LDL.LU R219, [R1+0x750] ;  /* 0x0007500001db7983 */ /* 0x000f680000300800 */
[----:B------:R0:W-:Y:S04]  /*3cc50*/  @!P1 STG.E.U8 desc[UR46][R4.64+0xa1], R3 ;  /* 0x0000a10304009986 */ /* 0x0001e8000c10112e */
[----:B------:R-:W-:Y:S04]  /*3cc60*/  @!P2 STG.E.U8 desc[UR46][R8.64+0xa8], R7 ;  /* 0x0000a8070800a986 */ /* 0x000fe8000c10112e */
[----:B------:R-:W5:Y:S01]  /*3cc70*/  LDL.LU R218, [R1+0x754] ;  /* 0x0007540001da7983 */ /* 0x000f620000300800 */
[----:B0-----:R-:W-:Y:S01]  /*3cc80*/  @!P5 IADD3 R4, P1, R8, UR44, RZ ;  /* 0x0000002c0804dc10 */ /* 0x001fe2000ff3e0ff */
[----:B------:R-:W-:-:S02]  /*3cc90*/  @!P5 IMAD R3, R216, R16, RZ ;  /* 0x00000010d803d224 */ /* 0x000fc400078e02ff */
[----:B------:R-:W-:Y:S01]  /*3cca0*/  @!P6 STG.E.U8 desc[UR46][R8.64+0xa9], R6 ;  /* 0x0000a9060800e986 */ /* 0x000fe2000c10112e */
[----:B------:R-:W-:Y:S02]  /*3ccb0*/  @!P5 IADD3.X R5, R9, UR43, RZ, P1, !PT ;  /* 0x0000002b0905dc10 */ /* 0x000fe40008ffe4ff */
[C---:B------:R-:W-:Y:S01]  /*3ccc0*/  ISETP.LT.OR P1, PT, R0.reuse, 0xb1, !P4 ;  /* 0x000000b10000780c */ /* 0x040fe20006721670 */
[----:B------:R-:W5:Y:S01]  /*3ccd0*/  LDL.LU R217, [R1+0x758] ;  /* 0x0007580001d97983 */ /* 0x000f620000300800 */
[----:B------:R-:W-:-:S03]  /*3cce0*/  ISETP.LT.OR P6, PT, R0, 0xb1, !P3 ;  /* 0x000000b10000780c */ /* 0x000fc60005fc1670 */
[----:B------:R0:W-:Y:S01]  /*3ccf0*/  @!P5 STG.E.U8 desc[UR46][R4.64+0xa8], R3 ;  /* 0x0000a8030400d986 */ /* 0x0001e2000c10112e */
[----:B------:R-:W-:-:S03]  /*3cd00*/  ISETP.LT.OR P5, PT, R0, 0xb2, !P4 ;  /* 0x000000b20000780c */ /* 0x000fc600067a1670 */
[----:B------:R-:W5:Y:S01]  /*3cd10*/  LDL.LU R216, [R1+0x75c] ;  /* 0x00075c0001d87983 */ /* 0x000f620000300800 */
[----:B0-----:R-:W-:Y:S01]  /*3cd20*/  @!P0 IADD3 R4, P2, R8, UR44, RZ ;  /* 0x0000002c08048c10 */ /* 0x001fe2000ff5e0ff */
[-C--:B------:R-:W-:Y:S02]  /*3cd30*/  @!P0 IMAD R3, R23, R16.reuse, RZ ;  /* 0x0000001017038224 */ /* 0x080fe400078e02ff */
[----:B------:R-:W-:Y:S01]  /*3cd40*/  @!P1 IMAD R7, R22, R16, RZ ;  /* 0x0000001016079224 */ /* 0x000fe200078e02ff */
[----:B------:R-:W-:Y:S01]  /*3cd50*/  @!P0 IADD3.X R5, R9, UR43, RZ, P2, !PT ;  /* 0x0000002b09058c10 */ /* 0x000fe200097fe4ff */
[----:B------:R-:W5:Y:S01]  /*3cd60*/  LDL.LU R23, [R1+0x760] ;  /* 0x0007600001177983 */ /* 0x000f620000300800 */
[----:B------:R-:W-:-:S03]  /*3cd70*/  ISETP.LT.OR P2, PT, R0, 0xb2, !P3 ;  /* 0x000000b20000780c */ /* 0x000fc60005f41670 */
[----:B------:R0:W-:Y:S01]  /*3cd80*/  @!P0 STG.E.U8 desc[UR46][R4.64+0xa9], R3 ;  /* 0x0000a90304008986 */ /* 0x0001e2000c10112e */
[----:B------:R-:W-:-:S03]  /*3cd90*/  @!P6 IADD3 R6, P0, R8, UR44, RZ ;  /* 0x0000002c0806ec10 */ /* 0x000fc6000ff1e0ff */
[----:B------:R1:W-:Y:S04]  /*3cda0*/  @!P1 STG.E.U8 desc[UR46][R8.64+0xb0], R7 ;  /* 0x0000b00708009986 */ /* 0x0003e8000c10112e */
[----:B------:R-:W5:Y:S01]  /*3cdb0*/  LDL.LU R22, [R1+0x764] ;  /* 0x0007640001167983 */ /* 0x000f620000300800 */
[-C--:B0-----:R-:W-:Y:S02]  /*3cdc0*/  @!P5 IMAD R3, R21, R16.reuse, RZ ;  /* 0x000000101503d224 */ /* 0x081fe400078e02ff */
[----:B------:R-:W-:Y:S01]  /*3cdd0*/  @!P6 IMAD R5, R20, R16, RZ ;  /* 0x000000101405e224 */ /* 0x000fe200078e02ff */
[----:B-1----:R-:W-:Y:S02]  /*3cde0*/  @!P6 IADD3.X R7, R9, UR43, RZ, P0, !PT ;  /* 0x0000002b0907ec10 */ /* 0x002fe400087fe4ff */
[----:B------:R0:W-:Y:S01]  /*3cdf0*/  @!P5 STG.E.U8 desc[UR46][R8.64+0xb1], R3 ;  /* 0x0000b1030800d986 */ /* 0x0001e2000c10112e */
[----:B------:R-:W-:-:S02]  /*3ce00*/  @!P2 IADD3 R4, P1, R8, UR44, RZ ;  /* 0x0000002c0804ac10 */ /* 0x000fc4000ff3e0ff */
[C---:B------:R-:W-:Y:S01]  /*3ce10*/  ISETP.LT.OR P5, PT, R0.reuse, 0xb9, !P4 ;  /* 0x000000b90000780c */ /* 0x040fe200067a1670 */
[----:B------:R1:W-:Y:S01]  /*3ce20*/  @!P6 STG.E.U8 desc[UR46][R6.64+0xb0], R5 ;  /* 0x0000b0050600e986 */ /* 0x0003e2000c10112e */
[C---:B------:R-:W-:Y:S02]  /*3ce30*/  ISETP.LT.OR P0, PT, R0.reuse, 0xb9, !P3 ;  /* 0x000000b90000780c */ /* 0x040fe40005f01670 */
[----:B------:R-:W-:Y:S01]  /*3ce40*/  ISETP.LT.OR P6, PT, R0, 0xba, !P4 ;  /* 0x000000ba0000780c */ /* 0x000fe200067c1670 */
[----:B------:R-:W5:Y:S01]  /*3ce50*/  LDL.LU R21, [R1+0x768] ;  /* 0x0007680001157983 */ /* 0x000f620000300800 */
[----:B0-----:R-:W-:-:S03]  /*3ce60*/  @!P2 IMAD R3, R15, R16, RZ ;  /* 0x000000100f03a224 */ /* 0x001fc600078e02ff */
[----:B------:R-:W5:Y:S01]  /*3ce70*/  LDL.LU R20, [R1+0x76c] ;  /* 0x00076c0001147983 */ /* 0x000f620000300800 */
[----:B-1----:R-:W-:-:S03]  /*3ce80*/  @!P2 IADD3.X R5, R9, UR43, RZ, P1, !PT ;  /* 0x0000002b0905ac10 */ /* 0x002fc60008ffe4ff */
[-C--:B------:R-:W-:Y:S01]  /*3ce90*/  @!P5 IMAD R10, R10, R16.reuse, RZ ;  /* 0x000000100a0ad224 */ /* 0x080fe200078e02ff */
[----:B------:R-:W-:Y:S01]  /*3cea0*/  ISETP.LT.OR P1, PT, R0, 0xba, !P3 ;  /* 0x000000ba0000780c */ /* 0x000fe20005f21670 */
[----:B------:R-:W5:Y:S04]  /*3ceb0*/  LDL.LU R15, [R1+0x770] ;  /* 0x00077000010f7983 */ /* 0x000f680000300800 */
[----:B------:R0:W-:Y:S04]  /*3cec0*/  @!P2 STG.E.U8 desc[UR46][R4.64+0xb1], R3 ;  /* 0x0000b1030400a986 */ /* 0x0001e8000c10112e */
[----:B------:R1:W-:Y:S01]  /*3ced0*/  @!P5 STG.E.U8 desc[UR46][R8.64+0xb8], R10 ;  /* 0x0000b80a0800d986 */ /* 0x0003e2000c10112e */
[----:B0-----:R-:W-:-:S03]  /*3cee0*/  @!P0 IMAD R5, R13, R16, RZ ;  /* 0x000000100d058224 */ /* 0x001fc600078e02ff */
[-C--:B------:R-:W-:Y:S01]  /*3cef0*/  @!P1 IMAD R3, R12, R16.reuse, RZ ;  /* 0x000000100c039224 */ /* 0x080fe200078e02ff */
[----:B------:R-:W5:Y:S01]  /*3cf00*/  LDL.LU R13, [R1+0x774] ;  /* 0x00077400010d7983 */ /* 0x000f620000300800 */
[----:B------:R-:W-:-:S03]  /*3cf10*/  @!P6 IMAD R4, R14, R16, RZ ;  /* 0x000000100e04e224 */ /* 0x000fc600078e02ff */
[----:B------:R-:W5:Y:S04]  /*3cf20*/  LDL.LU R12, [R1+0x778] ;  /* 0x00077800010c7983 */ /* 0x000f680000300800 */
[----:B------:R-:W5:Y:S04]  /*3cf30*/  LDL.LU R14, [R1+0x77c] ;  /* 0x00077c00010e7983 */ /* 0x000f680000300800 */
[----:B-1----:R-:W2:Y:S01]  /*3cf40*/  LDL.LU R10, [R1+0x600] ;  /* 0x00060000010a7983 */ /* 0x002ea20000300800 */
[----:B------:R-:W-:-:S03]  /*3cf50*/  @!P0 IADD3 R6, P2, R8, UR44, RZ ;  /* 0x0000002c08068c10 */ /* 0x000fc6000ff5e0ff */
[----:B------:R0:W-:Y:S01]  /*3cf60*/  @!P6 STG.E.U8 desc[UR46][R8.64+0xb9], R4 ;  /* 0x0000b9040800e986 */ /* 0x0001e2000c10112e */
[----:B------:R-:W-:Y:S02]  /*3cf70*/  @!P0 IADD3.X R7, R9, UR43, RZ, P2, !PT ;  /* 0x0000002b09078c10 */ /* 0x000fe400097fe4ff */
[----:B------:R-:W-:-:S03]  /*3cf80*/  ISETP.GE.AND P6, PT, R19, 0x81, PT ;  /* 0x000000811300780c */ /* 0x000fc60003fc6270 */
[----:B------:R1:W-:Y:S01]  /*3cf90*/  @!P0 STG.E.U8 desc[UR46][R6.64+0xb8], R5 ;  /* 0x0000b80506008986 */ /* 0x0003e2000c10112e */
[----:B------:R-:W-:Y:S02]  /*3cfa0*/  ISETP.LT.OR P0, PT, R0, 0x1, !P6 ;  /* 0x000000010000780c */ /* 0x000fe40007701670 */
[----:B0-----:R-:W-:Y:S01]  /*3cfb0*/  @!P1 IADD3 R4, P2, R8, UR44, RZ ;  /* 0x0000002c08049c10 */ /* 0x001fe2000ff5e0ff */
[----:B------:R-:W-:-:S03]  /*3cfc0*/  USHF.L.U64.HI UR4, UR10, 0x7, UR11 ;  /* 0x000000070a047899 */ /* 0x000fc6000801020b */
[----:B-1----:R-:W-:Y:S01]  /*3cfd0*/  @!P1 IADD3.X R5, R9, UR43, RZ, P2, !PT ;  /* 0x0000002b09059c10 */ /* 0x002fe200097fe4ff */
[----:B------:R-:W-:-:S04]  /*3cfe0*/  IMAD.U32 R6, RZ, RZ, UR10 ;  /* 0x0000000aff067e24 */ /* 0x000fc8000f8e00ff */
[----:B------:R2:W-:Y:S01]  /*3cff0*/  @!P1 STG.E.U8 desc[UR46][R4.64+0xb9], R3 ;  /* 0x0000b90304009986 */ /* 0x0005e2000c10112e */
[----:B------:R-:W-:-:S04]  /*3d000*/  LEA R6, P1, R6, R8, 0x7 ;  /* 0x0000000806067211 */ /* 0x000fc800078238ff */
[----:B------:R-:W-:Y:S01]  /*3d010*/  IADD3.X R7, R9, UR4, RZ, P1, !PT ;  /* 0x0000000409077c10 */ /* 0x000fe20008ffe4ff */
[----:B--2---:R-:W-:-:S05]  /*3d020*/  @!P0 IMAD R3, R10, R16, RZ ;  /* 0x000000100a038224 */ /* 0x004fca00078e02ff */
[----:B------:R0:W-:Y:S04]  /*3d030*/  @!P0 STG.E.U8 desc[UR46][R6.64], R3 ;  /* 0x0000000306008986 */ /* 0x0001e8000c10112e */
[----:B0-----:R-:W2:Y:S01]  /*3d040*/  LDL.LU R3, [R1+0x608] ;  /* 0x0006080001037983 */ /* 0x001ea20000300800 */
[----:B------:R-:W-:Y:S02]  /*3d050*/  ISETP.LT.OR P2, PT, R0, 0x2, !P6 ;  /* 0x000000020000780c */ /* 0x000fe40007741670 */
[----:B------:R-:W-:-:S04]  /*3d060*/  ISETP.GE.AND P5, PT, R19, 0x89, PT ;  /* 0x000000891300780c */ /* 0x000fc80003fa6270 */
[----:B------:R-:W-:-:S07]  /*3d070*/  ISETP.LT.OR P1, PT, R0, 0x1, !P5 ;  /* 0x000000010000780c */ /* 0x000fce0006f21670 */
[----:B------:R-:W-:Y:S02]  /*3d080*/  @!P2 IMAD R10, R11, R16, RZ ;  /* 0x000000100b0aa224 */ /* 0x000fe400078e02ff */
[----:B------:R-:W-:Y:S02]  /*3d090*/  @!P2 IMAD.MOV.U32 R4, RZ, RZ, R6 ;  /* 0x000000ffff04a224 */ /* 0x000fe400078e0006 */
[----:B------:R-:W-:-:S05]  /*3d0a0*/  @!P2 IMAD.MOV.U32 R5, RZ, RZ, R7 ;  /* 0x000000ffff05a224 */ /* 0x000fca00078e0007 */
[----:B------:R0:W-:Y:S02]  /*3d0b0*/  @!P2 STG.E.U8 desc[UR46][R4.64+0x1], R10 ;  /* 0x0000010a0400a986 */ /* 0x0001e4000c10112e */
[----:B0-----:R-:W-:-:S04]  /*3d0c0*/  @!P1 IADD3 R10, P2, R6, UR44, RZ ;  /* 0x0000002c060a9c10 */ /* 0x001fc8000ff5e0ff */
[----:B------:R-:W-:Y:S01]  /*3d0d0*/  @!P1 IADD3.X R11, R7, UR43, RZ, P2, !PT ;  /* 0x0000002b070b9c10 */ /* 0x000fe200097fe4ff */
[----:B--2---:R-:W-:-:S05]  /*3d0e0*/  @!P1 IMAD R3, R3, R16, RZ ;  /* 0x0000001003039224 */ /* 0x004fca00078e02ff */
[----:B------:R0:W-:Y:S04]  /*3d0f0*/  @!P1 STG.E.U8 desc[UR46][R10.64], R3 ;  /* 0x000000030a009986 */ /* 0x0001e8000c10112e */
[----:B0-----:R-:W2:Y:S04]  /*3d100*/  LDL.LU R3, [R1+0x60c] ;  /* 0x00060c0001037983 */ /* 0x001ea80000300800 */
[----:B------:R-:W3:Y:S01]  /*3d110*/  LDL.LU R10, [R1+0x610] ;  /* 0x00061000010a7983 */ /* 0x000ee20000300800 */
[C---:B------:R-:W-:Y:S02]  /*3d120*/  ISETP.LT.OR P0, PT, R0.reuse, 0x2, !P5 ;  /* 0x000000020000780c */ /* 0x040fe40006f01670 */
[----:B------:R-:W-:Y:S01]  /*3d130*/  ISETP.LT.OR P1, PT, R0, 0x9, !P6 ;  /* 0x000000090000780c */ /* 0x000fe20007721670 */
[----:B------:R-:W4:Y:S10]  /*3d140*/  LDL.LU R11, [R1+0x614] ;  /* 0x00061400010b7983 */ /* 0x000f340000300800 */
[----:B------:R-:W-:-:S04]  /*3d150*/  @!P0 IADD3 R4, P2, R6, UR44, RZ ;  /* 0x0000002c06048c10 */ /* 0x000fc8000ff5e0ff */
[----:B------:R-:W-:Y:S01]  /*3d160*/  @!P0 IADD3.X R5, R7, UR43, RZ, P2, !PT ;  /* 0x0000002b07058c10 */ /* 0x000fe200097fe4ff */
[----:B--2---:R-:W-:-:S05]  /*3d170*/  @!P0 IMAD R3, R3, R16, RZ ;  /* 0x0000001003038224 */ /* 0x004fca00078e02ff */
[----:B------:R3:W-:Y:S02]  /*3d180*/  @!P0 STG.E.U8 desc[UR46][R4.64+0x1], R3 ;  /* 0x0000010304008986 */ /* 0x0007e4000c10112e */
[----:B---3--:R-:W-:Y:S02]  /*3d190*/  @!P1 IMAD R3, R10, R16, RZ ;  /* 0x000000100a039224 */ /* 0x008fe400078e02ff */
[----:B------:R-:W-:Y:S02]  /*3d1a0*/  @!P1 IMAD.MOV.U32 R4, RZ, RZ, R6 ;  /* 0x000000ffff049224 */ /* 0x000fe400078e0006 */
[----:B------:R-:W-:-:S05]  /*3d1b0*/  @!P1 IMAD.MOV.U32 R5, RZ, RZ, R7 ;  /* 0x000000ffff059224 */ /* 0x000fca00078e0007 */
[----:B------:R0:W-:Y:S04]  /*3d1c0*/  @!P1 STG.E.U8 desc[UR46][R4.64+0x8], R3 ;  /* 0x0000080304009986 */ /* 0x0001e8000c10112e */
[----:B0-----:R-:W2:Y:S01]  /*3d1d0*/  LDL.LU R3, [R1+0x618] ;  /* 0x0006180001037983 */ /* 0x001ea20000300800 */
[C---:B------:R-:W-:Y:S02]  /*3d1e0*/  ISETP.LT.OR P2, PT, R0.reuse, 0xa, !P6 ;  /* 0x0000000a0000780c */ /* 0x040fe40007741670 */
[----:B------:R-:W-:-:S11]  /*3d1f0*/  ISETP.LT.OR P0, PT, R0, 0x9, !P5 ;  /* 0x000000090000780c */ /* 0x000fd60006f01670 */
[----:B----4-:R-:W-:Y:S02]  /*3d200*/  @!P2 IMAD R10, R11, R16, RZ ;  /* 0x000000100b0aa224 */ /* 0x010fe400078e02ff */
        /* <DEDUP_REMOVED lines=367> */
[----:B0-----:R-:W2:Y:S01]  /*3e900*/  LDL.LU R11, [R1+0x70c] ;  /* 0x00070c00010b7983 */ /* 0x001ea20000300800 */
[C---:B------:R-:W-:Y:S02]  /*3e910*/  ISETP.LT.OR P0, PT, R0.reuse, 0x82, !P5 ;  /* 0x000000820000780c */ /* 0x040fe40006f01670 */
[----:B------:R-:W-:-:S11]  /*3e920*/  ISETP.LT.OR P1, PT, R0, 0x89, !P6 ;  /* 0x000000890000780c */ /* 0x000fd60007721670 */
[----:B------:R-:W-:-:S04]  /*3e930*/  @!P0 IADD3 R4, P2, R6, UR44, RZ ;  /* 0x0000002c06048c10 */ /* 0x000fc8000ff5e0ff */
[----:B------:R-:W-:Y:S02]  /*3e940*/  @!P0 IADD3.X R5, R7, UR43, RZ, P2, !PT ;  /* 0x0000002b07058c10 */ /* 0x000fe400097fe4ff */
[----:B------:R-:W-:-:S13]  /*3e950*/  ISETP.LT.OR P2, PT, R0, 0x8a, !P6 ;  /* 0x0000008a0000780c */ /* 0x000fda0007741670 */
[-C--:B------:R-:W-:Y:S02]  /*3e960*/  @!P2 IMAD R10, R234, R16.reuse, RZ ;  /* 0x00000010ea0aa224 */ /* 0x080fe400078e02ff */
[----:B--2---:R-:W-:-:S05]  /*3e970*/  @!P0 IMAD R3, R11, R16, RZ ;  /* 0x000000100b038224 */ /* 0x004fca00078e02ff */
[----:B------:R0:W-:Y:S01]  /*3e980*/  @!P0 STG.E.U8 desc[UR46][R4.64+0x81], R3 ;  /* 0x0000810304008986 */ /* 0x0001e2000c10112e */
[----:B------:R-:W-:Y:S01]  /*3e990*/  ISETP.LT.OR P0, PT, R0, 0x89, !P5 ;  /* 0x000000890000780c */ /* 0x000fe20006f01670 */
[----:B0-----:R-:W-:Y:S02]  /*3e9a0*/  @!P1 IMAD R3, R235, R16, RZ ;  /* 0x00000010eb039224 */ /* 0x001fe400078e02ff */
[----:B------:R-:W-:Y:S01]  /*3e9b0*/  @!P1 IMAD.MOV.U32 R4, RZ, RZ, R6 ;  /* 0x000000ffff049224 */ /* 0x000fe200078e0006 */
[----:B------:R-:W2:Y:S01]  /*3e9c0*/  LDL.LU R235, [R1+0x5a0] ;  /* 0x0005a00001eb7983 */ /* 0x000ea20000300800 */
[----:B------:R-:W-:-:S03]  /*3e9d0*/  @!P1 IMAD.MOV.U32 R5, RZ, RZ, R7 ;  /* 0x000000ffff059224 */ /* 0x000fc600078e0007 */
[----:B------:R-:W3:Y:S04]  /*3e9e0*/  LDL.LU R234, [R1+0x5a4] ;  /* 0x0005a40001ea7983 */ /* 0x000ee80000300800 */
[----:B------:R0:W-:Y:S01]  /*3e9f0*/  @!P1 STG.E.U8 desc[UR46][R4.64+0x88], R3 ;  /* 0x0000880304009986 */ /* 0x0001e2000c10112e */
[----:B------:R-:W-:Y:S01]  /*3ea00*/  ISETP.LT.OR P1, PT, R0, 0x8a, !P5 ;  /* 0x0000008a0000780c */ /* 0x000fe20006f21670 */
[----:B0-----:R-:W-:Y:S02]  /*3ea10*/  @!P2 IMAD.MOV.U32 R4, RZ, RZ, R6 ;  /* 0x000000ffff04a224 */ /* 0x001fe400078e0006 */
[----:B------:R-:W-:-:S05]  /*3ea20*/  @!P2 IMAD.MOV.U32 R5, RZ, RZ, R7 ;  /* 0x000000ffff05a224 */ /* 0x000fca00078e0007 */
[----:B------:R0:W-:Y:S01]  /*3ea30*/  @!P2 STG.E.U8 desc[UR46][R4.64+0x89], R10 ;  /* 0x0000890a0400a986 */ /* 0x0001e2000c10112e */
[----:B-----5:R-:W-:-:S03]  /*3ea40*/  @!P0 IMAD R3, R233, R16, RZ ;  /* 0x00000010e9038224 */ /* 0x020fc600078e02ff */
[----:B------:R-:W4:Y:S01]  /*3ea50*/  LDL.LU R233, [R1+0x5a8] ;  /* 0x0005a80001e97983 */ /* 0x000f220000300800 */
[----:B0-----:R-:W-:-:S04]  /*3ea60*/  @!P0 IADD3 R10, P2, R6, UR44, RZ ;  /* 0x0000002c060a8c10 */ /* 0x001fc8000ff5e0ff */
[----:B------:R-:W-:Y:S02]  /*3ea70*/  @!P0 IADD3.X R11, R7, UR43, RZ, P2, !PT ;  /* 0x0000002b070b8c10 */ /* 0x000fe400097fe4ff */
[----:B------:R-:W-:-:S03]  /*3ea80*/  @!P1 IADD3 R4, P2, R6, UR44, RZ ;  /* 0x0000002c06049c10 */ /* 0x000fc6000ff5e0ff */
[----:B------:R0:W-:Y:S01]  /*3ea90*/  @!P0 STG.E.U8 desc[UR46][R10.64+0x88], R3 ;  /* 0x000088030a008986 */ /* 0x0001e2000c10112e */
[C---:B------:R-:W-:Y:S02]  /*3eaa0*/  ISETP.LT.OR P0, PT, R0.reuse, 0x91, !P6 ;  /* 0x000000910000780c */ /* 0x040fe40007701670 */
[----:B------:R-:W-:Y:S02]  /*3eab0*/  @!P1 IADD3.X R5, R7, UR43, RZ, P2, !PT ;  /* 0x0000002b07059c10 */ /* 0x000fe400097fe4ff */
[----:B------:R-:W-:Y:S01]  /*3eac0*/  ISETP.LT.OR P2, PT, R0, 0x92, !P6 ;  /* 0x000000920000780c */ /* 0x000fe20007741670 */
[----:B0-----:R-:W-:Y:S02]  /*3ead0*/  @!P1 IMAD R3, R232, R16, RZ ;  /* 0x00000010e8039224 */ /* 0x001fe400078e02ff */
[----:B------:R-:W5:Y:S04]  /*3eae0*/  LDL.LU R232, [R1+0x5ac] ;  /* 0x0005ac0001e87983 */ /* 0x000f680000300800 */
[----:B------:R0:W-:Y:S01]  /*3eaf0*/  @!P1 STG.E.U8 desc[UR46][R4.64+0x89], R3 ;  /* 0x0000890304009986 */ /* 0x0001e2000c10112e */
[----:B------:R-:W-:-:S05]  /*3eb00*/  ISETP.LT.OR P1, PT, R0, 0x91, !P5 ;  /* 0x000000910000780c */ /* 0x000fca0006f21670 */
[-C--:B------:R-:W-:Y:S02]  /*3eb10*/  @!P2 IMAD R10, R230, R16.reuse, RZ ;  /* 0x00000010e60aa224 */ /* 0x080fe400078e02ff */
[----:B0-----:R-:W-:Y:S02]  /*3eb20*/  @!P0 IMAD R3, R231, R16, RZ ;  /* 0x00000010e7038224 */ /* 0x001fe400078e02ff */
[----:B------:R-:W-:Y:S01]  /*3eb30*/  @!P0 IMAD.MOV.U32 R4, RZ, RZ, R6 ;  /* 0x000000ffff048224 */ /* 0x000fe200078e0006 */
[----:B------:R-:W5:Y:S01]  /*3eb40*/  LDL.LU R231, [R1+0x5b0] ;  /* 0x0005b00001e77983 */ /* 0x000f620000300800 */
[----:B------:R-:W-:-:S03]  /*3eb50*/  @!P0 IMAD.MOV.U32 R5, RZ, RZ, R7 ;  /* 0x000000ffff058224 */ /* 0x000fc600078e0007 */
[----:B------:R-:W5:Y:S04]  /*3eb60*/  LDL.LU R230, [R1+0x5b4] ;  /* 0x0005b40001e67983 */ /* 0x000f680000300800 */
[----:B------:R0:W-:Y:S01]  /*3eb70*/  @!P0 STG.E.U8 desc[UR46][R4.64+0x90], R3 ;  /* 0x0000900304008986 */ /* 0x0001e2000c10112e */
[----:B------:R-:W-:Y:S01]  /*3eb80*/  ISETP.LT.OR P0, PT, R0, 0x92, !P5 ;  /* 0x000000920000780c */ /* 0x000fe20006f01670 */
[----:B0-----:R-:W-:Y:S02]  /*3eb90*/  @!P2 IMAD.MOV.U32 R4, RZ, RZ, R6 ;  /* 0x000000ffff04a224 */ /* 0x001fe400078e0006 */
[----:B------:R-:W-:-:S05]  /*3eba0*/  @!P2 IMAD.MOV.U32 R5, RZ, RZ, R7 ;  /* 0x000000ffff05a224 */ /* 0x000fca00078e0007 */
[----:B------:R0:W-:Y:S01]  /*3ebb0*/  @!P2 STG.E.U8 desc[UR46][R4.64+0x91], R10 ;  /* 0x0000910a0400a986 */ /* 0x0001e2000c10112e */
[----:B------:R-:W-:-:S03]  /*3ebc0*/  @!P1 IMAD R3, R229, R16, RZ ;  /* 0x00000010e5039224 */ /* 0x000fc600078e02ff */
[----:B------:R-:W5:Y:S01]  /*3ebd0*/  LDL.LU R229, [R1+0x5b8] ;  /* 0x0005b80001e57983 */ /* 0x000f620000300800 */
        /* <DEDUP_REMOVED lines=79> */
[----:B0-----:R-:W-:-:S05]  /*3f0d0*/  @!P1 IMAD R3, R216, R16, RZ ;  /* 0x00000010d8039224 */ /* 0x001fca00078e02ff */
[----:B------:R0:W-:Y:S01]  /*3f0e0*/  @!P1 STG.E.U8 desc[UR46][R4.64+0xa9], R3 ;  /* 0x0000a90304009986 */ /* 0x0001e2000c10112e */
[----:B------:R-:W-:-:S06]  /*3f0f0*/  ISETP.LT.OR P1, PT, R0, 0xb1, !P5 ;  /* 0x000000b10000780c */ /* 0x000fcc0006f21670 */
[-C--:B------:R-:W-:Y:S02]  /*3f100*/  @!P2 IMAD R10, R22, R16.reuse, RZ ;  /* 0x00000010160aa224 */ /* 0x080fe400078e02ff */
[----:B0-----:R-:W-:Y:S02]  /*3f110*/  @!P0 IMAD R3, R23, R16, RZ ;  /* 0x0000001017038224 */ /* 0x001fe400078e02ff */
[----:B------:R-:W-:Y:S02]  /*3f120*/  @!P0 IMAD.MOV.U32 R4, RZ, RZ, R6 ;  /* 0x000000ffff048224 */ /* 0x000fe400078e0006 */
[----:B------:R-:W-:-:S05]  /*3f130*/  @!P0 IMAD.MOV.U32 R5, RZ, RZ, R7 ;  /* 0x000000ffff058224 */ /* 0x000fca00078e0007 */
        /* <DEDUP_REMOVED lines=19> */
[----:B------:R-:W-:Y:S01]  /*3f270*/  @!P1 IMAD.MOV.U32 R4, RZ, RZ, R6 ;  /* 0x000000ffff049224 */ /* 0x000fe200078e0006 */
[----:B------:R-:W5:Y:S01]  /*3f280*/  LDL.LU R15, [R1+0x5f0] ;  /* 0x0005f000010f7983 */ /* 0x000f620000300800 */
[----:B------:R-:W-:-:S05]  /*3f290*/  @!P1 IMAD.MOV.U32 R5, RZ, RZ, R7 ;  /* 0x000000ffff059224 */ /* 0x000fca00078e0007 */
[----:B------:R0:W-:Y:S01]  /*3f2a0*/  @!P1 STG.E.U8 desc[UR46][R4.64+0xb8], R3 ;  /* 0x0000b80304009986 */ /* 0x0001e2000c10112e */
[----:B------:R-:W-:Y:S01]  /*3f2b0*/  ISETP.LT.OR P1, PT, R0, 0xba, !P5 ;  /* 0x000000ba0000780c */ /* 0x000fe20006f21670 */
[----:B0-----:R-:W-:Y:S02]  /*3f2c0*/  @!P2 IMAD.MOV.U32 R4, RZ, RZ, R6 ;  /* 0x000000ffff04a224 */ /* 0x001fe400078e0006 */
[----:B------:R-:W-:-:S05]  /*3f2d0*/  @!P2 IMAD.MOV.U32 R5, RZ, RZ, R7 ;  /* 0x000000ffff05a224 */ /* 0x000fca00078e0007 */
[----:B------:R0:W-:Y:S01]  /*3f2e0*/  @!P2 STG.E.U8 desc[UR46][R4.64+0xb9], R10 ;  /* 0x0000b90a0400a986 */ /* 0x0001e2000c10112e */
[----:B------:R-:W-:Y:S01]  /*3f2f0*/  @!P0 IMAD R3, R12, R16, RZ ;  /* 0x000000100c038224 */ /* 0x000fe200078e02ff */
[----:B0-----:R-:W-:-:S04]  /*3f300*/  @!P0 IADD3 R4, P2, R6, UR44, RZ ;  /* 0x0000002c06048c10 */ /* 0x001fc8000ff5e0ff */
[----:B------:R-:W-:-:S05]  /*3f310*/  @!P0 IADD3.X R5, R7, UR43, RZ, P2, !PT ;  /* 0x0000002b07058c10 */ /* 0x000fca00097fe4ff */
[----:B------:R0:W-:Y:S01]  /*3f320*/  @!P0 STG.E.U8 desc[UR46][R4.64+0xb8], R3 ;  /* 0x0000b80304008986 */ /* 0x0001e2000c10112e */
[----:B------:R-:W-:-:S04]  /*3f330*/  @!P1 IADD3 R10, P0, R6, UR44, RZ ;  /* 0x0000002c060a9c10 */ /* 0x000fc8000ff1e0ff */
[----:B------:R-:W-:Y:S01]  /*3f340*/  @!P1 IADD3.X R11, R7, UR43, RZ, P0, !PT ;  /* 0x0000002b070b9c10 */ /* 0x000fe200087fe4ff */
[----:B0-----:R-:W-:Y:S02]  /*3f350*/  @!P1 IMAD R3, R14, R16, RZ ;  /* 0x000000100e039224 */ /* 0x001fe400078e02ff */
[----:B------:R-:W5:Y:S04]  /*3f360*/  LDL.LU R14, [R1+0x5f4] ;  /* 0x0005f400010e7983 */ /* 0x000f680000300800 */
[----:B------:R-:W5:Y:S04]  /*3f370*/  LDL.LU R20, [R1+0x5f8] ;  /* 0x0005f80001147983 */ /* 0x000f680000300800 */
[----:B------:R-:W5:Y:S04]  /*3f380*/  LDL.LU R216, [R1+0x5fc] ;  /* 0x0005fc0001d87983 */ /* 0x000f680000300800 */
[----:B------:R0:W-:Y:S04]  /*3f390*/  @!P1 STG.E.U8 desc[UR46][R10.64+0xb9], R3 ;  /* 0x0000b9030a009986 */ /* 0x0001e8000c10112e */
[----:B0-----:R-:W2:Y:S04]  /*3f3a0*/  LDL.LU R10, [R1+0x480] ;  /* 0x00048000010a7983 */ /* 0x001ea80000300800 */
[----:B------:R-:W3:Y:S01]  /*3f3b0*/  LDL.LU R11, [R1+0x484] ;  /* 0x00048400010b7983 */ /* 0x000ee20000300800 */
[----:B------:R-:W-:-:S04]  /*3f3c0*/  ISETP.GE.AND P6, PT, R19, 0x101, PT ;  /* 0x000001011300780c */ /* 0x000fc80003fc6270 */
[----:B------:R-:W-:Y:S01]  /*3f3d0*/  ISETP.LT.OR P1, PT, R0, 0x1, !P6 ;  /* 0x000000010000780c */ /* 0x000fe20007721670 */
[----:B------:R-:W-:Y:S01]  /*3f3e0*/  IMAD.U32 R4, RZ, RZ, UR10 ;  /* 0x0000000aff047e24 */ /* 0x000fe2000f8e00ff */
[----:B------:R-:W-:-:S04]  /*3f3f0*/  USHF.L.U64.HI UR4, UR10, 0x8, UR11 ;  /* 0x000000080a047899 */ /* 0x000fc8000801020b */
[----:B------:R-:W-:-:S04]  /*3f400*/  LEA R4, P0, R4, R8, 0x8 ;  /* 0x0000000804047211 */ /* 0x000fc800078040ff */
[----:B------:R-:W-:-:S03]  /*3f410*/  IADD3.X R5, R9, UR4, RZ, P0, !PT ;  /* 0x0000000409057c10 */ /* 0x000fc600087fe4ff */
[----:B--2---:R-:W-:-:S05]  /*3f420*/  @!P1 IMAD R3, R10, R16, RZ ;  /* 0x000000100a039224 */ /* 0x004fca00078e02ff */
[----:B------:R3:W-:Y:S01]  /*3f430*/  @!P1 STG.E.U8 desc[UR46][R4.64], R3 ;  /* 0x0000000304009986 */ /* 0x0007e2000c10112e */
[----:B------:R-:W-:-:S13]  /*3f440*/  ISETP.LT.OR P1, PT, R0, 0x2, !P6 ;  /* 0x000000020000780c */ /* 0x000fda0007721670 */
[----:B---3--:R-:W-:-:S05]  /*3f450*/  @!P1 IMAD R3, R11, R16, RZ ;  /* 0x000000100b039224 */ /* 0x008fca00078e02ff */
[----:B------:R0:W-:Y:S04]  /*3f460*/  @!P1 STG.E.U8 desc[UR46][R4.64+0x1], R3 ;  /* 0x0000010304009986 */ /* 0x0001e8000c10112e */
[----:B0-----:R-:W2:Y:S01]  /*3f470*/  LDL.LU R3, [R1+0x488] ;  /* 0x0004880001037983 */ /* 0x001ea20000300800 */
[----:B------:R-:W-:Y:S02]  /*3f480*/  ISETP.LT.OR P5, PT, R0, 0xc1, !P3 ;  /* 0x000000c10000780c */ /* 0x000fe40005fa1670 */
[----:B------:R-:W-:-:S11]  /*3f490*/  ISETP.GE.AND P2, PT, R19, 0x109, PT ;  /* 0x000001091300780c */ /* 0x000fd60003f46270 */
[----:B------:R-:W-:-:S04]  /*3f4a0*/  @!P5 IADD3 R22, P0, R8, UR44, RZ ;  /* 0x0000002c0816dc10 */ /* 0x000fc8000ff1e0ff */
[----:B------:R-:W-:Y:S02]  /*3f4b0*/  @!P5 IADD3.X R23, R9, UR43, RZ, P0, !PT ;  /* 0x0000002b0917dc10 */ /* 0x000fe400087fe4ff */
[----:B------:R-:W-:-:S13]  /*3f4c0*/  ISETP.LT.OR P0, PT, R0, 0x1, !P2 ;  /* 0x000000010000780c */ /* 0x000fda0005701670 */
[----:B------:R-:W-:-:S04]  /*3f4d0*/  @!P0 IADD3 R12, P5, R4, UR44, RZ ;  /* 0x0000002c040c8c10 */ /* 0x000fc8000ffbe0ff */
        /* <DEDUP_REMOVED lines=11> */
[----:B------:R-:W-:-:S13]  /*3f590*/  ISETP.LT.OR P1, PT, R0, 0x9, !P6 ;  /* 0x000000090000780c */ /* 0x000fda0007721670 */
[----:B--2---:R-:W-:-:S05]  /*3f5a0*/  @!P1 IMAD R3, R10, R16, RZ ;  /* 0x000000100a039224 */ /* 0x004fca00078e02ff */
[----:B------:R3:W-:Y:S01]  /*3f5b0*/  @!P1 STG.E.U8 desc[UR46][R4.64+0x8], R3 ;  /* 0x0000080304009986 */ /* 0x0007e2000c10112e */
[----:B------:R-:W-:-:S13]  /*3f5c0*/  ISETP.LT.OR P1, PT, R0, 0xa, !P6 ;  /* 0x0000000a0000780c */ /* 0x000fda0007721670 */
        /* <DEDUP_REMOVED lines=331> */
[----:B------:R-:W-:Y:S02]  /*40a80*/  @!P1 IADD3.X R11, R5, UR43, RZ, P5, !PT ;  /* 0x0000002b050b9c10 */ /* 0x000fe4000affe4ff */
[----:B------:R-:W-:-:S13]  /*40a90*/  ISETP.LT.OR P0, PT, R0, 0x91, !P2 ;  /* 0x000000910000780c */ /* 0x000fda0005701670 */
[----:B------:R-:W-:-:S04]  /*40aa0*/  @!P0 IADD3 R12, P5, R4, UR44, RZ ;  /* 0x0000002c040c8c10 */ /* 0x000fc8000ffbe0ff */
[----:B------:R-:W-:Y:S01]  /*40ab0*/  @!P0 IADD3.X R13, R5, UR43, RZ, P5, !PT ;  /* 0x0000002b050d8c10 */ /* 0x000fe2000affe4ff */
[----:B--2---:R-:W-:-:S05]  /*40ac0*/  @!P1 IMAD R3, R3, R16, RZ ;  /* 0x0000001003039224 */ /* 0x004fca00078e02ff */
[----:B------:R0:W-:Y:S01]  /*40ad0*/  @!P1 STG.E.U8 desc[UR46][R10.64+0x89], R3 ;  /* 0x000089030a009986 */ /* 0x0001e2000c10112e */
[----:B------:R-:W-:-:S13]  /*40ae0*/  ISETP.LT.OR P1, PT, R0, 0x91, !P6 ;  /* 0x000000910000780c */ /* 0x000fda0007721670 */
[----:B0-----:R-:W-:Y:S02]  /*40af0*/  @!P1 IMAD R3, R235, R16, RZ ;  /* 0x00000010eb039224 */ /* 0x001fe400078e02ff */
[----:B------:R-:W2:Y:S04]  /*40b00*/  LDL.LU R235, [R1+0x430] ;  /* 0x0004300001eb7983 */ /* 0x000ea80000300800 */
[----:B------:R0:W-:Y:S01]  /*40b10*/  @!P1 STG.E.U8 desc[UR46][R4.64+0x90], R3 ;  /* 0x0000900304009986 */ /* 0x0001e2000c10112e */
[----:B------:R-:W-:-:S13]  /*40b20*/  ISETP.LT.OR P1, PT, R0, 0x92, !P6 ;  /* 0x000000920000780c */ /* 0x000fda0007721670 */
[-C--:B0-----:R-:W-:Y:S02]  /*40b30*/  @!P1 IMAD R3, R234, R16.reuse, RZ ;  /* 0x00000010ea039224 */ /* 0x081fe400078e02ff */
[----:B------:R-:W3:Y:S04]  /*40b40*/  LDL.LU R234, [R1+0x434] ;  /* 0x0004340001ea7983 */ /* 0x000ee80000300800 */
[----:B------:R4:W-:Y:S01]  /*40b50*/  @!P1 STG.E.U8 desc[UR46][R4.64+0x91], R3 ;  /* 0x0000910304009986 */ /* 0x0009e2000c10112e */
[----:B------:R-:W-:Y:S01]  /*40b60*/  ISETP.LT.OR P1, PT, R0, 0x92, !P2 ;  /* 0x000000920000780c */ /* 0x000fe20005721670 */
[----:B----4-:R-:W-:-:S12]  /*40b70*/  @!P0 IMAD R3, R233, R16, RZ ;  /* 0x00000010e9038224 */ /* 0x010fd800078e02ff */
[----:B------:R-:W-:Y:S01]  /*40b80*/  @!P1 IADD3 R10, P5, R4, UR44, RZ ;  /* 0x0000002c040a9c10 */ /* 0x000fe2000ffbe0ff */
[----:B------:R-:W4:Y:S03]  /*40b90*/  LDL.LU R233, [R1+0x438] ;  /* 0x0004380001e97983 */ /* 0x000f260000300800 */
[----:B------:R-:W-:Y:S01]  /*40ba0*/  @!P1 IADD3.X R11, R5, UR43, RZ, P5, !PT ;  /* 0x0000002b050b9c10 */ /* 0x000fe2000affe4ff */
[----:B------:R5:W-:Y:S02]  /*40bb0*/  @!P0 STG.E.U8 desc[UR46][R12.64+0x90], R3 ;  /* 0x000090030c008986 */ /* 0x000be4000c10112e */
[----:B-----5:R-:W-:Y:S01]  /*40bc0*/  @!P1 IMAD R3, R232, R16, RZ ;  /* 0x00000010e8039224 */ /* 0x020fe200078e02ff */
[C---:B------:R-:W-:Y:S01]  /*40bd0*/  ISETP.LT.OR P0, PT, R0.reuse, 0x99, !P2 ;  /* 0x000000990000780c */ /* 0x040fe20005701670 */
[----:B------:R-:W5:Y:S04]  /*40be0*/  LDL.LU R232, [R1+0x43c] ;  /* 0x00043c0001e87983 */ /* 0x000f680000300800 */
[----:B------:R0:W-:Y:S01]  /*40bf0*/  @!P1 STG.E.U8 desc[UR46][R10.64+0x91], R3 ;  /* 0x000091030a009986 */ /* 0x0001e2000c10112e */
[----:B------:R-:W-:-:S13]  /*40c00*/  ISETP.LT.OR P1, PT, R0, 0x99, !P6 ;  /* 0x000000990000780c */ /* 0x000fda0007721670 */
[----:B0-----:R-:W-:Y:S01]  /*40c10*/  @!P1 IMAD R3, R231, R16, RZ ;  /* 0x00000010e7039224 */ /* 0x001fe200078e02ff */
[----:B------:R-:W-:Y:S01]  /*40c20*/  @!P0 IADD3 R12, P5, R4, UR44, RZ ;  /* 0x0000002c040c8c10 */ /* 0x000fe2000ffbe0ff */
[----:B------:R-:W5:Y:S04]  /*40c30*/  LDL.LU R231, [R1+0x440] ;  /* 0x0004400001e77983 */ /* 0x000f680000300800 */
[----:B------:R0:W-:Y:S01]  /*40c40*/  @!P1 STG.E.U8 desc[UR46][R4.64+0x98], R3 ;  /* 0x0000980304009986 */ /* 0x0001e2000c10112e */
[----:B------:R-:W-:-:S13]  /*40c50*/  ISETP.LT.OR P1, PT, R0, 0x9a, !P6 ;  /* 0x0000009a0000780c */ /* 0x000fda0007721670 */
[-C--:B0-----:R-:W-:Y:S01]  /*40c60*/  @!P1 IMAD R3, R230, R16.reuse, RZ ;  /* 0x00000010e6039224 */ /* 0x081fe200078e02ff */
[----:B------:R-:W-:Y:S01]  /*40c70*/  @!P0 IADD3.X R13, R5, UR43, RZ, P5, !PT ;  /* 0x0000002b050d8c10 */ /* 0x000fe2000affe4ff */
[----:B------:R-:W5:Y:S04]  /*40c80*/  LDL.LU R230, [R1+0x444] ;  /* 0x0004440001e67983 */ /* 0x000f680000300800 */
[----:B------:R0:W-:Y:S01]  /*40c90*/  @!P1 STG.E.U8 desc[UR46][R4.64+0x99], R3 ;  /* 0x0000990304009986 */ /* 0x0001e2000c10112e */
[----:B------:R-:W-:Y:S01]  /*40ca0*/  ISETP.LT.OR P1, PT, R0, 0x9a, !P2 ;  /* 0x0000009a0000780c */ /* 0x000fe20005721670 */
[----:B0-----:R-:W-:-:S12]  /*40cb0*/  @!P0 IMAD R3, R229, R16, RZ ;  /* 0x00000010e5038224 */ /* 0x001fd800078e02ff */
[----:B------:R-:W-:Y:S01]  /*40cc0*/  @!P1 IADD3 R10, P5, R4, UR44, RZ ;  /* 0x0000002c040a9c10 */ /* 0x000fe2000ffbe0ff */
[----:B------:R-:W5:Y:S03]  /*40cd0*/  LDL.LU R229, [R1+0x448] ;  /* 0x0004480001e57983 */ /* 0x000f660000300800 */
[----:B------:R-:W-:Y:S01]  /*40ce0*/  @!P1 IADD3.X R11, R5, UR43, RZ, P5, !PT ;  /* 0x0000002b050b9c10 */ /* 0x000fe2000affe4ff */
[----:B------:R0:W-:Y:S02]  /*40cf0*/  @!P0 STG.E.U8 desc[UR46][R12.64+0x98], R3 ;  /* 0x000098030c008986 */ /* 0x0001e4000c10112e */
[----:B0-----:R-:W-:Y:S01]  /*40d00*/  @!P1 IMAD R3, R228, R16, RZ ;  /* 0x00000010e4039224 */ /* 0x001fe200078e02ff */
        /* <DEDUP_REMOVED lines=59> */
[----:B0-----:R-:W-:-:S05]  /*410c0*/  @!P1 IMAD R3, R21, R16, RZ ;  /* 0x0000001015039224 */ /* 0x001fca00078e02ff */
[----:B------:R0:W-:Y:S01]  /*410d0*/  @!P1 STG.E.U8 desc[UR46][R10.64+0xb1], R3 ;  /* 0x0000b1030a009986 */ /* 0x0001e2000c10112e */
[----:B------:R-:W-:-:S13]  /*410e0*/  ISETP.LT.OR P1, PT, R0, 0xb9, !P6 ;  /* 0x000000b90000780c */ /* 0x000fda0007721670 */
[----:B0-----:R-:W-:-:S05]  /*410f0*/  @!P1 IMAD R3, R15, R16, RZ ;  /* 0x000000100f039224 */ /* 0x001fca00078e02ff */
[----:B------:R0:W-:Y:S01]  /*41100*/  @!P1 STG.E.U8 desc[UR46][R4.64+0xb8], R3 ;  /* 0x0000b80304009986 */ /* 0x0001e2000c10112e */
[C---:B------:R-:W-:Y:S02]  /*41110*/  ISETP.LT.OR P1, PT, R0.reuse, 0xba, !P6 ;  /* 0x000000ba0000780c */ /* 0x040fe40007721670 */
[----:B------:R-:W-:-:S11]  /*41120*/  ISETP.LT.OR P0, PT, R0, 0xb9, !P2 ;  /* 0x000000b90000780c */ /* 0x000fd60005701670 */
[----:B0-----:R-:W-:-:S05]  /*41130*/  @!P1 IMAD R3, R14, R16, RZ ;  /* 0x000000100e039224 */ /* 0x001fca00078e02ff */
[----:B------:R0:W-:Y:S01]  /*41140*/  @!P1 STG.E.U8 desc[UR46][R4.64+0xb9], R3 ;  /* 0x0000b90304009986 */ /* 0x0001e2000c10112e */
[----:B------:R-:W-:Y:S02]  /*41150*/  ISETP.LT.OR P1, PT, R0, 0xba, !P2 ;  /* 0x000000ba0000780c */ /* 0x000fe40005721670 */
[----:B------:R-:W-:-:S04]  /*41160*/  @!P0 IADD3 R12, P5, R4, UR44, RZ ;  /* 0x0000002c040c8c10 */ /* 0x000fc8000ffbe0ff */
[----:B------:R-:W-:Y:S01]  /*41170*/  @!P0 IADD3.X R13, R5, UR43, RZ, P5, !PT ;  /* 0x0000002b050d8c10 */ /* 0x000fe2000affe4ff */
[----:B0-----:R-:W-:-:S06]  /*41180*/  @!P0 IMAD R3, R20, R16, RZ ;  /* 0x0000001014038224 */ /* 0x001fcc00078e02ff */
[----:B------:R-:W-:Y:S01]  /*41190*/  @!P1 IADD3 R14, P5, R4, UR44, RZ ;  /* 0x0000002c040e9c10 */ /* 0x000fe2000ffbe0ff */
[----:B------:R0:W-:Y:S03]  /*411a0*/  @!P0 STG.E.U8 desc[UR46][R12.64+0xb8], R3 ;  /* 0x0000b8030c008986 */ /* 0x0001e6000c10112e */
[----:B------:R-:W-:Y:S01]  /*411b0*/  @!P1 IADD3.X R15, R5, UR43, RZ, P5, !PT ;  /* 0x0000002b050f9c10 */ /* 0x000fe2000affe4ff */
[----:B0-----:R-:W-:Y:S02]  /*411c0*/  @!P1 IMAD R3, R216, R16, RZ ;  /* 0x00000010d8039224 */ /* 0x001fe400078e02ff */
[----:B------:R-:W5:Y:S04]  /*411d0*/  LDL.LU R216, [R1+0x47c] ;  /* 0x00047c0001d87983 */ /* 0x000f680000300800 */
[----:B------:R0:W-:Y:S04]  /*411e0*/  @!P1 STG.E.U8 desc[UR46][R14.64+0xb9], R3 ;  /* 0x0000b9030e009986 */ /* 0x0001e8000c10112e */
[----:B0-----:R-:W2:Y:S04]  /*411f0*/  LDL.LU R14, [R1+0x300] ;  /* 0x00030000010e7983 */ /* 0x001ea80000300800 */
[----:B------:R-:W3:Y:S01]  /*41200*/  LDL.LU R15, [R1+0x304] ;  /* 0x00030400010f7983 */ /* 0x000ee20000300800 */
[----:B------:R-:W-:-:S04]  /*41210*/  ISETP.GE.AND P0, PT, R19, 0x189, PT ;  /* 0x000001891300780c */ /* 0x000fc80003f06270 */
[----:B------:R-:W-:Y:S01]  /*41220*/  ISETP.LT.OR P6, PT, R0, 0x1, !P0 ;  /* 0x000000010000780c */ /* 0x000fe200047c1670 */
[----:B------:R-:W-:Y:S01]  /*41230*/  IMAD.U32 R12, RZ, RZ, UR10 ;  /* 0x0000000aff0c7e24 */ /* 0x000fe2000f8e00ff */
[----:B------:R-:W-:-:S03]  /*41240*/  UIMAD UR4, UR11, 0x180, URZ ;  /* 0x000001800b0478a4 */ /* 0x000fc6000f8e023f */
[----:B------:R-:W-:Y:S01]  /*41250*/  IMAD.WIDE.U32 R12, R12, 0x180, R8 ;  /* 0x000001800c0c7825 */ /* 0x000fe200078e0008 */
[----:B------:R-:W-:-:S03]  /*41260*/  ISETP.GE.AND P1, PT, R19, 0x181, PT ;  /* 0x000001811300780c */ /* 0x000fc60003f26270 */
[----:B------:R-:W-:-:S04]  /*41270*/  VIADD R11, R13, UR4 ;  /* 0x000000040d0b7c36 */ /* 0x000fc80008000000 */
[----:B------:R-:W-:-:S04]  /*41280*/  @!P6 IADD3 R20, P5, R12, UR44, RZ ;  /* 0x0000002c0c14ec10 */ /* 0x000fc8000ffbe0ff */
[----:B------:R-:W-:Y:S02]  /*41290*/  @!P6 IADD3.X R21, R11, UR43, RZ, P5, !PT ;  /* 0x0000002b0b15ec10 */ /* 0x000fe4000affe4ff */
[----:B------:R-:W-:-:S13]  /*412a0*/  ISETP.LT.OR P5, PT, R0, 0x1, !P1 ;  /* 0x000000010000780c */ /* 0x000fda0004fa1670 */
[----:B------:R-:W-:Y:S02]  /*412b0*/  @!P5 IMAD.MOV.U32 R10, RZ, RZ, R12 ;  /* 0x000000ffff0ad224 */ /* 0x000fe400078e000c */
[----:B--2---:R-:W-:-:S05]  /*412c0*/  @!P5 IMAD R3, R14, R16, RZ ;  /* 0x000000100e03d224 */ /* 0x004fca00078e02ff */
[----:B------:R3:W-:Y:S01]  /*412d0*/  @!P5 STG.E.U8 desc[UR46][R10.64], R3 ;  /* 0x000000030a00d986 */ /* 0x0007e2000c10112e */
[----:B------:R-:W-:-:S13]  /*412e0*/  ISETP.LT.OR P5, PT, R0, 0x2, !P1 ;  /* 0x000000020000780c */ /* 0x000fda0004fa1670 */
[----:B---3--:R-:W-:Y:S02]  /*412f0*/  @!P5 IMAD R3, R15, R16, RZ ;  /* 0x000000100f03d224 */ /* 0x008fe400078e02ff */
[----:B------:R-:W-:-:S05]  /*41300*/  @!P5 IMAD.MOV.U32 R10, RZ, RZ, R12 ;  /* 0x000000ffff0ad224 */ /* 0x000fca00078e000c */
[----:B------:R0:W-:Y:S04]  /*41310*/  @!P5 STG.E.U8 desc[UR46][R10.64+0x1], R3 ;  /* 0x000001030a00d986 */ /* 0x0001e8000c10112e */
[----:B0-----:R-:W2:Y:S01]  /*41320*/  LDL.LU R3, [R1+0x308] ;  /* 0x0003080001037983 */ /* 0x001ea20000300800 */
[----:B------:R-:W-:Y:S02]  /*41330*/  ISETP.LT.OR P5, PT, R0, 0x2, !P0 ;  /* 0x000000020000780c */ /* 0x000fe400047a1670 */
[----:B------:R-:W-:Y:S01]  /*41340*/  LOP3.LUT R18, R18, 0xffffffdf, RZ, 0xc0, !PT ;  /* 0xffffffdf12127812 */ /* 0x000fe200078ec0ff */
[----:B--2---:R-:W-:-:S05]  /*41350*/  @!P6 IMAD R3, R3, R16, RZ ;  /* 0x000000100303e224 */ /* 0x004fca00078e02ff */
[----:B------:R0:W-:Y:S04]  /*41360*/  @!P6 STG.E.U8 desc[UR46][R20.64], R3 ;  /* 0x000000031400e986 */ /* 0x0001e8000c10112e */
[----:B0-----:R-:W2:Y:S01]  /*41370*/  LDL.LU R3, [R1+0x30c] ;  /* 0x00030c0001037983 */ /* 0x001ea20000300800 */
[----:B------:R-:W-:Y:S02]  /*41380*/  @P2 LOP3.LUT R18, R18, 0x20, RZ, 0xfc, !PT ;  /* 0x0000002012122812 */ /* 0x000fe400078efcff */
[----:B------:R-:W-:-:S04]  /*41390*/  @!P5 IADD3 R14, P2, R12, UR44, RZ ;  /* 0x0000002c0c0edc10 */ /* 0x000fc8000ff5e0ff */
[----:B------:R-:W-:Y:S01]  /*413a0*/  @!P5 IADD3.X R15, R11, UR43, RZ, P2, !PT ;  /* 0x0000002b0b0fdc10 */ /* 0x000fe200097fe4ff */
[----:B--2---:R-:W-:-:S05]  /*413b0*/  @!P5 IMAD R3, R3, R16, RZ ;  /* 0x000000100303d224 */ /* 0x004fca00078e02ff */
[----:B------:R0:W-:Y:S04]  /*413c0*/  @!P5 STG.E.U8 desc[UR46][R14.64+0x1], R3 ;  /* 0x000001030e00d986 */ /* 0x0001e8000c10112e */
[----:B0-----:R-:W2:Y:S04]  /*413d0*/  LDL.LU R14, [R1+0x310] ;  /* 0x00031000010e7983 */ /* 0x001ea80000300800 */
[----:B------:R-:W3:Y:S01]  /*413e0*/  LDL.LU R15, [R1+0x314] ;  /* 0x00031400010f7983 */ /* 0x000ee20000300800 */
        /* <DEDUP_REMOVED lines=399> */
[----:B------:R-:W-:-:S05]  /*42ce0*/  @!P5 IMAD.MOV.U32 R10, RZ, RZ, R12 ;  /* 0x000000ffff0ad224 */ /* 0x000fca00078e000c */
[----:B------:R0:W-:Y:S01]  /*42cf0*/  @!P5 STG.E.U8 desc[UR46][R10.64+0x98], R3 ;  /* 0x000098030a00d986 */ /* 0x0001e2000c10112e */
[----:B------:R-:W-:-:S13]  /*42d00*/  ISETP.LT.OR P5, PT, R0, 0x9a, !P1 ;  /* 0x0000009a0000780c */ /* 0x000fda0004fa1670 */
[----:B0-----:R-:W-:Y:S02]  /*42d10*/  @!P5 IMAD R3, R234, R16, RZ ;  /* 0x00000010ea03d224 */ /* 0x001fe400078e02ff */
[----:B------:R-:W-:-:S05]  /*42d20*/  @!P5 IMAD.MOV.U32 R10, RZ, RZ, R12 ;  /* 0x000000ffff0ad224 */ /* 0x000fca00078e000c */
[----:B------:R4:W-:Y:S01]  /*42d30*/  @!P5 STG.E.U8 desc[UR46][R10.64+0x99], R3 ;  /* 0x000099030a00d986 */ /* 0x0009e2000c10112e */
[----:B------:R-:W-:Y:S01]  /*42d40*/  ISETP.LT.OR P5, PT, R0, 0x9a, !P0 ;  /* 0x0000009a0000780c */ /* 0x000fe200047a1670 */
[----:B----4-:R-:W-:-:S12]  /*42d50*/  @!P6 IMAD R3, R233, R16, RZ ;  /* 0x00000010e903e224 */ /* 0x010fd800078e02ff */
[----:B------:R-:W-:Y:S01]  /*42d60*/  @!P5 IADD3 R14, P2, R12, UR44, RZ ;  /* 0x0000002c0c0edc10 */ /* 0x000fe2000ff5e0ff */
[----:B------:R5:W-:Y:S03]  /*42d70*/  @!P6 STG.E.U8 desc[UR46][R20.64+0x98], R3 ;  /* 0x000098031400e986 */ /* 0x000be6000c10112e */
[----:B------:R-:W-:Y:S01]  /*42d80*/  @!P5 IADD3.X R15, R11, UR43, RZ, P2, !PT ;  /* 0x0000002b0b0fdc10 */ /* 0x000fe200097fe4ff */
[----:B-----5:R-:W-:-:S05]  /*42d90*/  @!P5 IMAD R3, R232, R16, RZ ;  /* 0x00000010e803d224 */ /* 0x020fca00078e02ff */
[----:B------:R0:W-:Y:S01]  /*42da0*/  @!P5 STG.E.U8 desc[UR46][R14.64+0x99], R3 ;  /* 0x000099030e00d986 */ /* 0x0001e2000c10112e */
[----:B------:R-:W-:-:S13]  /*42db0*/  ISETP.LT.OR P5, PT, R0, 0xa1, !P1 ;  /* 0x000000a10000780c */ /* 0x000fda0004fa1670 */
[----:B0-----:R-:W-:Y:S02]  /*42dc0*/  @!P5 IMAD R3, R231, R16, RZ ;  /* 0x00000010e703d224 */ /* 0x001fe400078e02ff */
[----:B------:R-:W-:-:S05]  /*42dd0*/  @!P5 IMAD.MOV.U32 R10, RZ, RZ, R12 ;  /* 0x000000ffff0ad224 */ /* 0x000fca00078e000c */
[----:B------:R0:W-:Y:S01]  /*42de0*/  @!P5 STG.E.U8 desc[UR46][R10.64+0xa0], R3 ;  /* 0x0000a0030a00d986 */ /* 0x0001e2000c10112e */
[C---:B------:R-:W-:Y:S02]  /*42df0*/  ISETP.LT.OR P5, PT, R0.reuse, 0xa2, !P1 ;  /* 0x000000a20000780c */ /* 0x040fe40004fa1670 */
[----:B------:R-:W-:-:S11]  /*42e00*/  ISETP.LT.OR P6, PT, R0, 0xa1, !P0 ;  /* 0x000000a10000780c */ /* 0x000fd600047c1670 */
[----:B0-----:R-:W-:Y:S02]  /*42e10*/  @!P5 IMAD R3, R230, R16, RZ ;  /* 0x00000010e603d224 */ /* 0x001fe400078e02ff */
[----:B------:R-:W-:-:S05]  /*42e20*/  @!P5 IMAD.MOV.U32 R10, RZ, RZ, R12 ;  /* 0x000000ffff0ad224 */ /* 0x000fca00078e000c */
        /* <DEDUP_REMOVED lines=8> */
[----:B0-----:R-:W-:-:S05]  /*42eb0*/  @!P5 IMAD R3, R228, R16, RZ ;  /* 0x00000010e403d224 */ /* 0x001fca00078e02ff */
        /* <DEDUP_REMOVED lines=44> */
[----:B------:R-:W-:-:S07]  /*43180*/  @!P6 IADD3.X R21, R11, UR43, RZ, P2, !PT ;  /* 0x0000002b0b15ec10 */ /* 0x000fce00097fe4ff */
[----:B0-----:R-:W-:Y:S02]  /*43190*/  @!P5 IMAD R3, R218, R16, RZ ;  /* 0x00000010da03d224 */ /* 0x001fe400078e02ff */
[----:B------:R-:W-:-:S05]  /*431a0*/  @!P5 IMAD.MOV.U32 R10, RZ, RZ, R12 ;  /* 0x000000ffff0ad224 */ /* 0x000fca00078e000c */
[----:B------:R0:W-:Y:S02]  /*431b0*/  @!P5 STG.E.U8 desc[UR46][R10.64+0xb9], R3 ;  /* 0x0000b9030a00d986 */ /* 0x0001e4000c10112e */
[----:B0-----:R-:W-:-:S05]  /*431c0*/  @!P6 IMAD R3, R217, R16, RZ ;  /* 0x00000010d903e224 */ /* 0x001fca00078e02ff */
[----:B------:R0:W-:Y:S04]  /*431d0*/  @!P6 STG.E.U8 desc[UR46][R20.64+0xb8], R3 ;  /* 0x0000b8031400e986 */ /* 0x0001e8000c10112e */
[----:B0-----:R-:W2:Y:S04]  /*431e0*/  LDL.LU R20, [R1+0x180] ;  /* 0x0001800001147983 */ /* 0x001ea80000300800 */
[----:B------:R-:W3:Y:S01]  /*431f0*/  LDL.LU R21, [R1+0x184] ;  /* 0x0001840001157983 */ /* 0x000ee20000300800 */
[----:B------:R-:W-:-:S03]  /*43200*/  ISETP.LT.OR P5, PT, R0, 0xba, !P0 ;  /* 0x000000ba0000780c */ /* 0x000fc600047a1670 */
[----:B------:R-:W4:Y:S04]  /*43210*/  LDL.LU R14, [R1+0x190] ;  /* 0x00019000010e7983 */ /* 0x000f280000300800 */
[----:B------:R-:W5:Y:S04]  /*43220*/  LDL.LU R15, [R1+0x194] ;  /* 0x00019400010f7983 */ /* 0x000f680000300800 */
[----:B------:R-:W5:Y:S02]  /*43230*/  LDL.LU R235, [R1+0x2b0] ;  /* 0x0002b00001eb7983 */ /* 0x000f640000300800 */
[----:B------:R-:W-:Y:S01]  /*43240*/  @!P5 IADD3 R10, P2, R12, UR44, RZ ;  /* 0x0000002c0c0adc10 */ /* 0x000fe2000ff5e0ff */
[----:B------:R-:W-:Y:S01]  /*43250*/  @!P5 IMAD R3, R216, R16, RZ ;  /* 0x00000010d803d224 */ /* 0x000fe200078e02ff */
[----:B------:R-:W5:Y:S02]  /*43260*/  LDL.LU R234, [R1+0x2b4] ;  /* 0x0002b40001ea7983 */ /* 0x000f640000300800 */
[----:B------:R-:W-:-:S02]  /*43270*/  @!P5 IADD3.X R11, R11, UR43, RZ, P2, !PT ;  /* 0x0000002b0b0bdc10 */ /* 0x000fc400097fe4ff */
[----:B------:R-:W5:Y:S04]  /*43280*/  LDL.LU R233, [R1+0x2b8] ;  /* 0x0002b80001e97983 */ /* 0x000f680000300800 */
[----:B------:R2:W-:Y:S01]  /*43290*/  @!P5 STG.E.U8 desc[UR46][R10.64+0xb9], R3 ;  /* 0x0000b9030a00d986 */ /* 0x0005e2000c10112e */
        /* <DEDUP_REMOVED lines=18> */
[----:B--2---:R-:W-:-:S05]  /*433c0*/  @!P5 IMAD R3, R20, R16, RZ ;  /* 0x000000101403d224 */ /* 0x004fca00078e02ff */
[----:B------:R3:W-:Y:S01]  /*433d0*/  @!P5 STG.E.U8 desc[UR46][R8.64+0xc0], R3 ;  /* 0x0000c0030800d986 */ /* 0x0007e2000c10112e */
[----:B------:R-:W-:-:S13]  /*433e0*/  ISETP.LT.OR P5, PT, R0, 0xc2, !P4 ;  /* 0x000000c20000780c */ /* 0x000fda00067a1670 */
[----:B---3--:R-:W-:-:S05]  /*433f0*/  @!P5 IMAD R3, R21, R16, RZ ;  /* 0x000000101503d224 */ /* 0x008fca00078e02ff */
[----:B------:R0:W-:Y:S04]  /*43400*/  @!P5 STG.E.U8 desc[UR46][R8.64+0xc1], R3 ;  /* 0x0000c1030800d986 */ /* 0x0001e8000c10112e */
[----:B0-----:R-:W2:Y:S01]  /*43410*/  LDL.LU R3, [R1+0x188] ;  /* 0x0001880001037983 */ /* 0x001ea20000300800 */
[C---:B------:R-:W-:Y:S02]  /*43420*/  ISETP.LT.OR P2, PT, R0.reuse, 0xc1, !P3 ;  /* 0x000000c10000780c */ /* 0x040fe40005f41670 */
[----:B------:R-:W-:-:S11]  /*43430*/  ISETP.LT.OR P5, PT, R0, 0xc2, !P3 ;  /* 0x000000c20000780c */ /* 0x000fd60005fa1670 */
[----:B--2---:R-:W-:-:S05]  /*43440*/  @!P2 IMAD R3, R3, R16, RZ ;  /* 0x000000100303a224 */ /* 0x004fca00078e02ff */
[----:B------:R0:W-:Y:S04]  /*43450*/  @!P2 STG.E.U8 desc[UR46][R22.64+0xc0], R3 ;  /* 0x0000c0031600a986 */ /* 0x0001e8000c10112e */
[----:B0-----:R-:W2:Y:S01]  /*43460*/  LDL.LU R3, [R1+0x18c] ;  /* 0x00018c0001037983 */ /* 0x001ea20000300800 */
[----:B------:R-:W-:-:S03]  /*43470*/  @!P5 IADD3 R10, P6, R8, UR44, RZ ;  /* 0x0000002c080adc10 */ /* 0x000fc6000ffde0ff */
[----:B------:R-:W3:Y:S01]  /*43480*/  LDL.LU R22, [R1+0x2a8] ;  /* 0x0002a80001167983 */ /* 0x000ee20000300800 */
[----:B------:R-:W-:-:S03]  /*43490*/  @!P5 IADD3.X R11, R9, UR43, RZ, P6, !PT ;  /* 0x0000002b090bdc10 */ /* 0x000fc6000b7fe4ff */
[----:B------:R-:W3:Y:S01]  /*434a0*/  LDL.LU R23, [R1+0x2ac] ;  /* 0x0002ac0001177983 */ /* 0x000ee20000300800 */
[----:B--2---:R-:W-:-:S05]  /*434b0*/  @!P5 IMAD R3, R3, R16, RZ ;  /* 0x000000100303d224 */ /* 0x004fca00078e02ff */
[----:B------:R4:W-:Y:S01]  /*434c0*/  @!P5 STG.E.U8 desc[UR46][R10.64+0xc1], R3 ;  /* 0x0000c1030a00d986 */ /* 0x0009e2000c10112e */
[----:B------:R-:W-:-:S13]  /*434d0*/  ISETP.LT.OR P5, PT, R0, 0xc9, !P4 ;  /* 0x000000c90000780c */ /* 0x000fda00067a1670 */
[----:B----4-:R-:W-:-:S05]  /*434e0*/  @!P5 IMAD R3, R14, R16, RZ ;  /* 0x000000100e03d224 */ /* 0x010fca00078e02ff */
[----:B------:R5:W-:Y:S01]  /*434f0*/  @!P5 STG.E.U8 desc[UR46][R8.64+0xc8], R3 ;  /* 0x0000c8030800d986 */ /* 0x000be2000c10112e */
[----:B------:R-:W-:-:S13]  /*43500*/  ISETP.LT.OR P5, PT, R0, 0xca, !P4 ;  /* 0x000000ca0000780c */ /* 0x000fda00067a1670 */
[----:B-----5:R-:W-:-:S05]  /*43510*/  @!P5 IMAD R3, R15, R16, RZ ;  /* 0x000000100f03d224 */ /* 0x020fca00078e02ff */
[----:B------:R0:W-:Y:S04]  /*43520*/  @!P5 STG.E.U8 desc[UR46][R8.64+0xc9], R3 ;  /* 0x0000c9030800d986 */ /* 0x0001e8000c10112e */
[----:B0-----:R-:W2:Y:S01]  /*43530*/  LDL.LU R3, [R1+0x198] ;  /* 0x0001980001037983 */ /* 0x001ea20000300800 */
[----:B------:R-:W-:Y:S02]  /*43540*/  ISETP.LT.OR P6, PT, R0, 0xc9, !P3 ;  /* 0x000000c90000780c */ /* 0x000fe40005fc1670 */
[----:B------:R-:W-:-:S04]  /*43550*/  LOP3.LUT R18, R18, 0xffffffbf, RZ, 0xc0, !PT ;  /* 0xffffffbf12127812 */ /* 0x000fc800078ec0ff */
[----:B------:R-:W-:-:S07]  /*43560*/  @P1 LOP3.LUT R18, R18, 0x40, RZ, 0xfc, !PT ;  /* 0x0000004012121812 */ /* 0x000fce00078efcff */
[----:B------:R-:W-:-:S04]  /*43570*/  @!P6 IADD3 R20, P1, R8, UR44, RZ ;  /* 0x0000002c0814ec10 */ /* 0x000fc8000ff3e0ff */
[----:B------:R-:W-:Y:S01]  /*43580*/  @!P6 IADD3.X R21, R9, UR43, RZ, P1, !PT ;  /* 0x0000002b0915ec10 */ /* 0x000fe20008ffe4ff */
[----:B--2---:R-:W-:-:S05]  /*43590*/  @!P6 IMAD R3, R3, R16, RZ ;  /* 0x000000100303e224 */ /* 0x004fca00078e02ff */
[----:B------:R0:W-:Y:S04]  /*435a0*/  @!P6 STG.E.U8 desc[UR46][R20.64+0xc8], R3 ;  /* 0x0000c8031400e986 */ /* 0x0001e8000c10112e */
[----:B0-----:R-:W2:Y:S04]  /*435b0*/  LDL.LU R3, [R1+0x19c] ;  /* 0x00019c0001037983 */ /* 0x001ea80000300800 */
[----:B------:R-:W4:Y:S04]  /*435c0*/  LDL.LU R20, [R1+0x1a0] ;  /* 0x0001a00001147983 */ /* 0x000f280000300800 */
[----:B------:R-:W5:Y:S01]  /*435d0*/  LDL.LU R21, [R1+0x1a4] ;  /* 0x0001a40001157983 */ /* 0x000f620000300800 */
[----:B------:R-:W-:-:S13]  /*435e0*/  ISETP.LT.OR P5, PT, R0, 0xca, !P3 ;  /* 0x000000ca0000780c */ /* 0x000fda0005fa1670 */
[----:B------:R-:W-:-:S04]  /*435f0*/  @!P5 IADD3 R10, P1, R8, UR44, RZ ;  /* 0x0000002c080adc10 */ /* 0x000fc8000ff3e0ff */
[----:B------:R-:W-:Y:S01]  /*43600*/  @!P5 IADD3.X R11, R9, UR43, RZ, P1, !PT ;  /* 0x0000002b090bdc10 */ /* 0x000fe20008ffe4ff */
        /* <DEDUP_REMOVED lines=330> */
[----:B------:R3:W-:Y:S01]  /*44ab0*/  @!P5 STG.E.U8 desc[UR46][R8.64+0x151], R3 ;  /* 0x000151030800d986 */ /* 0x0007e2000c10112e */
[----:B------:R-:W-:Y:S01]  /*44ac0*/  ISETP.LT.OR P5, PT, R0, 0x152, !P3 ;  /* 0x000001520000780c */ /* 0x000fe20005fa1670 */
[----:B---3--:R-:W-:-:S12]  /*44ad0*/  @!P1 IMAD R3, R22, R16, RZ ;  /* 0x0000001016039224 */ /* 0x008fd800078e02ff */
[----:B------:R-:W-:Y:S01]  /*44ae0*/  @!P5 IADD3 R10, P6, R8, UR44, RZ ;  /* 0x0000002c080adc10 */ /* 0x000fe2000ffde0ff */
[----:B------:R0:W-:Y:S03]  /*44af0*/  @!P1 STG.E.U8 desc[UR46][R14.64+0x150], R3 ;  /* 0x000150030e009986 */ /* 0x0001e6000c10112e */
[----:B------:R-:W-:Y:S01]  /*44b00*/  @!P5 IADD3.X R11, R9, UR43, RZ, P6, !PT ;  /* 0x0000002b090bdc10 */ /* 0x000fe2000b7fe4ff */
        /* <DEDUP_REMOVED lines=67> */
[C---:B------:R-:W-:Y:S02]  /*44f40*/  ISETP.LT.OR P4, PT, R0.reuse, 0x17a, !P4 ;  /* 0x0000017a0000780c */ /* 0x040fe40006781670 */
[----:B------:R-:W-:Y:S01]  /*44f50*/  ISETP.LT.OR P6, PT, R0, 0x179, !P3 ;  /* 0x000001790000780c */ /* 0x000fe20005fc1670 */
[----:B0-----:R-:W2:Y:S08]  /*44f60*/  LDL.LU R10, [R1] ;  /* 0x00000000010a7983 */ /* 0x001eb00000300800 */
[----:B------:R-:W-:Y:S01]  /*44f70*/  @!P5 IMAD R3, R219, R16, RZ ;  /* 0x00000010db03d224 */ /* 0x000fe200078e02ff */
[----:B------:R-:W3:Y:S04]  /*44f80*/  LDL.LU R11, [R1+0x4] ;  /* 0x00000400010b7983 */ /* 0x000ee80000300800 */
[----:B------:R0:W-:Y:S01]  /*44f90*/  @!P5 STG.E.U8 desc[UR46][R8.64+0x178], R3 ;  /* 0x000178030800d986 */ /* 0x0001e2000c10112e */
[----:B------:R-:W-:-:S04]  /*44fa0*/  @!P6 IADD3 R20, P1, R8, UR44, RZ ;  /* 0x0000002c0814ec10 */ /* 0x000fc8000ff3e0ff */
[----:B------:R-:W-:Y:S01]  /*44fb0*/  @!P6 IADD3.X R21, R9, UR43, RZ, P1, !PT ;  /* 0x0000002b0915ec10 */ /* 0x000fe20008ffe4ff */
[----:B0-----:R-:W-:-:S05]  /*44fc0*/  @!P4 IMAD R3, R218, R16, RZ ;  /* 0x00000010da03c224 */ /* 0x001fca00078e02ff */
[----:B------:R0:W-:Y:S02]  /*44fd0*/  @!P4 STG.E.U8 desc[UR46][R8.64+0x179], R3 ;  /* 0x000179030800c986 */ /* 0x0001e4000c10112e */
[----:B0-----:R-:W-:-:S05]  /*44fe0*/  @!P6 IMAD R3, R217, R16, RZ ;  /* 0x00000010d903e224 */ /* 0x001fca00078e02ff */
[----:B------:R0:W-:Y:S04]  /*44ff0*/  @!P6 STG.E.U8 desc[UR46][R20.64+0x178], R3 ;  /* 0x000178031400e986 */ /* 0x0001e8000c10112e */
[----:B0-----:R-:W4:Y:S01]  /*45000*/  LDL.LU R21, [R1+0x8] ;  /* 0x0000080001157983 */ /* 0x001f220000300800 */
[----:B------:R-:W-:Y:S02]  /*45010*/  ISETP.LT.OR P4, PT, R0, 0x17a, !P3 ;  /* 0x0000017a0000780c */ /* 0x000fe40005f81670 */
[----:B------:R-:W-:Y:S01]  /*45020*/  ISETP.GE.AND P5, PT, R19, 0x89, PT ;  /* 0x000000891300780c */ /* 0x000fe20003fa6270 */
[----:B------:R-:W5:Y:S04]  /*45030*/  LDL.LU R235, [R1+0x130] ;  /* 0x0001300001eb7983 */ /* 0x000f680000300800 */
[----:B------:R-:W5:Y:S04]  /*45040*/  LDL.LU R234, [R1+0x134] ;  /* 0x0001340001ea7983 */ /* 0x000f680000300800 */
[----:B------:R-:W5:Y:S02]  /*45050*/  LDL.LU R233, [R1+0x138] ;  /* 0x0001380001e97983 */ /* 0x000f640000300800 */
[----:B------:R-:W-:Y:S01]  /*45060*/  @!P4 IADD3 R8, P3, R8, UR44, RZ ;  /* 0x0000002c0808cc10 */ /* 0x000fe2000ff7e0ff */
[----:B------:R-:W-:Y:S01]  /*45070*/  @!P4 IMAD R3, R216, R16, RZ ;  /* 0x00000010d803c224 */ /* 0x000fe200078e02ff */
[----:B------:R-:W5:Y:S02]  /*45080*/  LDL.LU R232, [R1+0x13c] ;  /* 0x00013c0001e87983 */ /* 0x000f640000300800 */
[----:B------:R-:W-:-:S02]  /*45090*/  @!P4 IADD3.X R9, R9, UR43, RZ, P3, !PT ;  /* 0x0000002b0909cc10 */ /* 0x000fc40009ffe4ff */
[----:B------:R-:W-:Y:S01]  /*450a0*/  ISETP.LT.OR P3, PT, R0, 0xc1, !P5 ;  /* 0x000000c10000780c */ /* 0x000fe20006f61670 */
[----:B------:R-:W5:Y:S04]  /*450b0*/  LDL.LU R231, [R1+0x140] ;  /* 0x0001400001e77983 */ /* 0x000f680000300800 */
[----:B------:R0:W-:Y:S04]  /*450c0*/  @!P4 STG.E.U8 desc[UR46][R8.64+0x179], R3 ;  /* 0x000179030800c986 */ /* 0x0001e8000c10112e */
[----:B------:R-:W5:Y:S04]  /*450d0*/  LDL.LU R230, [R1+0x144] ;  /* 0x0001440001e67983 */ /* 0x000f680000300800 */
[----:B------:R-:W-:Y:S01]  /*450e0*/  @!P3 IADD3 R14, P5, R6, UR44, RZ ;  /* 0x0000002c060ebc10 */ /* 0x000fe2000ffbe0ff */
[----:B------:R-:W5:Y:S03]  /*450f0*/  LDL.LU R229, [R1+0x148] ;  /* 0x0001480001e57983 */ /* 0x000f660000300800 */
[----:B------:R-:W-:Y:S01]  /*45100*/  @!P3 IADD3.X R15, R7, UR43, RZ, P5, !PT ;  /* 0x0000002b070fbc10 */ /* 0x000fe2000affe4ff */
[----:B------:R-:W5:Y:S01]  /*45110*/  LDL.LU R217, [R1+0x14c] ;  /* 0x00014c0001d97983 */ /* 0x000f620000300800 */
[----:B------:R-:W-:-:S03]  /*45120*/  ISETP.GE.AND P5, PT, R19, 0x89, PT ;  /* 0x000000891300780c */ /* 0x000fc60003fa6270 */
[----:B------:R-:W5:Y:S01]  /*45130*/  LDL.LU R228, [R1+0x150] ;  /* 0x0001500001e47983 */ /* 0x000f620000300800 */
[----:B------:R-:W-:-:S03]  /*45140*/  ISETP.LT.OR P5, PT, R0, 0xc2, !P5 ;  /* 0x000000c20000780c */ /* 0x000fc60006fa1670 */
[----:B------:R-:W5:Y:S04]  /*45150*/  LDL.LU R227, [R1+0x154] ;  /* 0x0001540001e37983 */ /* 0x000f680000300800 */
[----:B------:R-:W5:Y:S04]  /*45160*/  LDL.LU R226, [R1+0x158] ;  /* 0x0001580001e27983 */ /* 0x000f680000300800 */
[----:B------:R-:W5:Y:S02]  /*45170*/  LDL.LU R225, [R1+0x15c] ;  /* 0x00015c0001e17983 */ /* 0x000f640000300800 */
[----:B------:R-:W-:-:S02]  /*45180*/  @!P5 IADD3 R22, P6, R6, UR44, RZ ;  /* 0x0000002c0616dc10 */ /* 0x000fc4000ffde0ff */
[----:B------:R-:W5:Y:S02]  /*45190*/  LDL.LU R224, [R1+0x160] ;  /* 0x0001600001e07983 */ /* 0x000f640000300800 */
[----:B------:R-:W-:Y:S02]  /*451a0*/  @!P5 IADD3.X R23, R7, UR43, RZ, P6, !PT ;  /* 0x0000002b0717dc10 */ /* 0x000fe4000b7fe4ff */
[----:B------:R-:W-:Y:S01]  /*451b0*/  ISETP.GE.AND P6, PT, R19, 0x81, PT ;  /* 0x000000811300780c */ /* 0x000fe20003fc6270 */
[----:B------:R-:W5:Y:S03]  /*451c0*/  LDL.LU R223, [R1+0x164] ;  /* 0x0001640001df7983 */ /* 0x000f660000300800 */
[----:B------:R-:W-:Y:S01]  /*451d0*/  ISETP.LT.OR P4, PT, R0, 0xc1, !P6 ;  /* 0x000000c10000780c */ /* 0x000fe20007781670 */
[----:B------:R-:W5:Y:S04]  /*451e0*/  LDL.LU R222, [R1+0x168] ;  /* 0x0001680001de7983 */ /* 0x000f680000300800 */
[----:B------:R-:W5:Y:S04]  /*451f0*/  LDL.LU R221, [R1+0x16c] ;  /* 0x00016c0001dd7983 */ /* 0x000f680000300800 */
[----:B------:R-:W5:Y:S04]  /*45200*/  LDL.LU R220, [R1+0x170] ;  /* 0x0001700001dc7983 */ /* 0x000f680000300800 */
[----:B------:R-:W5:Y:S04]  /*45210*/  LDL.LU R219, [R1+0x174] ;  /* 0x0001740001db7983 */ /* 0x000f680000300800 */
[----:B------:R-:W5:Y:S04]  /*45220*/  LDL.LU R218, [R1+0x178] ;  /* 0x0001780001da7983 */ /* 0x000f680000300800 */
[----:B------:R-:W5:Y:S04]  /*45230*/  LDL.LU R216, [R1+0x17c] ;  /* 0x00017c0001d87983 */ /* 0x000f680000300800 */
[----:B0-----:R-:W5:Y:S04]  /*45240*/  LDL.LU R8, [R1+0x10] ;  /* 0x0000100001087983 */ /* 0x001f680000300800 */
[----:B------:R-:W5:Y:S01]  /*45250*/  LDL.LU R9, [R1+0x14] ;  /* 0x0000140001097983 */ /* 0x000f620000300800 */
[----:B--2---:R-:W-:-:S05]  /*45260*/  @!P4 IMAD R3, R10, R16, RZ ;  /* 0x000000100a03c224 */ /* 0x004fca00078e02ff */
[----:B------:R3:W-:Y:S01]  /*45270*/  @!P4 STG.E.U8 desc[UR46][R6.64+0xc0], R3 ;  /* 0x0000c0030600c986 */ /* 0x0007e2000c10112e */
[----:B------:R-:W-:-:S13]  /*45280*/  ISETP.LT.OR P4, PT, R0, 0xc2, !P6 ;  /* 0x000000c20000780c */ /* 0x000fda0007781670 */
[----:B---3--:R-:W-:-:S05]  /*45290*/  @!P4 IMAD R3, R11, R16, RZ ;  /* 0x000000100b03c224 */ /* 0x008fca00078e02ff */
[----:B------:R4:W-:Y:S02]  /*452a0*/  @!P4 STG.E.U8 desc[UR46][R6.64+0xc1], R3 ;  /* 0x0000c1030600c986 */ /* 0x0009e4000c10112e */
[----:B----4-:R-:W-:-:S05]  /*452b0*/  @!P3 IMAD R3, R21, R16, RZ ;  /* 0x000000101503b224 */ /* 0x010fca00078e02ff */
[----:B------:R0:W-:Y:S04]  /*452c0*/  @!P3 STG.E.U8 desc[UR46][R14.64+0xc0], R3 ;  /* 0x0000c0030e00b986 */ /* 0x0001e8000c10112e */
[----:B0-----:R-:W2:Y:S04]  /*452d0*/  LDL.LU R14, [R1+0xc] ;  /* 0x00000c00010e7983 */ /* 0x001ea80000300800 */
[----:B------:R-:W3:Y:S01]  /*452e0*/  LDL.LU R15, [R1+0x18] ;  /* 0x00001800010f7983 */ /* 0x000ee20000300800 */
[----:B------:R-:W-:-:S04]  /*452f0*/  ISETP.GE.AND P6, PT, R19, 0x89, PT ;  /* 0x000000891300780c */ /* 0x000fc80003fc6270 */
[----:B------:R-:W-:-:S13]  /*45300*/  ISETP.LT.OR P4, PT, R0, 0xc9, !P6 ;  /* 0x000000c90000780c */ /* 0x000fda0007781670 */
[----:B------:R-:W-:-:S04]  /*45310*/  @!P4 IADD3 R10, P6, R6, UR44, RZ ;  /* 0x0000002c060acc10 */ /* 0x000fc8000ffde0ff */
[----:B------:R-:W-:Y:S02]  /*45320*/  @!P4 IADD3.X R11, R7, UR43, RZ, P6, !PT ;  /* 0x0000002b070bcc10 */ /* 0x000fe4000b7fe4ff */
[----:B------:R-:W-:-:S04]  /*45330*/  ISETP.GE.AND P6, PT, R19, 0x89, PT ;  /* 0x000000891300780c */ /* 0x000fc80003fc6270 */
[----:B------:R-:W-:-:S13]  /*45340*/  ISETP.LT.OR P3, PT, R0, 0xca, !P6 ;  /* 0x000000ca0000780c */ /* 0x000fda0007761670 */
[----:B------:R-:W-:-:S04]  /*45350*/  @!P3 IADD3 R20, P6, R6, UR44, RZ ;  /* 0x0000002c0614bc10 */ /* 0x000fc8000ffde0ff */
[----:B------:R-:W-:Y:S02]  /*45360*/  @!P3 IADD3.X R21, R7, UR43, RZ, P6, !PT ;  /* 0x0000002b0715bc10 */ /* 0x000fe4000b7fe4ff */
[----:B------:R-:W-:Y:S01]  /*45370*/  ISETP.GE.AND P6, PT, R19, 0x81, PT ;  /* 0x000000811300780c */ /* 0x000fe20003fc6270 */
[----:B--2---:R-:W-:-:S05]  /*45380*/  @!P5 IMAD R3, R14, R16, RZ ;  /* 0x000000100e03d224 */ /* 0x004fca00078e02ff */
[----:B------:R0:W-:Y:S01]  /*45390*/  @!P5 STG.E.U8 desc[UR46][R22.64+0xc1], R3 ;  /* 0x0000c1031600d986 */ /* 0x0001e2000c10112e */
[----:B------:R-:W-:-:S03]  /*453a0*/  ISETP.LT.OR P5, PT, R0, 0xc9, !P6 ;  /* 0x000000c90000780c */ /* 0x000fc600077a1670 */
[----:B0-----:R-:W2:Y:S10]  /*453b0*/  LDL.LU R22, [R1+0x128] ;  /* 0x0001280001167983 */ /* 0x001eb40000300800 */
[----:B-----5:R-:W-:Y:S01]  /*453c0*/  @!P5 IMAD R3, R8, R16, RZ ;  /* 0x000000100803d224 */ /* 0x020fe200078e02ff */
[----:B------:R-:W4:Y:S04]  /*453d0*/  LDL.LU R23, [R1+0x12c] ;  /* 0x00012c0001177983 */ /* 0x000f280000300800 */
[----:B------:R0:W-:Y:S01]  /*453e0*/  @!P5 STG.E.U8 desc[UR46][R6.64+0xc8], R3 ;  /* 0x0000c8030600d986 */ /* 0x0001e2000c10112e */
[----:B------:R-:W-:-:S13]  /*453f0*/  ISETP.LT.OR P5, PT, R0, 0xca, !P6 ;  /* 0x000000ca0000780c */ /* 0x000fda00077a1670 */
[----:B0-----:R-:W-:-:S05]  /*45400*/  @!P5 IMAD R3, R9, R16, RZ ;  /* 0x000000100903d224 */ /* 0x001fca00078e02ff */
[----:B------:R3:W-:Y:S02]  /*45410*/  @!P5 STG.E.U8 desc[UR46][R6.64+0xc9], R3 ;  /* 0x0000c9030600d986 */ /* 0x0007e4000c10112e */
[----:B---3--:R-:W-:-:S05]  /*45420*/  @!P4 IMAD R3, R15, R16, RZ ;  /* 0x000000100f03c224 */ /* 0x008fca00078e02ff */
[----:B------:R0:W-:Y:S04]  /*45430*/  @!P4 STG.E.U8 desc[UR46][R10.64+0xc8], R3 ;  /* 0x0000c8030a00c986 */ /* 0x0001e8000c10112e */
[----:B0-----:R-:W3:Y:S04]  /*45440*/  LDL.LU R3, [R1+0x1c] ;  /* 0x00001c0001037983 */ /* 0x001ee80000300800 */
[----:B------:R-:W5:Y:S04]  /*45450*/  LDL.LU R10, [R1+0x20] ;  /* 0x00002000010a7983 */ /* 0x000f680000300800 */
[----:B------:R-:W2:Y:S01]  /*45460*/  LDL.LU R11, [R1+0x24] ;  /* 0x00002400010b7983 */ /* 0x000ea20000300800 */
[----:B------:R-:W-:-:S04]  /*45470*/  ISETP.GE.AND P6, PT, R19, 0x89, PT ;  /* 0x000000891300780c */ /* 0x000fc80003fc6270 */
[----:B------:R-:W-:-:S13]  /*45480*/  ISETP.LT.OR P5, PT, R0, 0xd1, !P6 ;  /* 0x000000d10000780c */ /* 0x000fda00077a1670 */
[----:B------:R-:W-:-:S04]  /*45490*/  @!P5 IADD3 R8, P6, R6, UR44, RZ ;  /* 0x0000002c0608dc10 */ /* 0x000fc8000ffde0ff */
[----:B------:R-:W-:Y:S02]  /*454a0*/  @!P5 IADD3.X R9, R7, UR43, RZ, P6, !PT ;  /* 0x0000002b0709dc10 */ /* 0x000fe4000b7fe4ff */
[----:B------:R-:W-:-:S04]  /*454b0*/  ISETP.GE.AND P6, PT, R19, 0x89, PT ;  /* 0x000000891300780c */ /* 0x000fc80003fc6270 */
[----:B------:R-:W-:Y:S01]  /*454c0*/  ISETP.LT.OR P4, PT, R0, 0xd2, !P6 ;  /* 0x000000d20000780c */ /* 0x000fe20007781670 */
[----:B---3--:R-:W-:-:S05]  /*454d0*/  @!P3 IMAD R3, R3, R16, RZ ;  /* 0x000000100303b224 */ /* 0x008fca00078e02ff */
[----:B------:R0:W-:Y:S04]  /*454e0*/  @!P3 STG.E.U8 desc[UR46][R20.64+0xc9], R3 ;  /* 0x0000c9031400b986 */ /* 0x0001e8000c10112e */
[----:B0-----:R-:W3:Y:S03]  /*454f0*/  LDL.LU R21, [R1+0x28] ;  /* 0x0000280001157983 */ /* 0x001ee60000300800 */
[----:B------:R-:W-:-:S04]  /*45500*/  @!P4 IADD3 R14, P6, R6, UR44, RZ ;  /* 0x0000002c060ecc10 */ /* 0x000fc8000ffde0ff */
[----:B------:R-:W-:Y:S02]  /*45510*/  @!P4 IADD3.X R15, R7, UR43, RZ, P6, !PT ;  /* 0x0000002b070fcc10 */ /* 0x000fe4000b7fe4ff */
[----:B------:R-:W-:-:S04]  /*45520*/  ISETP.GE.AND P6, PT, R19, 0x81, PT ;  /* 0x000000811300780c */ /* 0x000fc80003fc6270 */
[----:B------:R-:W-:-:S13]  /*45530*/  ISETP.LT.OR P3, PT, R0, 0xd1, !P6 ;  /* 0x000000d10000780c */ /* 0x000fda0007761670 */
[----:B-----5:R-:W-:-:S05]  /*45540*/  @!P3 IMAD R3, R10, R16, RZ ;  /* 0x000000100a03b224 */ /* 0x020fca00078e02ff */
[----:B------:R2:W-:Y:S01]  /*45550*/  @!P3 STG.E.U8 desc[UR46][R6.64+0xd0], R3 ;  /* 0x0000d0030600b986 */ /* 0x0005e2000c10112e */
[----:B------:R-:W-:-:S13]  /*45560*/  ISETP.LT.OR P3, PT, R0, 0xd2, !P6 ;  /* 0x000000d20000780c */ /* 0x000fda0007761670 */
[----:B--2---:R-:W-:-:S05]  /*45570*/  @!P3 IMAD R3, R11, R16, RZ ;  /* 0x000000100b03b224 */ /* 0x004fca00078e02ff */
[----:B------:R3:W-:Y:S02]  /*45580*/  @!P3 STG.E.U8 desc[UR46][R6.64+0xd1], R3 ;  /* 0x0000d1030600b986 */ /* 0x0007e4000c10112e */
[----:B---3--:R-:W-:-:S05]  /*45590*/  @!P5 IMAD R3, R21, R16, RZ ;  /* 0x000000101503d224 */ /* 0x008fca00078e02ff */
[----:B------:R0:W-:Y:S04]  /*455a0*/  @!P5 STG.E.U8 desc[UR46][R8.64+0xd0], R3 ;  /* 0x0000d0030800d986 */ /* 0x0001e8000c10112e */
[----:B0-----:R-:W2:Y:S04]  /*455b0*/  LDL.LU R3, [R1+0x2c] ;  /* 0x00002c0001037983 */ /* 0x001ea80000300800 */
[----:B------:R-:W3:Y:S04]  /*455c0*/  LDL.LU R8, [R1+0x30] ;  /* 0x0000300001087983 */ /* 0x000ee80000300800 */
[----:B------:R-:W5:Y:S01]  /*455d0*/  LDL.LU R9, [R1+0x34] ;  /* 0x0000340001097983 */ /* 0x000f620000300800 */
[----:B------:R-:W-:-:S04]  /*455e0*/  ISETP.GE.AND P6, PT, R19, 0x89, PT ;  /* 0x000000891300780c */ /* 0x000fc80003fc6270 */
[----:B------:R-:W-:-:S13]  /*455f0*/  ISETP.LT.OR P3, PT, R0, 0xd9, !P6 ;  /* 0x000000d90000780c */ /* 0x000fda0007761670 */
[----:B------:R-:W-:-:S04]  /*45600*/  @!P3 IADD3 R10, P6, R6, UR44, RZ ;  /* 0x0000002c060abc10 */ /* 0x000fc8000ffde0ff */
[----:B------:R-:W-:Y:S02]  /*45610*/  @!P3 IADD3.X R11, R7, UR43, RZ, P6, !PT ;  /* 0x0000002b070bbc10 */ /* 0x000fe4000b7fe4ff */
[----:B------:R-:W-:-:S04]  /*45620*/  ISETP.GE.AND P6, PT, R19, 0x89, PT ;  /* 0x000000891300780c */ /* 0x000fc80003fc6270 */
[----:B------:R-:W-:Y:S01]  /*45630*/  ISETP.LT.OR P5, PT, R0, 0xda, !P6 ;  /* 0x000000da0000780c */ /* 0x000fe200077a1670 */
[----:B--2---:R-:W-:-:S05]  /*45640*/  @!P4 IMAD R3, R3, R16, RZ ;  /* 0x000000100303c224 */ /* 0x004fca00078e02ff */
[----:B------:R0:W-:Y:S04]  /*45650*/  @!P4 STG.E.U8 desc[UR46][R14.64+0xd1], R3 ;  /* 0x0000d1030e00c986 */ /* 0x0001e8000c10112e */
[----:B0-----:R-:W2:Y:S03]  /*45660*/  LDL.LU R15, [R1+0x38] ;  /* 0x00003800010f7983 */ /* 0x001ea60000300800 */
[----:B------:R-:W-:-:S04]  /*45670*/  @!P5 IADD3 R20, P6, R6, UR44, RZ ;  /* 0x0000002c0614dc10 */ /* 0x000fc8000ffde0ff */
[----:B------:R-:W-:Y:S02]  /*45680*/  @!P5 IADD3.X R21, R7, UR43, RZ, P6, !PT ;  /* 0x0000002b0715dc10 */ /* 0x000fe4000b7fe4ff */
[----:B------:R-:W-:-:S04]  /*45690*/  ISETP.GE.AND P6, PT, R19, 0x81, PT ;  /* 0x000000811300780c */ /* 0x000fc80003fc6270 */
[----:B------:R-:W-:-:S13]  /*456a0*/  ISETP.LT.OR P4, PT, R0, 0xd9, !P6 ;  /* 0x000000d90000780c */ /* 0x000fda0007781670 */
[----:B---3--:R-:W-:-:S05]  /*456b0*/  @!P4 IMAD R3, R8, R16, RZ ;  /* 0x000000100803c224 */ /* 0x008fca00078e02ff */
[----:B------:R5:W-:Y:S01]  /*456c0*/  @!P4 STG.E.U8 desc[UR46][R6.64+0xd8], R3 ;  /* 0x0000d8030600c986 */ /* 0x000be2000c10112e */
[----:B------:R-:W-:-:S13]  /*456d0*/  ISETP.LT.OR P4, PT, R0, 0xda, !P6 ;  /* 0x000000da0000780c */ /* 0x000fda0007781670 */
[----:B-----5:R-:W-:-:S05]  /*456e0*/  @!P4 IMAD R3, R9, R16, RZ ;  /* 0x000000100903c224 */ /* 0x020fca00078e02ff */
[----:B------:R2:W-:Y:S02]  /*456f0*/  @!P4 STG.E.U8 desc[UR46][R6.64+0xd9], R3 ;  /* 0x0000d9030600c986 */ /* 0x0005e4000c10112e */
[----:B--2---:R-:W-:-:S05]  /*45700*/  @!P3 IMAD R3, R15, R16, RZ ;  /* 0x000000100f03b224 */ /* 0x004fca00078e02ff */
        /* <DEDUP_REMOVED lines=335> */
[-C--:B----4-:R-:W-:Y:S02]  /*46c00*/  @!P5 IMAD R23, R23, R16.reuse, RZ ;  /* 0x000000101717d224 */ /* 0x090fe400078e02ff */
[----:B--2---:R-:W-:-:S05]  /*46c10*/  @!P4 IMAD R3, R3, R16, RZ ;  /* 0x000000100303c224 */ /* 0x004fca00078e02ff */
[----:B------:R3:W-:Y:S01]  /*46c20*/  @!P4 STG.E.U8 desc[UR46][R20.64+0x149], R3 ;  /* 0x000149031400c986 */ /* 0x0007e2000c10112e */
[----:B------:R-:W-:-:S13]  /*46c30*/  ISETP.LT.OR P4, PT, R0, 0x151, !P6 ;  /* 0x000001510000780c */ /* 0x000fda0007781670 */
[----:B---3--:R-:W-:-:S05]  /*46c40*/  @!P4 IMAD R3, R10, R16, RZ ;  /* 0x000000100a03c224 */ /* 0x008fca00078e02ff */
[----:B------:R5:W-:Y:S01]  /*46c50*/  @!P4 STG.E.U8 desc[UR46][R6.64+0x150], R3 ;  /* 0x000150030600c986 */ /* 0x000be2000c10112e */
[----:B------:R-:W-:Y:S02]  /*46c60*/  ISETP.LT.OR P4, PT, R0, 0x152, !P6 ;  /* 0x000001520000780c */ /* 0x000fe40007781670 */
[----:B------:R-:W-:-:S11]  /*46c70*/  ISETP.GE.AND P6, PT, R19, 0x89, PT ;  /* 0x000000891300780c */ /* 0x000fd60003fc6270 */
[----:B-----5:R-:W-:-:S05]  /*46c80*/  @!P4 IMAD R3, R11, R16, RZ ;  /* 0x000000100b03c224 */ /* 0x020fca00078e02ff */
[----:B------:R-:W-:Y:S01]  /*46c90*/  @!P4 STG.E.U8 desc[UR46][R6.64+0x151], R3 ;  /* 0x000151030600c986 */ /* 0x000fe2000c10112e */
[----:B------:R-:W-:Y:S01]  /*46ca0*/  ISETP.LT.OR P4, PT, R0, 0x159, !P6 ;  /* 0x000001590000780c */ /* 0x000fe20007781670 */
[----:B------:R-:W-:-:S12]  /*46cb0*/  @!P3 IMAD R21, R22, R16, RZ ;  /* 0x000000101615b224 */ /* 0x000fd800078e02ff */
[----:B------:R-:W-:-:S04]  /*46cc0*/  @!P4 IADD3 R10, P6, R6, UR44, RZ ;  /* 0x0000002c060acc10 */ /* 0x000fc8000ffde0ff */
[----:B------:R-:W-:Y:S02]  /*46cd0*/  @!P4 IADD3.X R11, R7, UR43, RZ, P6, !PT ;  /* 0x0000002b070bcc10 */ /* 0x000fe4000b7fe4ff */
[----:B------:R-:W-:Y:S01]  /*46ce0*/  ISETP.GE.AND P6, PT, R19, 0x89, PT ;  /* 0x000000891300780c */ /* 0x000fe20003fc6270 */
[----:B------:R0:W-:Y:S03]  /*46cf0*/  @!P3 STG.E.U8 desc[UR46][R8.64+0x150], R21 ;  /* 0x000150150800b986 */ /* 0x0001e6000c10112e */
[----:B------:R-:W-:Y:S01]  /*46d00*/  ISETP.LT.OR P3, PT, R0, 0x15a, !P6 ;  /* 0x0000015a0000780c */ /* 0x000fe20007761670 */
[----:B------:R1:W-:-:S12]  /*46d10*/  @!P5 STG.E.U8 desc[UR46][R14.64+0x151], R23 ;  /* 0x000151170e00d986 */ /* 0x0003d8000c10112e */
[----:B0-----:R-:W-:-:S04]  /*46d20*/  @!P3 IADD3 R8, P6, R6, UR44, RZ ;  /* 0x0000002c0608bc10 */ /* 0x001fc8000ffde0ff */
[----:B------:R-:W-:Y:S02]  /*46d30*/  @!P3 IADD3.X R9, R7, UR43, RZ, P6, !PT ;  /* 0x0000002b0709bc10 */ /* 0x000fe4000b7fe4ff */
[----:B------:R-:W-:-:S04]  /*46d40*/  ISETP.GE.AND P6, PT, R19, 0x81, PT ;  /* 0x000000811300780c */ /* 0x000fc80003fc6270 */
[----:B------:R-:W-:-:S13]  /*46d50*/  ISETP.LT.OR P5, PT, R0, 0x159, !P6 ;  /* 0x000001590000780c */ /* 0x000fda00077a1670 */
[----:B------:R-:W-:-:S05]  /*46d60*/  @!P5 IMAD R3, R235, R16, RZ ;  /* 0x00000010eb03d224 */ /* 0x000fca00078e02ff */
[----:B------:R0:W-:Y:S01]  /*46d70*/  @!P5 STG.E.U8 desc[UR46][R6.64+0x158], R3 ;  /* 0x000158030600d986 */ /* 0x0001e2000c10112e */
[----:B------:R-:W-:Y:S02]  /*46d80*/  ISETP.LT.OR P5, PT, R0, 0x15a, !P6 ;  /* 0x0000015a0000780c */ /* 0x000fe400077a1670 */
[----:B------:R-:W-:-:S11]  /*46d90*/  ISETP.GE.AND P6, PT, R19, 0x89, PT ;  /* 0x000000891300780c */ /* 0x000fd60003fc6270 */
[----:B------:R-:W-:-:S05]  /*46da0*/  @!P5 IMAD R21, R234, R16, RZ ;  /* 0x00000010ea15d224 */ /* 0x000fca00078e02ff */
[----:B------:R-:W-:Y:S01]  /*46db0*/  @!P5 STG.E.U8 desc[UR46][R6.64+0x159], R21 ;  /* 0x000159150600d986 */ /* 0x000fe2000c10112e */
[----:B------:R-:W-:Y:S01]  /*46dc0*/  ISETP.LT.OR P5, PT, R0, 0x161, !P6 ;  /* 0x000001610000780c */ /* 0x000fe200077a1670 */
[----:B-1----:R-:W-:-:S12]  /*46dd0*/  @!P4 IMAD R23, R233, R16, RZ ;  /* 0x00000010e917c224 */ /* 0x002fd800078e02ff */
[----:B------:R-:W-:-:S04]  /*46de0*/  @!P5 IADD3 R14, P6, R6, UR44, RZ ;  /* 0x0000002c060edc10 */ /* 0x000fc8000ffde0ff */
[----:B------:R-:W-:Y:S02]  /*46df0*/  @!P5 IADD3.X R15, R7, UR43, RZ, P6, !PT ;  /* 0x0000002b070fdc10 */ /* 0x000fe4000b7fe4ff */
[----:B------:R-:W-:Y:S01]  /*46e00*/  ISETP.GE.AND P6, PT, R19, 0x89, PT ;  /* 0x000000891300780c */ /* 0x000fe20003fc6270 */
[----:B------:R1:W-:Y:S03]  /*46e10*/  @!P4 STG.E.U8 desc[UR46][R10.64+0x158], R23 ;  /* 0x000158170a00c986 */ /* 0x0003e6000c10112e */
[----:B------:R-:W-:Y:S01]  /*46e20*/  ISETP.LT.OR P4, PT, R0, 0x162, !P6 ;  /* 0x000001620000780c */ /* 0x000fe20007781670 */
[----:B0-----:R-:W-:-:S12]  /*46e30*/  @!P3 IMAD R3, R232, R16, RZ ;  /* 0x00000010e803b224 */ /* 0x001fd800078e02ff */
[----:B-1----:R-:W-:-:S04]  /*46e40*/  @!P4 IADD3 R10, P6, R6, UR44, RZ ;  /* 0x0000002c060acc10 */ /* 0x002fc8000ffde0ff */
[----:B------:R-:W-:Y:S02]  /*46e50*/  @!P4 IADD3.X R11, R7, UR43, RZ, P6, !PT ;  /* 0x0000002b070bcc10 */ /* 0x000fe4000b7fe4ff */
[----:B------:R-:W-:Y:S01]  /*46e60*/  ISETP.GE.AND P6, PT, R19, 0x81, PT ;  /* 0x000000811300780c */ /* 0x000fe20003fc6270 */
[----:B------:R0:W-:Y:S03]  /*46e70*/  @!P3 STG.E.U8 desc[UR46][R8.64+0x159], R3 ;  /* 0x000159030800b986 */ /* 0x0001e6000c10112e */
[----:B------:R-:W-:-:S13]  /*46e80*/  ISETP.LT.OR P3, PT, R0, 0x161, !P6 ;  /* 0x000001610000780c */ /* 0x000fda0007761670 */
[----:B------:R-:W-:-:S05]  /*46e90*/  @!P3 IMAD R21, R231, R16, RZ ;  /* 0x00000010e715b224 */ /* 0x000fca00078e02ff */
[----:B------:R-:W-:Y:S01]  /*46ea0*/  @!P3 STG.E.U8 desc[UR46][R6.64+0x160], R21 ;  /* 0x000160150600b986 */ /* 0x000fe2000c10112e */
[----:B------:R-:W-:Y:S02]  /*46eb0*/  ISETP.LT.OR P3, PT, R0, 0x162, !P6 ;  /* 0x000001620000780c */ /* 0x000fe40007761670 */
[----:B------:R-:W-:-:S11]  /*46ec0*/  ISETP.GE.AND P6, PT, R19, 0x89, PT ;  /* 0x000000891300780c */ /* 0x000fd60003fc6270 */
[----:B------:R-:W-:-:S05]  /*46ed0*/  @!P3 IMAD R23, R230, R16, RZ ;  /* 0x00000010e617b224 */ /* 0x000fca00078e02ff */
[----:B------:R-:W-:Y:S01]  /*46ee0*/  @!P3 STG.E.U8 desc[UR46][R6.64+0x161], R23 ;  /* 0x000161170600b986 */ /* 0x000fe2000c10112e */
[----:B------:R-:W-:Y:S01]  /*46ef0*/  ISETP.LT.OR P3, PT, R0, 0x169, !P6 ;  /* 0x000001690000780c */ /* 0x000fe20007761670 */
[----:B0-----:R-:W-:-:S12]  /*46f00*/  @!P5 IMAD R3, R229, R16, RZ ;  /* 0x00000010e503d224 */ /* 0x001fd800078e02ff */
[----:B------:R-:W-:-:S04]  /*46f10*/  @!P3 IADD3 R8, P6, R6, UR44, RZ ;  /* 0x0000002c0608bc10 */ /* 0x000fc8000ffde0ff */
[----:B------:R-:W-:Y:S02]  /*46f20*/  @!P3 IADD3.X R9, R7, UR43, RZ, P6, !PT ;  /* 0x0000002b0709bc10 */ /* 0x000fe4000b7fe4ff */
[----:B------:R-:W-:Y:S01]  /*46f30*/  ISETP.GE.AND P6, PT, R19, 0x89, PT ;  /* 0x000000891300780c */ /* 0x000fe20003fc6270 */
[----:B------:R0:W-:Y:S03]  /*46f40*/  @!P5 STG.E.U8 desc[UR46][R14.64+0x160], R3 ;  /* 0x000160030e00d986 */ /* 0x0001e6000c10112e */
[----:B------:R-:W-:Y:S01]  /*46f50*/  ISETP.LT.OR P5, PT, R0, 0x16a, !P6 ;  /* 0x0000016a0000780c */ /* 0x000fe200077a1670 */
[----:B------:R-:W-:-:S12]  /*46f60*/  @!P4 IMAD R217, R217, R16, RZ ;  /* 0x00000010d9d9c224 */ /* 0x000fd800078e02ff */
[----:B0-----:R-:W-:-:S04]  /*46f70*/  @!P5 IADD3 R14, P6, R6, UR44, RZ ;  /* 0x0000002c060edc10 */ /* 0x001fc8000ffde0ff */
[----:B------:R-:W-:Y:S02]  /*46f80*/  @!P5 IADD3.X R15, R7, UR43, RZ, P6, !PT ;  /* 0x0000002b070fdc10 */ /* 0x000fe4000b7fe4ff */
[----:B------:R-:W-:Y:S01]  /*46f90*/  ISETP.GE.AND P6, PT, R19, 0x81, PT ;  /* 0x000000811300780c */ /* 0x000fe20003fc6270 */
[----:B------:R0:W-:Y:S03]  /*46fa0*/  @!P4 STG.E.U8 desc[UR46][R10.64+0x161], R217 ;  /* 0x000161d90a00c986 */ /* 0x0001e6000c10112e */
[----:B------:R-:W-:-:S13]  /*46fb0*/  ISETP.LT.OR P4, PT, R0, 0x169, !P6 ;  /* 0x000001690000780c */ /* 0x000fda0007781670 */
[----:B------:R-:W-:-:S05]  /*46fc0*/  @!P4 IMAD R23, R228, R16, RZ ;  /* 0x00000010e417c224 */ /* 0x000fca00078e02ff */
[----:B------:R1:W-:Y:S01]  /*46fd0*/  @!P4 STG.E.U8 desc[UR46][R6.64+0x168], R23 ;  /* 0x000168170600c986 */ /* 0x0003e2000c10112e */
[----:B------:R-:W-:Y:S02]  /*46fe0*/  ISETP.LT.OR P4, PT, R0, 0x16a, !P6 ;  /* 0x0000016a0000780c */ /* 0x000fe40007781670 */
[----:B------:R-:W-:-:S11]  /*46ff0*/  ISETP.GE.AND P6, PT, R19, 0x89, PT ;  /* 0x000000891300780c */ /* 0x000fd60003fc6270 */
[----:B------:R-:W-:-:S05]  /*47000*/  @!P4 IMAD R3, R227, R16, RZ ;  /* 0x00000010e303c224 */ /* 0x000fca00078e02ff */
[----:B------:R2:W-:Y:S01]  /*47010*/  @!P4 STG.E.U8 desc[UR46][R6.64+0x169], R3 ;  /* 0x000169030600c986 */ /* 0x0005e2000c10112e */
[----:B------:R-:W-:Y:S01]  /*47020*/  ISETP.LT.OR P4, PT, R0, 0x171, !P6 ;  /* 0x000001710000780c */ /* 0x000fe20007781670 */
[----:B0-----:R-:W-:-:S12]  /*47030*/  @!P3 IMAD R217, R226, R16, RZ ;  /* 0x00000010e2d9b224 */ /* 0x001fd800078e02ff */
[----:B------:R-:W-:-:S04]  /*47040*/  @!P4 IADD3 R20, P6, R6, UR44, RZ ;  /* 0x0000002c0614cc10 */ /* 0x000fc8000ffde0ff */
[----:B------:R-:W-:Y:S02]  /*47050*/  @!P4 IADD3.X R21, R7, UR43, RZ, P6, !PT ;  /* 0x0000002b0715cc10 */ /* 0x000fe4000b7fe4ff */
[----:B------:R-:W-:Y:S01]  /*47060*/  ISETP.GE.AND P6, PT, R19, 0x89, PT ;  /* 0x000000891300780c */ /* 0x000fe20003fc6270 */
[----:B------:R0:W-:Y:S03]  /*47070*/  @!P3 STG.E.U8 desc[UR46][R8.64+0x168], R217 ;  /* 0x000168d90800b986 */ /* 0x0001e6000c10112e */
[----:B------:R-:W-:Y:S01]  /*47080*/  ISETP.LT.OR P3, PT, R0, 0x172, !P6 ;  /* 0x000001720000780c */ /* 0x000fe20007761670 */
[----:B-1----:R-:W-:-:S12]  /*47090*/  @!P5 IMAD R23, R225, R16, RZ ;  /* 0x00000010e117d224 */ /* 0x002fd800078e02ff */
[----:B------:R-:W-:-:S04]  /*470a0*/  @!P3 IADD3 R10, P6, R6, UR44, RZ ;  /* 0x0000002c060abc10 */ /* 0x000fc8000ffde0ff */
[----:B------:R-:W-:Y:S02]  /*470b0*/  @!P3 IADD3.X R11, R7, UR43, RZ, P6, !PT ;  /* 0x0000002b070bbc10 */ /* 0x000fe4000b7fe4ff */
[----:B------:R-:W-:Y:S01]  /*470c0*/  ISETP.GE.AND P6, PT, R19, 0x81, PT ;  /* 0x000000811300780c */ /* 0x000fe20003fc6270 */
[----:B------:R1:W-:Y:S03]  /*470d0*/  @!P5 STG.E.U8 desc[UR46][R14.64+0x169], R23 ;  /* 0x000169170e00d986 */ /* 0x0003e6000c10112e */
[----:B------:R-:W-:-:S13]  /*470e0*/  ISETP.LT.OR P5, PT, R0, 0x171, !P6 ;  /* 0x000001710000780c */ /* 0x000fda00077a1670 */
[----:B--2---:R-:W-:-:S05]  /*470f0*/  @!P5 IMAD R3, R224, R16, RZ ;  /* 0x00000010e003d224 */ /* 0x004fca00078e02ff */
[----:B------:R2:W-:Y:S01]  /*47100*/  @!P5 STG.E.U8 desc[UR46][R6.64+0x170], R3 ;  /* 0x000170030600d986 */ /* 0x0005e2000c10112e */
[----:B------:R-:W-:Y:S01]  /*47110*/  ISETP.LT.OR P5, PT, R0, 0x172, !P6 ;  /* 0x000001720000780c */ /* 0x000fe200077a1670 */
[-C--:B0-----:R-:W-:Y:S02]  /*47120*/  @!P4 IMAD R217, R222, R16.reuse, RZ ;  /* 0x00000010ded9c224 */ /* 0x081fe400078e02ff */
[----:B-1----:R-:W-:-:S10]  /*47130*/  @!P3 IMAD R15, R221, R16, RZ ;  /* 0x00000010dd0fb224 */ /* 0x002fd400078e02ff */
[----:B------:R-:W-:-:S05]  /*47140*/  @!P5 IMAD R9, R223, R16, RZ ;  /* 0x00000010df09d224 */ /* 0x000fca00078e02ff */
[----:B------:R-:W-:Y:S04]  /*47150*/  @!P5 STG.E.U8 desc[UR46][R6.64+0x171], R9 ;  /* 0x000171090600d986 */ /* 0x000fe8000c10112e */
[----:B------:R-:W-:Y:S04]  /*47160*/  @!P4 STG.E.U8 desc[UR46][R20.64+0x170], R217 ;  /* 0x000170d91400c986 */ /* 0x000fe8000c10112e */
[----:B------:R0:W-:Y:S01]  /*47170*/  @!P3 STG.E.U8 desc[UR46][R10.64+0x171], R15 ;  /* 0x0001710f0a00b986 */ /* 0x0001e2000c10112e */
[C---:B------:R-:W-:Y:S02]  /*47180*/  ISETP.LT.OR P3, PT, R0.reuse, 0x179, !P6 ;  /* 0x000001790000780c */ /* 0x040fe40007761670 */
[----:B------:R-:W-:-:S02]  /*47190*/  ISETP.LT.OR P4, PT, R0, 0x17a, !P6 ;  /* 0x0000017a0000780c */ /* 0x000fc40007781670 */
[----:B------:R-:W-:-:S09]  /*471a0*/  ISETP.GE.AND P6, PT, R19, 0x89, PT ;  /* 0x000000891300780c */ /* 0x000fd20003fc6270 */
[----:B--2---:R-:W-:-:S05]  /*471b0*/  @!P3 IMAD R3, R220, R16, RZ ;  /* 0x00000010dc03b224 */ /* 0x004fca00078e02ff */
[----:B------:R1:W-:Y:S01]  /*471c0*/  @!P3 STG.E.U8 desc[UR46][R6.64+0x178], R3 ;  /* 0x000178030600b986 */ /* 0x0003e2000c10112e */
[C---:B------:R-:W-:Y:S01]  /*471d0*/  ISETP.LT.OR P3, PT, R0.reuse, 0x179, !P6 ;  /* 0x000001790000780c */ /* 0x040fe20007761670 */
[----:B------:R-:W-:Y:S01]  /*471e0*/  @!P4 IMAD R23, R219, R16, RZ ;  /* 0x00000010db17c224 */ /* 0x000fe200078e02ff */
[----:B------:R-:W-:-:S04]  /*471f0*/  ISETP.LT.OR P5, PT, R0, 0x17a, !P6 ;  /* 0x0000017a0000780c */ /* 0x000fc800077a1670 */
[----:B------:R2:W-:Y:S01]  /*47200*/  @!P4 STG.E.U8 desc[UR46][R6.64+0x179], R23 ;  /* 0x000179170600c986 */ /* 0x0005e2000c10112e */
[----:B------:R-:W-:-:S06]  /*47210*/  ISETP.GE.AND P6, PT, R19, 0x101, PT ;  /* 0x000001011300780c */ /* 0x000fcc0003fc6270 */
[----:B------:R-:W-:Y:S01]  /*47220*/  @!P3 IADD3 R8, P4, R6, UR44, RZ ;  /* 0x0000002c0608bc10 */ /* 0x000fe2000ff9e0ff */
[----:B0-----:R-:W-:-:S03]  /*47230*/  @!P3 IMAD R15, R218, R16, RZ ;  /* 0x00000010da0fb224 */ /* 0x001fc600078e02ff */
[----:B------:R-:W-:Y:S02]  /*47240*/  @!P3 IADD3.X R9, R7, UR43, RZ, P4, !PT ;  /* 0x0000002b0709bc10 */ /* 0x000fe4000a7fe4ff */
[----:B------:R-:W-:-:S03]  /*47250*/  @!P5 IADD3 R10, P4, R6, UR44, RZ ;  /* 0x0000002c060adc10 */ /* 0x000fc6000ff9e0ff */
[----:B------:R-:W-:Y:S01]  /*47260*/  @!P3 STG.E.U8 desc[UR46][R8.64+0x178], R15 ;  /* 0x0001780f0800b986 */ /* 0x000fe2000c10112e */
[----:B------:R-:W-:Y:S01]  /*47270*/  ISETP.LT.OR P3, PT, R0, 0xc1, !P6 ;  /* 0x000000c10000780c */ /* 0x000fe20007761670 */
[----:B-1----:R-:W-:Y:S01]  /*47280*/  @!P5 IMAD R3, R216, R16, RZ ;  /* 0x00000010d803d224 */ /* 0x002fe200078e02ff */
[----:B------:R-:W-:Y:S02]  /*47290*/  @!P5 IADD3.X R11, R7, UR43, RZ, P4, !PT ;  /* 0x0000002b070bdc10 */ /* 0x000fe4000a7fe4ff */
[----:B------:R-:W-:Y:S02]  /*472a0*/  ISETP.LT.OR P4, PT, R0, 0xc2, !P6 ;  /* 0x000000c20000780c */ /* 0x000fe40007781670 */
[----:B------:R-:W-:Y:S01]  /*472b0*/  LOP3.LUT P2, RZ, R18, 0x20, RZ, 0xc0, !PT ;  /* 0x0000002012ff7812 */ /* 0x000fe2000784c0ff */
[----:B------:R0:W-:Y:S03]  /*472c0*/  @!P5 STG.E.U8 desc[UR46][R10.64+0x179], R3 ;  /* 0x000179030a00d986 */ /* 0x0001e6000c10112e */
[----:B------:R-:W-:-:S03]  /*472d0*/  ISETP.LT.OR P5, PT, R0, 0xc1, !P2 ;  /* 0x000000c10000780c */ /* 0x000fc600057a1670 */
[----:B------:R-:W-:-:S05]  /*472e0*/  @!P3 IMAD R19, R120, R16, RZ ;  /* 0x000000107813b224 */ /* 0x000fca00078e02ff */
[----:B------:R-:W-:Y:S01]  /*472f0*/  @!P3 STG.E.U8 desc[UR46][R4.64+0xc0], R19 ;  /* 0x0000c0130400b986 */ /* 0x000fe2000c10112e */
[----:B------:R-:W-:Y:S01]  /*47300*/  ISETP.LT.OR P3, PT, R0, 0xc2, !P2 ;  /* 0x000000c20000780c */ /* 0x000fe20005761670 */
[----:B------:R-:W-:-:S05]  /*47310*/  @!P4 IMAD R121, R121, R16, RZ ;  /* 0x000000107979c224 */ /* 0x000fca00078e02ff */
[----:B------:R-:W-:Y:S01]  /*47320*/  @!P4 STG.E.U8 desc[UR46][R4.64+0xc1], R121 ;  /* 0x0000c1790400c986 */ /* 0x000fe2000c10112e */
[----:B--2---:R-:W-:Y:S01]  /*47330*/  @!P5 IADD3 R6, P4, R4, UR44, RZ ;  /* 0x0000002c0406dc10 */ /* 0x004fe2000ff9e0ff */
[----:B0-----:R-:W-:-:S03]  /*47340*/  @!P5 IMAD R3, R122, R16, RZ ;  /* 0x000000107a03d224 */ /* 0x001fc600078e02ff */
[----:B------:R-:W-:Y:S02]  /*47350*/  @!P5 IADD3.X R7, R5, UR43, RZ, P4, !PT ;  /* 0x0000002b0507dc10 */ /* 0x000fe4000a7fe4ff */
[----:B------:R-:W-:Y:S01]  /*47360*/  @!P3 IADD3 R8, P4, R4, UR44, RZ ;  /* 0x0000002c0408bc10 */ /* 0x000fe2000ff9e0ff */
[----:B------:R-:W-:Y:S02]  /*47370*/  @!P3 IMAD R123, R123, R16, RZ ;  /* 0x000000107b7bb224 */ /* 0x000fe400078e02ff */
[----:B------:R0:W-:Y:S01]  /*47380*/  @!P5 STG.E.U8 desc[UR46][R6.64+0xc0], R3 ;  /* 0x0000c0030600d986 */ /* 0x0001e2000c10112e */
[C---:B------:R-:W-:Y:S02]  /*47390*/  ISETP.LT.OR P5, PT, R0.reuse, 0xc9, !P6 ;  /* 0x000000c90000780c */ /* 0x040fe400077a1670 */
[----:B------:R-:W-:Y:S02]  /*473a0*/  @!P3 IADD3.X R9, R5, UR43, RZ, P4, !PT ;  /* 0x0000002b0509bc10 */ /* 0x000fe4000a7fe4ff */
[----:B------:R-:W-:-:S03]  /*473b0*/  ISETP.LT.OR P4, PT, R0, 0xca, !P6 ;  /* 0x000000ca0000780c */ /* 0x000fc60007781670 */
[----:B------:R1:W-:Y:S01]  /*473c0*/  @!P3 STG.E.U8 desc[UR46][R8.64+0xc1], R123 ;  /* 0x0000c17b0800b986 */ /* 0x0003e2000c10112e */
[----:B------:R-:W-:-:S05]  /*473d0*/  ISETP.LT.OR P3, PT, R0, 0xc9, !P2 ;  /* 0x000000c90000780c */ /* 0x000fca0005761670 */
[----:B------:R-:W-:-:S04]  /*473e0*/  @!P5 IMAD R11, R124, R16, RZ ;  /* 0x000000107c0bd224 */ /* 0x000fc800078e02ff */
[----:B------:R-:W-:Y:S01]  /*473f0*/  @!P4 IMAD R125, R125, R16, RZ ;  /* 0x000000107d7dc224 */ /* 0x000fe200078e02ff */
[----:B------:R2:W-:Y:S01]  /*47400*/  @!P5 STG.E.U8 desc[UR46][R4.64+0xc8], R11 ;  /* 0x0000c80b0400d986 */ /* 0x0005e2000c10112e */
[----:B------:R-:W-:-:S03]  /*47410*/  ISETP.LT.OR P5, PT, R0, 0xca, !P2 ;  /* 0x000000ca0000780c */ /* 0x000fc600057a1670 */
[----:B------:R-:W-:Y:S01]  /*47420*/  @!P4 STG.E.U8 desc[UR46][R4.64+0xc9], R125 ;  /* 0x0000c97d0400c986 */ /* 0x000fe2000c10112e */
[----:B0-----:R-:W-:Y:S01]  /*47430*/  @!P3 IADD3 R6, P4, R4, UR44, RZ ;  /* 0x0000002c0406bc10 */ /* 0x001fe2000ff9e0ff */
[----:B------:R-:W-:-:S03]  /*47440*/  @!P3 IMAD R3, R126, R16, RZ ;  /* 0x000000107e03b224 */ /* 0x000fc600078e02ff */
[----:B------:R-:W-:-:S05]  /*47450*/  @!P3 IADD3.X R7, R5, UR43, RZ, P4, !PT ;  /* 0x0000002b0507bc10 */ /* 0x000fca000a7fe4ff */
[----:B------:R0:W-:Y:S01]  /*47460*/  @!P3 STG.E.U8 desc[UR46][R6.64+0xc8], R3 ;  /* 0x0000c8030600b986 */ /* 0x0001e2000c10112e */
[----:B------:R-:W-:Y:S02]  /*47470*/  ISETP.LT.OR P3, PT, R0, 0xd1, !P6 ;  /* 0x000000d10000780c */ /* 0x000fe40007761670 */
[----:B-1----:R-:W-:Y:S01]  /*47480*/  @!P5 IADD3 R8, P4, R4, UR44, RZ ;  /* 0x0000002c0408dc10 */ /* 0x002fe2000ff9e0ff */
[----:B------:R-:W-:-:S03]  /*47490*/  @!P5 IMAD R127, R127, R16, RZ ;  /* 0x000000107f7fd224 */ /* 0x000fc600078e02ff */
[----:B------:R-:W-:Y:S02]  /*474a0*/  @!P5 IADD3.X R9, R5, UR43, RZ, P4, !PT ;  /* 0x0000002b0509dc10 */ /* 0x000fe4000a7fe4ff */
[----:B------:R-:W-:-:S03]  /*474b0*/  ISETP.LT.OR P4, PT, R0, 0xd2, !P6 ;  /* 0x000000d20000780c */ /* 0x000fc60007781670 */
[----:B------:R1:W-:Y:S01]  /*474c0*/  @!P5 STG.E.U8 desc[UR46][R8.64+0xc9], R127 ;  /* 0x0000c97f0800d986 */ /* 0x0003e2000c10112e */
[----:B------:R-:W-:Y:S01]  /*474d0*/  ISETP.LT.OR P5, PT, R0, 0xd1, !P2 ;  /* 0x000000d10000780c */ /* 0x000fe200057a1670 */
[----:B--2---:R-:W-:-:S05]  /*474e0*/  @!P3 IMAD R11, R128, R16, RZ ;  /* 0x00000010800bb224 */ /* 0x004fca00078e02ff */
[----:B------:R2:W-:Y:S01]  /*474f0*/  @!P3 STG.E.U8 desc[UR46][R4.64+0xd0], R11 ;  /* 0x0000d00b0400b986 */ /* 0x0005e2000c10112e */
[----:B------:R-:W-:Y:S02]  /*47500*/  ISETP.LT.OR P3, PT, R0, 0xd2, !P2 ;  /* 0x000000d20000780c */ /* 0x000fe40005761670 */
[----:B------:R-:W-:-:S05]  /*47510*/  @!P4 IMAD R129, R129, R16, RZ ;  /* 0x000000108181c224 */ /* 0x000fca00078e02ff */
[----:B------:R-:W-:Y:S01]  /*47520*/  @!P4 STG.E.U8 desc[UR46][R4.64+0xd1], R129 ;  /* 0x0000d1810400c986 */ /* 0x000fe2000c10112e */
[----:B0-----:R-:W-:Y:S01]  /*47530*/  @!P5 IADD3 R6, P4, R4, UR44, RZ ;  /* 0x0000002c0406dc10 */ /* 0x001fe2000ff9e0ff */
[----:B------:R-:W-:-:S03]  /*47540*/  @!P5 IMAD R3, R130, R16, RZ ;  /* 0x000000108203d224 */ /* 0x000fc600078e02ff */
[----:B------:R-:W-:Y:S02]  /*47550*/  @!P5 IADD3.X R7, R5, UR43, RZ, P4, !PT ;  /* 0x0000002b0507dc10 */ /* 0x000fe4000a7fe4ff */
[----:B-1----:R-:W-:Y:S01]  /*47560*/  @!P3 IADD3 R8, P4, R4, UR44, RZ ;  /* 0x0000002c0408bc10 */ /* 0x002fe2000ff9e0ff */
[----:B------:R-:W-:Y:S02]  /*47570*/  @!P3 IMAD R131, R131, R16, RZ ;  /* 0x000000108383b224 */ /* 0x000fe400078e02ff */
[----:B------:R0:W-:Y:S01]  /*47580*/  @!P5 STG.E.U8 desc[UR46][R6.64+0xd0], R3 ;  /* 0x0000d0030600d986 */ /* 0x0001e2000c10112e */
[C---:B------:R-:W-:Y:S02]  /*47590*/  ISETP.LT.OR P5, PT, R0.reuse, 0xd9, !P6 ;  /* 0x000000d90000780c */ /* 0x040fe400077a1670 */
[----:B------:R-:W-:Y:S02]  /*475a0*/  @!P3 IADD3.X R9, R5, UR43, RZ, P4, !PT ;  /* 0x0000002b0509bc10 */ /* 0x000fe4000a7fe4ff */
[----:B------:R-:W-:-:S03]  /*475b0*/  ISETP.LT.OR P4, PT, R0, 0xda, !P6 ;  /* 0x000000da0000780c */ /* 0x000fc60007781670 */
[----:B------:R1:W-:Y:S01]  /*475c0*/  @!P3 STG.E.U8 desc[UR46][R8.64+0xd1], R131 ;  /* 0x0000d1830800b986 */ /* 0x0003e2000c10112e */
[----:B------:R-:W-:-:S05]  /*475d0*/  ISETP.LT.OR P3, PT, R0, 0xd9, !P2 ;  /* 0x000000d90000780c */ /* 0x000fca0005761670 */
[----:B--2---:R-:W-:-:S04]  /*475e0*/  @!P5 IMAD R11, R132, R16, RZ ;  /* 0x00000010840bd224 */ /* 0x004fc800078e02ff */
        /* <DEDUP_REMOVED lines=311> */
[----:B-1----:R-:W-:-:S04]  /*48960*/  @!P3 IADD3 R8, P4, R4, UR44, RZ ;  /* 0x0000002c0408bc10 */ /* 0x002fc8000ff9e0ff */
[----:B------:R-:W-:Y:S02]  /*48970*/  @!P3 IADD3.X R9, R5, UR43, RZ, P4, !PT ;  /* 0x0000002b0509bc10 */ /* 0x000fe4000a7fe4ff */
[C---:B------:R-:W-:Y:S01]  /*48980*/  ISETP.LT.OR P4, PT, R0.reuse, 0x179, !P2 ;  /* 0x000001790000780c */ /* 0x040fe20005781670 */
[----:B------:R0:W-:Y:S01]  /*48990*/  @!P5 STG.E.U8 desc[UR46][R6.64+0x170], R3 ;  /* 0x000170030600d986 */ /* 0x0001e2000c10112e */
[C---:B------:R-:W-:Y:S02]  /*489a0*/  ISETP.LT.OR P5, PT, R0.reuse, 0x179, !P6 ;  /* 0x000001790000780c */ /* 0x040fe400077a1670 */
[C---:B------:R-:W-:Y:S01]  /*489b0*/  ISETP.LT.OR P6, PT, R0.reuse, 0x17a, !P6 ;  /* 0x0000017a0000780c */ /* 0x040fe200077c1670 */
[----:B------:R-:W-:Y:S01]  /*489c0*/  @!P3 IMAD R211, R211, R16, RZ ;  /* 0x00000010d3d3b224 */ /* 0x000fe200078e02ff */
[----:B------:R-:W-:Y:S02]  /*489d0*/  ISETP.LT.OR P2, PT, R0, 0x17a, !P2 ;  /* 0x0000017a0000780c */ /* 0x000fe40005741670 */
[----:B------:R-:W-:-:S02]  /*489e0*/  LOP3.LUT P1, RZ, R18, 0x40, RZ, 0xc0, !PT ;  /* 0x0000004012ff7812 */ /* 0x000fc4000782c0ff */
[----:B------:R-:W-:Y:S03]  /*489f0*/  @!P3 STG.E.U8 desc[UR46][R8.64+0x171], R211 ;  /* 0x000171d30800b986 */ /* 0x000fe6000c10112e */
[----:B------:R-:W-:Y:S02]  /*48a00*/  @!P4 IADD3 R10, P3, R4, UR44, RZ ;  /* 0x0000002c040acc10 */ /* 0x000fe4000ff7e0ff */
[-C--:B------:R-:W-:Y:S02]  /*48a10*/  @!P5 IMAD R15, R212, R16.reuse, RZ ;  /* 0x00000010d40fd224 */ /* 0x080fe400078e02ff */
[-C--:B------:R-:W-:Y:S01]  /*48a20*/  @!P6 IMAD R213, R213, R16.reuse, RZ ;  /* 0x00000010d5d5e224 */ /* 0x080fe200078e02ff */
[----:B--2---:R-:W-:Y:S01]  /*48a30*/  @!P4 IADD3.X R11, R5, UR43, RZ, P3, !PT ;  /* 0x0000002b050bcc10 */ /* 0x004fe20009ffe4ff */
[----:B0-----:R-:W-:Y:S01]  /*48a40*/  @!P4 IMAD R3, R214, R16, RZ ;  /* 0x00000010d603c224 */ /* 0x001fe200078e02ff */
[----:B------:R-:W-:Y:S01]  /*48a50*/  ISETP.LT.OR P3, PT, R0, 0xc1, !P1 ;  /* 0x000000c10000780c */ /* 0x000fe20004f61670 */
[----:B------:R0:W-:Y:S04]  /*48a60*/  @!P5 STG.E.U8 desc[UR46][R4.64+0x178], R15 ;  /* 0x0001780f0400d986 */ /* 0x0001e8000c10112e */
[----:B------:R1:W-:Y:S01]  /*48a70*/  @!P6 STG.E.U8 desc[UR46][R4.64+0x179], R213 ;  /* 0x000179d50400e986 */ /* 0x0003e2000c10112e */
[----:B------:R-:W-:-:S03]  /*48a80*/  @!P2 IADD3 R6, P5, R4, UR44, RZ ;  /* 0x0000002c0406ac10 */ /* 0x000fc6000ffbe0ff */
[----:B------:R2:W-:Y:S01]  /*48a90*/  @!P4 STG.E.U8 desc[UR46][R10.64+0x178], R3 ;  /* 0x000178030a00c986 */ /* 0x0005e2000c10112e */
[C---:B------:R-:W-:Y:S02]  /*48aa0*/  ISETP.LT.OR P4, PT, R0.reuse, 0xc1, !P0 ;  /* 0x000000c10000780c */ /* 0x040fe40004781670 */
[----:B------:R-:W-:Y:S01]  /*48ab0*/  ISETP.LT.OR P6, PT, R0, 0xc2, !P1 ;  /* 0x000000c20000780c */ /* 0x000fe20004fc1670 */
[-C--:B------:R-:W-:Y:S01]  /*48ac0*/  @!P2 IMAD R215, R215, R16.reuse, RZ ;  /* 0x00000010d7d7a224 */ /* 0x080fe200078e02ff */
[----:B------:R-:W-:Y:S01]  /*48ad0*/  @!P2 IADD3.X R7, R5, UR43, RZ, P5, !PT ;  /* 0x0000002b0507ac10 */ /* 0x000fe2000affe4ff */
[----:B------:R-:W-:Y:S02]  /*48ae0*/  VIADD R13, R13, UR4 ;  /* 0x000000040d0d7c36 */ /* 0x000fe40008000000 */
[-C--:B0-----:R-:W-:Y:S01]  /*48af0*/  @!P3 IMAD R15, R24, R16.reuse, RZ ;  /* 0x00000010180fb224 */ /* 0x081fe200078e02ff */
[----:B------:R-:W-:Y:S01]  /*48b00*/  ISETP.LT.OR P5, PT, R0, 0xc2, !P0 ;  /* 0x000000c20000780c */ /* 0x000fe200047a1670 */
[----:B------:R0:W-:Y:S04]  /*48b10*/  @!P2 STG.E.U8 desc[UR46][R6.64+0x179], R215 ;  /* 0x000179d70600a986 */ /* 0x0001e8000c10112e */
[----:B------:R3:W-:Y:S01]  /*48b20*/  @!P3 STG.E.U8 desc[UR46][R12.64+0xc0], R15 ;  /* 0x0000c00f0c00b986 */ /* 0x0007e2000c10112e */
[----:B-1----:R-:W-:Y:S01]  /*48b30*/  @!P4 IADD3 R4, P3, R12, UR44, RZ ;  /* 0x0000002c0c04cc10 */ /* 0x002fe2000ff7e0ff */
[-C--:B------:R-:W-:Y:S01]  /*48b40*/  @!P6 IMAD R25, R25, R16.reuse, RZ ;  /* 0x000000101919e224 */ /* 0x080fe200078e02ff */
[----:B------:R-:W-:Y:S01]  /*48b50*/  ISETP.LT.OR P2, PT, R0, 0xc9, !P1 ;  /* 0x000000c90000780c */ /* 0x000fe20004f41670 */
[----:B--2---:R-:W-:Y:S01]  /*48b60*/  @!P4 IMAD R3, R26, R16, RZ ;  /* 0x000000101a03c224 */ /* 0x004fe200078e02ff */
[----:B------:R-:W-:Y:S01]  /*48b70*/  @!P4 IADD3.X R5, R13, UR43, RZ, P3, !PT ;  /* 0x0000002b0d05cc10 */ /* 0x000fe20009ffe4ff */
[----:B0-----:R-:W-:-:S02]  /*48b80*/  @!P6 IMAD.MOV.U32 R6, RZ, RZ, R12 ;  /* 0x000000ffff06e224 */ /* 0x001fc400078e000c */
[----:B------:R-:W-:Y:S01]  /*48b90*/  @!P6 IMAD.MOV.U32 R7, RZ, RZ, R13 ;  /* 0x000000ffff07e224 */ /* 0x000fe200078e000d */
[----:B------:R-:W-:-:S04]  /*48ba0*/  ISETP.LT.OR P3, PT, R0, 0xc9, !P0 ;  /* 0x000000c90000780c */ /* 0x000fc80004761670 */
[----:B------:R-:W-:Y:S01]  /*48bb0*/  @!P6 STG.E.U8 desc[UR46][R6.64+0xc1], R25 ;  /* 0x0000c1190600e986 */ /* 0x000fe2000c10112e */
[----:B------:R-:W-:-:S03]  /*48bc0*/  @!P5 IADD3 R8, P6, R12, UR44, RZ ;  /* 0x0000002c0c08dc10 */ /* 0x000fc6000ffde0ff */
[----:B------:R0:W-:Y:S01]  /*48bd0*/  @!P4 STG.E.U8 desc[UR46][R4.64+0xc0], R3 ;  /* 0x0000c0030400c986 */ /* 0x0001e2000c10112e */
[----:B------:R-:W-:Y:S01]  /*48be0*/  ISETP.LT.OR P4, PT, R0, 0xca, !P1 ;  /* 0x000000ca0000780c */ /* 0x000fe20004f81670 */
[-C--:B------:R-:W-:Y:S01]  /*48bf0*/  @!P5 IMAD R27, R27, R16.reuse, RZ ;  /* 0x000000101b1bd224 */ /* 0x080fe200078e02ff */
[----:B------:R-:W-:Y:S01]  /*48c00*/  @!P5 IADD3.X R9, R13, UR43, RZ, P6, !PT ;  /* 0x0000002b0d09dc10 */ /* 0x000fe2000b7fe4ff */
[----:B---3--:R-:W-:Y:S01]  /*48c10*/  @!P2 IMAD R15, R28, R16, RZ ;  /* 0x000000101c0fa224 */ /* 0x008fe200078e02ff */
[----:B------:R-:W-:-:S03]  /*48c20*/  @!P3 IADD3 R10, P6, R12, UR44, RZ ;  /* 0x0000002c0c0abc10 */ /* 0x000fc6000ffde0ff */
[----:B------:R-:W-:Y:S01]  /*48c30*/  @!P5 STG.E.U8 desc[UR46][R8.64+0xc1], R27 ;  /* 0x0000c11b0800d986 */ /* 0x000fe2000c10112e */
[----:B------:R-:W-:Y:S01]  /*48c40*/  ISETP.LT.OR P5, PT, R0, 0xca, !P0 ;  /* 0x000000ca0000780c */ /* 0x000fe200047a1670 */
[----:B0-----:R-:W-:Y:S02]  /*48c50*/  @!P2 IMAD.MOV.U32 R4, RZ, RZ, R12 ;  /* 0x000000ffff04a224 */ /* 0x001fe400078e000c */
[----:B------:R-:W-:Y:S01]  /*48c60*/  @!P2 IMAD.MOV.U32 R5, RZ, RZ, R13 ;  /* 0x000000ffff05a224 */ /* 0x000fe200078e000d */
[----:B------:R-:W-:Y:S01]  /*48c70*/  @!P3 IADD3.X R11, R13, UR43, RZ, P6, !PT ;  /* 0x0000002b0d0bbc10 */ /* 0x000fe2000b7fe4ff */
[----:B------:R-:W-:-:S03]  /*48c80*/  @!P4 IMAD R29, R29, R16, RZ ;  /* 0x000000101d1dc224 */ /* 0x000fc600078e02ff */
[----:B------:R0:W-:Y:S01]  /*48c90*/  @!P2 STG.E.U8 desc[UR46][R4.64+0xc8], R15 ;  /* 0x0000c80f0400a986 */ /* 0x0001e2000c10112e */
[----:B------:R-:W-:Y:S01]  /*48ca0*/  @!P3 IMAD R3, R30, R16, RZ ;  /* 0x000000101e03b224 */ /* 0x000fe200078e02ff */
[----:B------:R-:W-:Y:S01]  /*48cb0*/  ISETP.LT.OR P2, PT, R0, 0xd1, !P1 ;  /* 0x000000d10000780c */ /* 0x000fe20004f41670 */
[----:B0-----:R-:W-:Y:S02]  /*48cc0*/  @!P4 IMAD.MOV.U32 R4, RZ, RZ, R12 ;  /* 0x000000ffff04c224 */ /* 0x001fe400078e000c */
[----:B------:R-:W-:-:S05]  /*48cd0*/  @!P4 IMAD.MOV.U32 R5, RZ, RZ, R13 ;  /* 0x000000ffff05c224 */ /* 0x000fca00078e000d */
[----:B------:R0:W-:Y:S04]  /*48ce0*/  @!P4 STG.E.U8 desc[UR46][R4.64+0xc9], R29 ;  /* 0x0000c91d0400c986 */ /* 0x0001e8000c10112e */
[----:B------:R1:W-:Y:S01]  /*48cf0*/  @!P3 STG.E.U8 desc[UR46][R10.64+0xc8], R3 ;  /* 0x0000c8030a00b986 */ /* 0x0003e2000c10112e */
[----:B------:R-:W-:Y:S02]  /*48d00*/  ISETP.LT.OR P3, PT, R0, 0xd1, !P0 ;  /* 0x000000d10000780c */ /* 0x000fe40004761670 */
[----:B------:R-:W-:Y:S02]  /*48d10*/  @!P5 IADD3 R6, P4, R12, UR44, RZ ;  /* 0x0000002c0c06dc10 */ /* 0x000fe4000ff9e0ff */
[----:B------:R-:W-:Y:S01]  /*48d20*/  ISETP.LT.OR P6, PT, R0, 0xd2, !P1 ;  /* 0x000000d20000780c */ /* 0x000fe20004fc1670 */
[-C--:B------:R-:W-:Y:S01]  /*48d30*/  @!P5 IMAD R31, R31, R16.reuse, RZ ;  /* 0x000000101f1fd224 */ /* 0x080fe200078e02ff */
[----:B------:R-:W-:Y:S01]  /*48d40*/  @!P5 IADD3.X R7, R13, UR43, RZ, P4, !PT ;  /* 0x0000002b0d07dc10 */ /* 0x000fe2000a7fe4ff */
[----:B------:R-:W-:Y:S01]  /*48d50*/  @!P2 IMAD R15, R32, R16, RZ ;  /* 0x00000010200fa224 */ /* 0x000fe200078e02ff */
[----:B------:R-:W-:Y:S01]  /*48d60*/  ISETP.LT.OR P4, PT, R0, 0xd2, !P0 ;  /* 0x000000d20000780c */ /* 0x000fe20004781670 */
[----:B0-----:R-:W-:-:S02]  /*48d70*/  @!P2 IMAD.MOV.U32 R4, RZ, RZ, R12 ;  /* 0x000000ffff04a224 */ /* 0x001fc400078e000c */
[----:B------:R-:W-:Y:S01]  /*48d80*/  @!P2 IMAD.MOV.U32 R5, RZ, RZ, R13 ;  /* 0x000000ffff05a224 */ /* 0x000fe200078e000d */
[----:B------:R-:W-:Y:S01]  /*48d90*/  @!P5 STG.E.U8 desc[UR46][R6.64+0xc9], R31 ;  /* 0x0000c91f0600d986 */ /* 0x000fe2000c10112e */
[----:B------:R-:W-:Y:S01]  /*48da0*/  @!P3 IADD3 R8, P5, R12, UR44, RZ ;  /* 0x0000002c0c08bc10 */ /* 0x000fe2000ffbe0ff */
[-C--:B-1----:R-:W-:Y:S02]  /*48db0*/  @!P3 IMAD R3, R34, R16.reuse, RZ ;  /* 0x000000102203b224 */ /* 0x082fe400078e02ff */
[----:B------:R0:W-:Y:S01]  /*48dc0*/  @!P2 STG.E.U8 desc[UR46][R4.64+0xd0], R15 ;  /* 0x0000d00f0400a986 */ /* 0x0001e2000c10112e */
[----:B------:R-:W-:Y:S01]  /*48dd0*/  @!P6 IMAD R33, R33, R16, RZ ;  /* 0x000000102121e224 */ /* 0x000fe200078e02ff */
[C---:B------:R-:W-:Y:S02]  /*48de0*/  ISETP.LT.OR P2, PT, R0.reuse, 0xd9, !P1 ;  /* 0x000000d90000780c */ /* 0x040fe40004f41670 */
[----:B------:R-:W-:Y:S02]  /*48df0*/  @!P3 IADD3.X R9, R13, UR43, RZ, P5, !PT ;  /* 0x0000002b0d09bc10 */ /* 0x000fe4000affe4ff */
[----:B------:R-:W-:Y:S01]  /*48e00*/  ISETP.LT.OR P5, PT, R0, 0xd9, !P0 ;  /* 0x000000d90000780c */ /* 0x000fe200047a1670 */
[----:B0-----:R-:W-:-:S02]  /*48e10*/  @!P6 IMAD.MOV.U32 R4, RZ, RZ, R12 ;  /* 0x000000ffff04e224 */ /* 0x001fc400078e000c */
[----:B------:R-:W-:-:S05]  /*48e20*/  @!P6 IMAD.MOV.U32 R5, RZ, RZ, R13 ;  /* 0x000000ffff05e224 */ /* 0x000fca00078e000d */
[----:B------:R0:W-:Y:S01]  /*48e30*/  @!P6 STG.E.U8 desc[UR46][R4.64+0xd1], R33 ;  /* 0x0000d1210400e986 */ /* 0x0001e2000c10112e */
[----:B------:R-:W-:-:S03]  /*48e40*/  @!P4 IADD3 R6, P6, R12, UR44, RZ ;  /* 0x0000002c0c06cc10 */ /* 0x000fc6000ffde0ff */
[----:B------:R1:W-:Y:S01]  /*48e50*/  @!P3 STG.E.U8 desc[UR46][R8.64+0xd0], R3 ;  /* 0x0000d0030800b986 */ /* 0x0003e2000c10112e */
[----:B------:R-:W-:Y:S01]  /*48e60*/  ISETP.LT.OR P3, PT, R0, 0xda, !P1 ;  /* 0x000000da0000780c */ /* 0x000fe20004f61670 */
[-C--:B------:R-:W-:Y:S01]  /*48e70*/  @!P4 IMAD R35, R35, R16.reuse, RZ ;  /* 0x000000102323c224 */ /* 0x080fe200078e02ff */
[----:B------:R-:W-:Y:S01]  /*48e80*/  @!P4 IADD3.X R7, R13, UR43, RZ, P6, !PT ;  /* 0x0000002b0d07cc10 */ /* 0x000fe2000b7fe4ff */
[----:B------:R-:W-:Y:S02]  /*48e90*/  @!P2 IMAD R15, R36, R16, RZ ;  /* 0x00000010240fa224 */ /* 0x000fe400078e02ff */
[----:B0-----:R-:W-:Y:S02]  /*48ea0*/  @!P2 IMAD.MOV.U32 R4, RZ, RZ, R12 ;  /* 0x000000ffff04a224 */ /* 0x001fe400078e000c */
[----:B------:R-:W-:Y:S01]  /*48eb0*/  @!P4 STG.E.U8 desc[UR46][R6.64+0xd1], R35 ;  /* 0x0000d1230600c986 */ /* 0x000fe2000c10112e */
[----:B------:R-:W-:Y:S01]  /*48ec0*/  @!P2 IMAD.MOV.U32 R5, RZ, RZ, R13 ;  /* 0x000000ffff05a224 */ /* 0x000fe200078e000d */
[----:B------:R-:W-:-:S02]  /*48ed0*/  ISETP.LT.OR P4, PT, R0, 0xda, !P0 ;  /* 0x000000da0000780c */ /* 0x000fc40004781670 */
[----:B------:R-:W-:Y:S02]  /*48ee0*/  @!P5 IADD3 R10, P6, R12, UR44, RZ ;  /* 0x0000002c0c0adc10 */ /* 0x000fe4000ffde0ff */
[-C--:B------:R-:W-:Y:S01]  /*48ef0*/  @!P3 IMAD R37, R37, R16.reuse, RZ ;  /* 0x000000102525b224 */ /* 0x080fe200078e02ff */
[----:B------:R0:W-:Y:S01]  /*48f00*/  @!P2 STG.E.U8 desc[UR46][R4.64+0xd8], R15 ;  /* 0x0000d80f0400a986 */ /* 0x0001e2000c10112e */
[----:B-1----:R-:W-:Y:S01]  /*48f10*/  @!P5 IMAD R3, R38, R16, RZ ;  /* 0x000000102603d224 */ /* 0x002fe200078e02ff */
[----:B------:R-:W-:Y:S02]  /*48f20*/  @!P5 IADD3.X R11, R13, UR43, RZ, P6, !PT ;  /* 0x0000002b0d0bdc10 */ /* 0x000fe4000b7fe4ff */
[C---:B------:R-:W-:Y:S01]  /*48f30*/  ISETP.LT.OR P2, PT, R0.reuse, 0xe1, !P1 ;  /* 0x000000e10000780c */ /* 0x040fe20004f41670 */
[----:B0-----:R-:W-:Y:S02]  /*48f40*/  @!P3 IMAD.MOV.U32 R4, RZ, RZ, R12 ;  /* 0x000000ffff04b224 */ /* 0x001fe400078e000c */
[----:B------:R-:W-:Y:S01]  /*48f50*/  @!P3 IMAD.MOV.U32 R5, RZ, RZ, R13 ;  /* 0x000000ffff05b224 */ /* 0x000fe200078e000d */
[----:B------:R-:W-:-:S04]  /*48f60*/  ISETP.LT.OR P6, PT, R0, 0xe2, !P1 ;  /* 0x000000e20000780c */ /* 0x000fc80004fc1670 */
[----:B------:R0:W-:Y:S01]  /*48f70*/  @!P3 STG.E.U8 desc[UR46][R4.64+0xd9], R37 ;  /* 0x0000d9250400b986 */ /* 0x0001e2000c10112e */
[----:B------:R-:W-:-:S03]  /*48f80*/  ISETP.LT.OR P3, PT, R0, 0xe1, !P0 ;  /* 0x000000e10000780c */ /* 0x000fc60004761670 */
[----:B------:R1:W-:Y:S01]  /*48f90*/  @!P5 STG.E.U8 desc[UR46][R10.64+0xd8], R3 ;  /* 0x0000d8030a00d986 */ /* 0x0003e2000c10112e */
[----:B------:R-:W-:Y:S01]  /*48fa0*/  @!P4 IADD3 R6, P5, R12, UR44, RZ ;  /* 0x0000002c0c06cc10 */ /* 0x000fe2000ffbe0ff */
[----:B------:R-:W-:-:S03]  /*48fb0*/  @!P4 IMAD R39, R39, R16, RZ ;  /* 0x000000102727c224 */ /* 0x000fc600078e02ff */
[----:B------:R-:W-:Y:S01]  /*48fc0*/  @!P4 IADD3.X R7, R13, UR43, RZ, P5, !PT ;  /* 0x0000002b0d07cc10 */ /* 0x000fe2000affe4ff */
[-C--:B------:R-:W-:Y:S01]  /*48fd0*/  @!P2 IMAD R15, R40, R16.reuse, RZ ;  /* 0x00000010280fa224 */ /* 0x080fe200078e02ff */
[----:B------:R-:W-:Y:S01]  /*48fe0*/  ISETP.LT.OR P5, PT, R0, 0xe2, !P0 ;  /* 0x000000e20000780c */ /* 0x000fe200047a1670 */
[----:B0-----:R-:W-:Y:S02]  /*48ff0*/  @!P2 IMAD.MOV.U32 R4, RZ, RZ, R12 ;  /* 0x000000ffff04a224 */ /* 0x001fe400078e000c */
[----:B------:R-:W-:Y:S01]  /*49000*/  @!P2 IMAD.MOV.U32 R5, RZ, RZ, R13 ;  /* 0x000000ffff05a224 */ /* 0x000fe200078e000d */
[----:B------:R-:W-:Y:S01]  /*49010*/  @!P4 STG.E.U8 desc[UR46][R6.64+0xd9], R39 ;  /* 0x0000d9270600c986 */ /* 0x000fe2000c10112e */
[----:B------:R-:W-:Y:S01]  /*49020*/  @!P3 IADD3 R8, P4, R12, UR44, RZ ;  /* 0x0000002c0c08bc10 */ /* 0x000fe2000ff9e0ff */
[-C--:B------:R-:W-:Y:S02]  /*49030*/  @!P6 IMAD R41, R41, R16.reuse, RZ ;  /* 0x000000102929e224 */ /* 0x080fe400078e02ff */
[----:B------:R0:W-:Y:S01]  /*49040*/  @!P2 STG.E.U8 desc[UR46][R4.64+0xe0], R15 ;  /* 0x0000e00f0400a986 */ /* 0x0001e2000c10112e */
[----:B------:R-:W-:Y:S01]  /*49050*/  ISETP.LT.OR P2, PT, R0, 0xe9, !P1 ;  /* 0x000000e90000780c */ /* 0x000fe20004f41670 */
[----:B-1----:R-:W-:Y:S01]  /*49060*/  @!P3 IMAD R3, R42, R16, RZ ;  /* 0x000000102a03b224 */ /* 0x002fe200078e02ff */
[----:B------:R-:W-:-:S02]  /*49070*/  @!P3 IADD3.X R9, R13, UR43, RZ, P4, !PT ;  /* 0x0000002b0d09bc10 */ /* 0x000fc4000a7fe4ff */
[----:B------:R-:W-:Y:S01]  /*49080*/  ISETP.LT.OR P4, PT, R0, 0xe9, !P0 ;  /* 0x000000e90000780c */ /* 0x000fe20004781670 */
[----:B0-----:R-:W-:Y:S02]  /*49090*/  @!P6 IMAD.MOV.U32 R4, RZ, RZ, R12 ;  /* 0x000000ffff04e224 */ /* 0x001fe400078e000c */
        /* <DEDUP_REMOVED lines=327> */
[-C--:B------:R-:W-:Y:S01]  /*4a510*/  @!P2 IMAD R15, R108, R16.reuse, RZ ;  /* 0x000000106c0fa224 */ /* 0x080fe200078e02ff */
[C---:B------:R-:W-:Y:S01]  /*4a520*/  ISETP.LT.OR P6, PT, R0.reuse, 0x16a, !P0 ;  /* 0x0000016a0000780c */ /* 0x040fe200047c1670 */
[----:B0-----:R-:W-:Y:S02]  /*4a530*/  @!P2 IMAD.MOV.U32 R4, RZ, RZ, R12 ;  /* 0x000000ffff04a224 */ /* 0x001fe400078e000c */
[----:B------:R-:W-:Y:S01]  /*4a540*/  @!P2 IMAD.MOV.U32 R5, RZ, RZ, R13 ;  /* 0x000000ffff05a224 */ /* 0x000fe200078e000d */
[----:B------:R-:W-:Y:S01]  /*4a550*/  @!P5 STG.E.U8 desc[UR46][R6.64+0x161], R107 ;  /* 0x0001616b0600d986 */ /* 0x000fe2000c10112e */
[----:B------:R-:W-:Y:S01]  /*4a560*/  ISETP.LT.OR P5, PT, R0, 0x171, !P1 ;  /* 0x000001710000780c */ /* 0x000fe20004fa1670 */
[----:B------:R-:W-:-:S02]  /*4a570*/  @!P4 IMAD R109, R109, R16, RZ ;  /* 0x000000106d6dc224 */ /* 0x000fc400078e02ff */
[----:B------:R0:W-:Y:S01]  /*4a580*/  @!P2 STG.E.U8 desc[UR46][R4.64+0x168], R15 ;  /* 0x0001680f0400a986 */ /* 0x0001e2000c10112e */
[----:B-1----:R-:W-:-:S04]  /*4a590*/  @!P3 IADD3 R8, P2, R12, UR44, RZ ;  /* 0x0000002c0c08bc10 */ /* 0x002fc8000ff5e0ff */
[----:B------:R-:W-:Y:S01]  /*4a5a0*/  @!P3 IADD3.X R9, R13, UR43, RZ, P2, !PT ;  /* 0x0000002b0d09bc10 */ /* 0x000fe200097fe4ff */
[----:B0-----:R-:W-:Y:S02]  /*4a5b0*/  @!P4 IMAD.MOV.U32 R4, RZ, RZ, R12 ;  /* 0x000000ffff04c224 */ /* 0x001fe400078e000c */
[----:B------:R-:W-:Y:S01]  /*4a5c0*/  @!P4 IMAD.MOV.U32 R5, RZ, RZ, R13 ;  /* 0x000000ffff05c224 */ /* 0x000fe200078e000d */
[----:B------:R-:W-:-:S04]  /*4a5d0*/  ISETP.LT.OR P2, PT, R0, 0x172, !P1 ;  /* 0x000001720000780c */ /* 0x000fc80004f41670 */
[----:B------:R0:W-:Y:S01]  /*4a5e0*/  @!P4 STG.E.U8 desc[UR46][R4.64+0x169], R109 ;  /* 0x0001696d0400c986 */ /* 0x0001e2000c10112e */
[----:B------:R-:W-:Y:S01]  /*4a5f0*/  @!P6 IADD3 R10, P4, R12, UR44, RZ ;  /* 0x0000002c0c0aec10 */ /* 0x000fe2000ff9e0ff */
[-C--:B------:R-:W-:Y:S02]  /*4a600*/  @!P3 IMAD R3, R110, R16.reuse, RZ ;  /* 0x000000106e03b224 */ /* 0x080fe400078e02ff */
[-C--:B------:R-:W-:Y:S01]  /*4a610*/  @!P6 IMAD R111, R111, R16.reuse, RZ ;  /* 0x000000106f6fe224 */ /* 0x080fe200078e02ff */
[----:B------:R-:W-:Y:S01]  /*4a620*/  @!P6 IADD3.X R11, R13, UR43, RZ, P4, !PT ;  /* 0x0000002b0d0bec10 */ /* 0x000fe2000a7fe4ff */
[-C--:B------:R-:W-:Y:S01]  /*4a630*/  @!P5 IMAD R15, R112, R16.reuse, RZ ;  /* 0x00000010700fd224 */ /* 0x080fe200078e02ff */
[----:B------:R-:W-:Y:S01]  /*4a640*/  ISETP.LT.OR P4, PT, R0, 0x171, !P0 ;  /* 0x000001710000780c */ /* 0x000fe20004781670 */
[----:B------:R-:W-:Y:S01]  /*4a650*/  @!P3 STG.E.U8 desc[UR46][R8.64+0x168], R3 ;  /* 0x000168030800b986 */ /* 0x000fe2000c10112e */
[----:B0-----:R-:W-:Y:S02]  /*4a660*/  @!P5 IMAD.MOV.U32 R4, RZ, RZ, R12 ;  /* 0x000000ffff04d224 */ /* 0x001fe400078e000c */
[----:B------:R-:W-:Y:S01]  /*4a670*/  @!P5 IMAD.MOV.U32 R5, RZ, RZ, R13 ;  /* 0x000000ffff05d224 */ /* 0x000fe200078e000d */
[----:B------:R-:W-:Y:S01]  /*4a680*/  @!P6 STG.E.U8 desc[UR46][R10.64+0x169], R111 ;  /* 0x0001696f0a00e986 */ /* 0x000fe2000c10112e */
[----:B------:R-:W-:-:S03]  /*4a690*/  @!P2 IMAD R113, R113, R16, RZ ;  /* 0x000000107171a224 */ /* 0x000fc600078e02ff */
[----:B------:R0:W-:Y:S01]  /*4a6a0*/  @!P5 STG.E.U8 desc[UR46][R4.64+0x170], R15 ;  /* 0x0001700f0400d986 */ /* 0x0001e2000c10112e */
[C---:B------:R-:W-:Y:S02]  /*4a6b0*/  ISETP.LT.OR P5, PT, R0.reuse, 0x172, !P0 ;  /* 0x000001720000780c */ /* 0x040fe400047a1670 */
[C---:B------:R-:W-:Y:S02]  /*4a6c0*/  ISETP.LT.OR P6, PT, R0.reuse, 0x17a, !P0 ;  /* 0x0000017a0000780c */ /* 0x040fe400047c1670 */
[C---:B------:R-:W-:Y:S02]  /*4a6d0*/  ISETP.LT.OR P0, PT, R0.reuse, 0x179, !P0 ;  /* 0x000001790000780c */ /* 0x040fe40004701670 */
[C---:B------:R-:W-:Y:S01]  /*4a6e0*/  ISETP.LT.OR P3, PT, R0.reuse, 0x17a, !P1 ;  /* 0x0000017a0000780c */ /* 0x040fe20004f61670 */
[----:B0-----:R-:W-:Y:S02]  /*4a6f0*/  @!P2 IMAD.MOV.U32 R4, RZ, RZ, R12 ;  /* 0x000000ffff04a224 */ /* 0x001fe400078e000c */
[----:B------:R-:W-:Y:S01]  /*4a700*/  @!P2 IMAD.MOV.U32 R5, RZ, RZ, R13 ;  /* 0x000000ffff05a224 */ /* 0x000fe200078e000d */
[----:B------:R-:W-:-:S04]  /*4a710*/  ISETP.LT.OR P1, PT, R0, 0x179, !P1 ;  /* 0x000001790000780c */ /* 0x000fc80004f21670 */
[----:B------:R0:W-:Y:S01]  /*4a720*/  @!P2 STG.E.U8 desc[UR46][R4.64+0x171], R113 ;  /* 0x000171710400a986 */ /* 0x0001e2000c10112e */
[----:B------:R-:W-:Y:S01]  /*4a730*/  @!P4 IADD3 R6, P2, R12, UR44, RZ ;  /* 0x0000002c0c06cc10 */ /* 0x000fe2000ff5e0ff */
[----:B------:R-:W-:-:S03]  /*4a740*/  @!P4 IMAD R3, R114, R16, RZ ;  /* 0x000000107203c224 */ /* 0x000fc600078e02ff */
[----:B------:R-:W-:Y:S02]  /*4a750*/  @!P4 IADD3.X R7, R13, UR43, RZ, P2, !PT ;  /* 0x0000002b0d07cc10 */ /* 0x000fe400097fe4ff */
[C---:B------:R-:W-:Y:S01]  /*4a760*/  @!P5 IADD3 R8, P2, R12.reuse, UR44, RZ ;  /* 0x0000002c0c08dc10 */ /* 0x040fe2000ff5e0ff */
[-C--:B------:R-:W-:Y:S02]  /*4a770*/  @!P5 IMAD R115, R115, R16.reuse, RZ ;  /* 0x000000107373d224 */ /* 0x080fe400078e02ff */
[----:B------:R1:W-:Y:S01]  /*4a780*/  @!P4 STG.E.U8 desc[UR46][R6.64+0x170], R3 ;  /* 0x000170030600c986 */ /* 0x0003e2000c10112e */
[----:B------:R-:W-:Y:S02]  /*4a790*/  @!P5 IADD3.X R9, R13, UR43, RZ, P2, !PT ;  /* 0x0000002b0d09dc10 */ /* 0x000fe400097fe4ff */
[----:B------:R-:W-:Y:S01]  /*4a7a0*/  @!P0 IADD3 R10, P2, R12, UR44, RZ ;  /* 0x0000002c0c0a8c10 */ /* 0x000fe2000ff5e0ff */
[----:B------:R-:W-:Y:S01]  /*4a7b0*/  @!P1 IMAD R19, R116, R16, RZ ;  /* 0x0000001074139224 */ /* 0x000fe200078e02ff */
[----:B------:R-:W-:Y:S01]  /*4a7c0*/  @!P6 IADD3 R14, P4, R12, UR44, RZ ;  /* 0x0000002c0c0eec10 */ /* 0x000fe2000ff9e0ff */
[----:B0-----:R-:W-:-:S02]  /*4a7d0*/  @!P1 IMAD.MOV.U32 R4, RZ, RZ, R12 ;  /* 0x000000ffff049224 */ /* 0x001fc400078e000c */
[----:B------:R-:W-:Y:S01]  /*4a7e0*/  @!P1 IMAD.MOV.U32 R5, RZ, RZ, R13 ;  /* 0x000000ffff059224 */ /* 0x000fe200078e000d */
[----:B------:R-:W-:Y:S01]  /*4a7f0*/  @!P0 IADD3.X R11, R13, UR43, RZ, P2, !PT ;  /* 0x0000002b0d0b8c10 */ /* 0x000fe200097fe4ff */
[-C--:B------:R-:W-:Y:S01]  /*4a800*/  @!P3 IMAD R117, R117, R16.reuse, RZ ;  /* 0x000000107575b224 */ /* 0x080fe200078e02ff */
[----:B------:R-:W-:Y:S01]  /*4a810*/  @!P6 IADD3.X R15, R13, UR43, RZ, P4, !PT ;  /* 0x0000002b0d0fec10 */ /* 0x000fe2000a7fe4ff */
[-C--:B------:R-:W-:Y:S01]  /*4a820*/  @!P0 IMAD R21, R118, R16.reuse, RZ ;  /* 0x0000001076158224 */ /* 0x080fe200078e02ff */
[----:B------:R1:W-:Y:S01]  /*4a830*/  @!P5 STG.E.U8 desc[UR46][R8.64+0x171], R115 ;  /* 0x000171730800d986 */ /* 0x0003e2000c10112e */
[----:B------:R-:W-:-:S03]  /*4a840*/  @!P6 IMAD R119, R119, R16, RZ ;  /* 0x000000107777e224 */ /* 0x000fc600078e02ff */
[----:B------:R1:W-:Y:S04]  /*4a850*/  @!P1 STG.E.U8 desc[UR46][R4.64+0x178], R19 ;  /* 0x0001781304009986 */ /* 0x0003e8000c10112e */
[----:B------:R1:W-:Y:S04]  /*4a860*/  @!P3 STG.E.U8 desc[UR46][R12.64+0x179], R117 ;  /* 0x000179750c00b986 */ /* 0x0003e8000c10112e */
[----:B------:R1:W-:Y:S04]  /*4a870*/  @!P0 STG.E.U8 desc[UR46][R10.64+0x178], R21 ;  /* 0x000178150a008986 */ /* 0x0003e8000c10112e */
[----:B------:R1:W-:Y:S02]  /*4a880*/  @!P6 STG.E.U8 desc[UR46][R14.64+0x179], R119 ;  /* 0x000179770e00e986 */ /* 0x0003e4000c10112e */
.L_x_1564:
[----:B------:R-:W-:Y:S05]  /*4a890*/  BSYNC B0 ;  /* 0x0000000000007941 */ /* 0x000fea0003800000 */
.L_x_32:
[----:B01----:R-:W4:Y:S04]  /*4a8a0*/  LDL.LU R5, [R1+0x908] ;  /* 0x0009080001057983 */ /* 0x003f280000300800 */
[----:B------:R-:W4:Y:S01]  /*4a8b0*/  LDL.LU R4, [R1+0x90c] ;  /* 0x00090c0001047983 */ /* 0x000f220000300800 */
[----:B------:R-:W-:Y:S01]  /*4a8c0*/  ULDC UR4, c[0x0][0xc] ;  /* 0x0000030000047ab9 */ /* 0x000fe20000000800 */
[----:B------:R-:W-:Y:S01]  /*4a8d0*/  ULDC UR5, c[0x0][0x10] ;  /* 0x0000040000057ab9 */ /* 0x000fe20000000800 */
[----:B---3--:R-:W4:Y:S01]  /*4a8e0*/  LDC R3, c[0x0][0x14] ;  /* 0x00000500ff037b82 */ /* 0x008f220000000800 */
[----:B------:R-:W-:Y:S01]  /*4a8f0*/  UIMAD.WIDE.U32 UR4, UR4, UR5, URZ ;  /* 0x00000005040472a5 */ /* 0x000fe2000f8e003f */
[----:B------:R-:W-:Y:S01]  /*4a900*/  PRMT R0, RZ, 0x7610, R0 ;  /* 0x00007610ff007816 */ /* 0x000fe20000000000 */
[----:B------:R-:W-:Y:S01]  /*4a910*/  UMOV UR41, 0xffffffff ;  /* 0xffffffff00297882 */ /* 0x000fe20000000000 */
[----:B------:R-:W-:-:S03]  /*4a920*/  UMOV UR42, 0xffffffff ;  /* 0xffffffff002a7882 */ /* 0x000fc60000000000 */
[----:B----4-:R-:W-:-:S04]  /*4a930*/  IMAD.WIDE.U32 R4, R3, UR4, R4 ;  /* 0x0000000403047c25 */ /* 0x010fc8000f8e0004 */
[----:B------:R-:W-:Y:S01]  /*4a940*/  IMAD R3, R3, UR5, RZ ;  /* 0x0000000503037c24 */ /* 0x000fe2000f8e02ff */
[----:B------:R-:W-:Y:S01]  /*4a950*/  ULDC.64 UR4, c[0x0][0x650] ;  /* 0x0001940000047ab9 */ /* 0x000fe20000000a00 */
[----:B------:R-:W-:Y:S01]  /*4a960*/  IMAD.MOV.U32 R7, RZ, RZ, R4 ;  /* 0x000000ffff077224 */ /* 0x000fe200078e0004 */
[----:B------:R-:W-:Y:S01]  /*4a970*/  ISETP.GE.U32.AND P0, PT, R4, UR4, PT ;  /* 0x0000000404007c0c */ /* 0x000fe2000bf06070 */
[----:B------:R-:W-:-:S05]  /*4a980*/  IMAD.IADD R6, R5, 0x1, R3 ;  /* 0x0000000105067824 */ /* 0x000fca00078e0203 */
[----:B------:R0:W-:Y:S01]  /*4a990*/  STL [R1+0x908], R6 ;  /* 0x0009080601007387 */ /* 0x0001e20000100800 */
[----:B------:R-:W-:-:S03]  /*4a9a0*/  ISETP.GE.U32.AND.EX P0, PT, R6, UR5, PT, P0 ;  /* 0x0000000506007c0c */ /* 0x000fc6000bf06100 */
[----:B------:R0:W-:Y:S10]  /*4a9b0*/  STL [R1+0x90c], R7 ;  /* 0x00090c0701007387 */ /* 0x0001f40000100800 */
[----:B0-----:R-:W-:Y:S05]  /*4a9c0*/  @P0 BRA `(.L_x_1565) ;  /* 0x0000000400880947 */ /* 0x001fea0003800000 */
[----:B------:R-:W0:Y:S01]  /*4a9d0*/  S2UR UR6, SR_CTAID.X ;  /* 0x00000000000679c3 */ /* 0x000e220000002500 */
[----:B------:R-:W-:Y:S01]  /*4a9e0*/  ULDC.64 UR12, c[0x0][0x628] ;  /* 0x00018a00000c7ab9 */ /* 0x000fe20000000a00 */
[----:B------:R-:W-:Y:S01]  /*4a9f0*/  ULDC UR4, c[0x0][0x150] ;  /* 0x0000540000047ab9 */ /* 0x000fe20000000800 */
[----:B------:R-:W-:Y:S01]  /*4aa00*/  ISETP.NE.U32.AND P0, PT, RZ, UR12, PT ;  /* 0x0000000cff007c0c */ /* 0x000fe2000bf05070 */
[----:B------:R-:W-:Y:S01]  /*4aa10*/  ULDC UR15, c[0x0][0x630] ;  /* 0x00018c00000f7ab9 */ /* 0x000fe20000000800 */
[C---:B------:R-:W-:Y:S01]  /*4aa20*/  R2UR UR16, R7.reuse ;  /* 0x00000000071072ca */ /* 0x040fe200000e0000 */
[----:B------:R-:W-:Y:S01]  /*4aa30*/  ULDC UR18, c[0x0][0x154] ;  /* 0x0000550000127ab9 */ /* 0x000fe20000000800 */
[----:B------:R-:W-:Y:S01]  /*4aa40*/  ISETP.NE.AND.EX P0, PT, RZ, UR13, PT, P0 ;  /* 0x0000000dff007c0c */ /* 0x000fe2000bf05300 */
[----:B------:R-:W1:Y:S01]  /*4aa50*/  S2UR UR19, SR_CTAID.Y ;  /* 0x00000000001379c3 */ /* 0x000e620000002600 */
[----:B------:R-:W-:Y:S02]  /*4aa60*/  R2UR UR17, R6 ;  /* 0x00000000061172ca */ /* 0x000fe400000e0000 */
[----:B------:R-:W-:-:S02]  /*4aa70*/  R2UR UR10, R7 ;  /* 0x00000000070a72ca */ /* 0x000fc400000e0000 */
[----:B------:R-:W-:Y:S02]  /*4aa80*/  R2UR UR11, R6 ;  /* 0x00000000060b72ca */ /* 0x000fe400000e0000 */
[----:B0-----:R-:W-:-:S05]  /*4aa90*/  I2FP.F32.U32 R0, UR6 ;  /* 0x0000000600007c45 */ /* 0x001fca0008201000 */
[----:B------:R-:W-:-:S04]  /*4aaa0*/  FMUL R0, R0, UR4 ;  /* 0x0000000400007c20 */ /* 0x000fc80008400000 */
[----:B------:R0:W3:Y:S01]  /*4aab0*/  F2I.U32.TRUNC.NTZ R3, R0 ;  /* 0x0000000000037305 */ /* 0x0000e2000020f000 */
[----:B-1----:R-:W-:Y:S05]  /*4aac0*/  @!P0 BRA `(.L_x_1566) ;  /* 0x0000000000308947 */ /* 0x002fea0003800000 */
        /* <DEDUP_REMOVED lines=12> */
.L_x_1566:
[----:B------:R-:W-:Y:S01]  /*4ab90*/  USHF.R.U64 UR42, UR10, UR15, UR11 ;  /* 0x0000000f0a2a7299 */ /* 0x000fe2000800120b */
[----:B0-----:R-:W-:Y:S01]  /*4aba0*/  I2FP.F32.U32 R0, UR19 ;  /* 0x0000001300007c45 */ /* 0x001fe20008201000 */
[----:B------:R-:W-:Y:S01]  /*4abb0*/  USHF.R.U32.HI UR4, URZ, UR15, UR11 ;  /* 0x0000000f3f047299 */ /* 0x000fe2000801160b */
[----:B---3--:R-:W-:Y:S01]  /*4abc0*/  R2UR UR14, R3 ;  /* 0x00000000030e72ca */ /* 0x008fe200000e0000 */
[----:B------:R-:W-:Y:S02]  /*4abd0*/  UIADD3 UR9, UP0, URZ, -UR42, URZ ;  /* 0x8000002a3f097290 */ /* 0x000fe4000ff1e03f */
[----:B------:R-:W-:Y:S01]  /*4abe0*/  FMUL R0, R0, UR18 ;  /* 0x0000001200007c20 */ /* 0x000fe20008400000 */
[----:B------:R-:W-:Y:S01]  /*4abf0*/  ULDC.64 UR12, c[0x0][0x620] ;  /* 0x00018800000c7ab9 */ /* 0x000fe20000000a00 */
[----:B------:R-:W-:Y:S01]  /*4ac00*/  UIADD3.X UR4, URZ, ~UR4, URZ, UP0, !UPT ;  /* 0x800000043f047290 */ /* 0x000fe200087fe43f */
[----:B------:R-:W-:Y:S01]  /*4ac10*/  UMOV UR10, UR16 ;  /* 0x00000010000a7c82 */ /* 0x000fe20008000000 */
[----:B------:R-:W-:-:S02]  /*4ac20*/  UMOV UR11, UR17 ;  /* 0x00000011000b7c82 */ /* 0x000fc40008000000 */
[----:B------:R-:W-:Y:S01]  /*4ac30*/  UIMAD UR4, UR4, UR12, URZ ;  /* 0x0000000c040472a4 */ /* 0x000fe2000f8e023f */
[----:B------:R-:W0:Y:S01]  /*4ac40*/  F2I.U32.TRUNC.NTZ R0, R0 ;  /* 0x0000000000007305 */ /* 0x000e22000020f000 */
[----:B------:R-:W-:Y:S02]  /*4ac50*/  UIMAD.WIDE.U32 UR10, UR9, UR12, UR10 ;  /* 0x0000000c090a72a5 */ /* 0x000fe4000f8e000a */
[----:B------:R-:W-:Y:S01]  /*4ac60*/  UIMAD UR9, UR9, UR13, UR4 ;  /* 0x0000000d090972a4 */ /* 0x000fe2000f8e0204 */
[----:B------:R-:W-:Y:S01]  /*4ac70*/  ULDC UR12, c[0x0][0x618] ;  /* 0x00018600000c7ab9 */ /* 0x000fe20000000800 */
[----:B------:R-:W-:Y:S02]  /*4ac80*/  ULDC UR21, c[0x0][0x658] ;  /* 0x0001960000157ab9 */ /* 0x000fe40000000800 */
[----:B------:R-:W-:Y:S01]  /*4ac90*/  UIADD3 UR9, UR11, UR9, URZ ;  /* 0x000000090b097290 */ /* 0x000fe2000fffe03f */
[----:B------:R-:W-:Y:S01]  /*4aca0*/  UMOV UR16, 0xffffffff ;  /* 0xffffffff00107882 */ /* 0x000fe20000000000 */
[----:B------:R-:W-:Y:S01]  /*4acb0*/  ULDC.64 UR4, c[0x0][0x640] ;  /* 0x0001900000047ab9 */ /* 0x000fe20000000a00 */
[----:B------:R-:W-:Y:S01]  /*4acc0*/  USHF.L.U32 UR16, UR16, UR21, URZ ;  /* 0x0000001510107299 */ /* 0x000fe2000800063f */
[----:B------:R-:W-:Y:S01]  /*4acd0*/  ISETP.NE.U32.AND P0, PT, RZ, UR4, PT ;  /* 0x00000004ff007c0c */ /* 0x000fe2000bf05070 */
[----:B------:R-:W-:-:S02]  /*4ace0*/  USHF.R.U64 UR17, UR10, UR12, UR9 ;  /* 0x0000000c0a117299 */ /* 0x000fc40008001209 */
[----:B------:R-:W-:Y:S01]  /*4acf0*/  USHF.R.U32.HI UR9, URZ, UR12, UR9 ;  /* 0x0000000c3f097299 */ /* 0x000fe20008011609 */
[----:B0-----:R-:W-:Y:S01]  /*4ad00*/  R2UR UR15, R0 ;  /* 0x00000000000f72ca */ /* 0x001fe200000e0000 */
[----:B------:R-:W-:Y:S01]  /*4ad10*/  ULDC UR18, c[0x0][0x608] ;  /* 0x0001820000127ab9 */ /* 0x000fe20000000800 */
[----:B------:R-:W-:Y:S01]  /*4ad20*/  ULOP3.LUT UR40, URZ, UR16, URZ, 0x33, !UPT ;  /* 0x000000103f287292 */ /* 0x000fe2000f8e333f */
[----:B------:R-:W-:Y:S01]  /*4ad30*/  ISETP.NE.AND.EX P0, PT, RZ, UR5, PT, P0 ;  /* 0x00000005ff007c0c */ /* 0x000fe2000bf05300 */
[----:B------:R-:W-:Y:S02]  /*4ad40*/  USHF.R.U64 UR16, UR17, UR18, UR9 ;  /* 0x0000001211107299 */ /* 0x000fe40008001209 */
[----:B------:R-:W-:Y:S02]  /*4ad50*/  USHF.R.U32.HI UR9, URZ, UR18, UR9 ;  /* 0x000000123f097299 */ /* 0x000fe40008011609 */
[----:B------:R-:W-:Y:S02]  /*4ad60*/  UIADD3 UR14, -UR14, URZ, URZ ;  /* 0x0000003f0e0e7290 */ /* 0x000fe4000fffe13f */
[----:B------:R-:W-:Y:S01]  /*4ad70*/  USHF.R.U64 UR18, UR16, UR21, UR9 ;  /* 0x0000001510127299 */ /* 0x000fe20008001209 */
[----:B------:R-:W-:Y:S01]  /*4ad80*/  UMOV UR20, 0x1 ;  /* 0x0000000100147882 */ /* 0x000fe20000000000 */
[----:B------:R-:W-:Y:S01]  /*4ad90*/  ULDC UR13, c[0x0][0x144] ;  /* 0x00005100000d7ab9 */ /* 0x000fe20000000800 */
[----:B------:R-:W-:Y:S01]  /*4ada0*/  ULDC UR7, c[0x0][0x600] ;  /* 0x0001800000077ab9 */ /* 0x000fe20000000800 */
[----:B------:R-:W-:-:S02]  /*4adb0*/  USHF.L.U32 UR24, UR20, UR21, URZ ;  /* 0x0000001514187299 */ /* 0x000fc4000800063f */
[----:B------:R-:W-:Y:S02]  /*4adc0*/  USHF.R.U32.HI UR9, URZ, UR21, UR9 ;  /* 0x000000153f097299 */ /* 0x000fe40008011609 */
[----:B------:R-:W-:Y:S02]  /*4add0*/  UIMAD UR21, UR13, UR14, UR6 ;  /* 0x0000000e0d1572a4 */ /* 0x000fe4000f8e0206 */
[----:B------:R-:W-:Y:S02]  /*4ade0*/  UIADD3 UR8, UR7, -0x1, URZ ;  /* 0xffffffff07087890 */ /* 0x000fe4000fffe03f */
[----:B------:R-:W-:Y:S01]  /*4adf0*/  UIADD3 UR20, -UR15, URZ, URZ ;  /* 0x0000003f0f147290 */ /* 0x000fe2000fffe13f */
[----:B------:R-:W-:Y:S01]  /*4ae00*/  ULDC UR25, c[0x0][0x148] ;  /* 0x0000520000197ab9 */ /* 0x000fe20000000800 */
[----:B------:R-:W-:Y:S01]  /*4ae10*/  ULDC UR22, c[0x0][0x648] ;  /* 0x0001920000167ab9 */ /* 0x000fe20000000800 */
[----:B------:R-:W-:Y:S01]  /*4ae20*/  ULDC UR23, c[0x0][0x638] ;  /* 0x00018e0000177ab9 */ /* 0x000fe20000000800 */
        /* <DEDUP_REMOVED lines=14> */
.L_x_1567:
[----:B------:R-:W-:Y:S01]  /*4af10*/  UISETP.NE.AND UP0, UPT, UR39, URZ, UPT ;  /* 0x0000003f2700728c */ /* 0x000fe2000bf05270 */
[----:B------:R-:W-:Y:S01]  /*4af20*/  IMAD.MOV.U32 R0, RZ, RZ, 0x1 ;  /* 0x00000001ff007424 */ /* 0x000fe200078e00ff */
[----:B------:R-:W-:Y:S02]  /*4af30*/  USHF.R.U64 UR4, UR6, UR22, UR9 ;  /* 0x0000001606047299 */ /* 0x000fe40008001209 */
[----:B------:R-:W-:Y:S02]  /*4af40*/  ULOP3.LUT UR40, UR16, UR40, URZ, 0xc0, !UPT ;  /* 0x0000002810287292 */ /* 0x000fe4000f8ec03f */
[----:B------:R-:W-:Y:S02]  /*4af50*/  UIADD3 UR5, -UR4, URZ, URZ ;  /* 0x0000003f04057290 */ /* 0x000fe4000fffe13f */
[----:B------:R-:W-:Y:S02]  /*4af60*/  UIMAD UR40, UR24, UR4, UR40 ;  /* 0x00000004182872a4 */ /* 0x000fe4000f8e0228 */
[----:B------:R-:W-:-:S02]  /*4af70*/  ULOP3.LUT UR8, UR17, UR8, URZ, 0xc0, !UPT ;  /* 0x0000000811087292 */ /* 0x000fc4000f8ec03f */
[----:B------:R-:W-:Y:S02]  /*4af80*/  @UP0 UIMAD UR21, UR25, UR20, UR19 ;  /* 0x00000014191502a4 */ /* 0x000fe4000f8e0213 */
[----:B------:R-:W-:-:S03]  /*4af90*/  UIMAD UR4, UR5, UR23, UR18 ;  /* 0x00000017050472a4 */ /* 0x000fc6000f8e0212 */
[----:B------:R-:W-:Y:S01]  /*4afa0*/  ULDC UR5, c[0x0][0x610] ;  /* 0x0001840000057ab9 */ /* 0x000fe20000000800 */
[----:B------:R-:W-:Y:S02]  /*4afb0*/  UIMAD UR4, UR4, UR7, UR8 ;  /* 0x00000007040472a4 */ /* 0x000fe4000f8e0208 */
[----:B------:R-:W-:-:S04]  /*4afc0*/  UIMAD UR40, UR40, UR5, UR21 ;  /* 0x00000005282872a4 */ /* 0x000fc8000f8e0215 */
[----:B------:R-:W-:Y:S02]  /*4afd0*/  USEL UR41, UR4, UR40, !UP0 ;  /* 0x0000002804297287 */ /* 0x000fe4000c000000 */
[----:B------:R-:W-:-:S12]  /*4afe0*/  USEL UR40, UR40, UR4, !UP0 ;  /* 0x0000000428287287 */ /* 0x000fd8000c000000 */
.L_x_1565:
[----:B------:R-:W-:-:S13]  /*4aff0*/  LOP3.LUT P0, RZ, R0, 0xff, RZ, 0xc0, !PT ;  /* 0x000000ff00ff7812 */ /* 0x000fda000780c0ff */
[----:B------:R-:W-:Y:S05]  /*4b000*/  @P0 BRA `(.L_x_1568) ;  /* 0xfffffb6000fc0947 */ /* 0x000fea000383ffff */
[----:B------:R-:W-:Y:S05]  /*4b010*/  EXIT ;  /* 0x000000000000794d */ /* 0x000fea0003800000 */
.L_x_7:
[----:B------:R-:W2:Y:S01]  /*4b020*/  LDL R5, [R1+0x90c] ;  /* 0x00090c0001057983 */ /* 0x000ea20000100800 */
[----:B------:R-:W-:-:S03]  /*4b030*/  ULDC.64 UR4, c[0x0][0x650] ;  /* 0x0001940000047ab9 */ /* 0x000fc60000000a00 */
[----:B------:R-:W3:Y:S01]  /*4b040*/  LDL R4, [R1+0x908] ;  /* 0x0009080001047983 */ /* 0x000ee20000100800 */
[----:B0-----:R-:W-:Y:S01]  /*4b050*/  PRMT R0, RZ, 0x7610, R0 ;  /* 0x00007610ff007816 */ /* 0x001fe20000000000 */
[----:B------:R-:W-:Y:S02]  /*4b060*/  IMAD.MOV.U32 R3, RZ, RZ, -0x1 ;  /* 0xffffffffff037424 */ /* 0x000fe400078e00ff */
[----:B------:R-:W-:Y:S02]  /*4b070*/  IMAD.MOV.U32 R2, RZ, RZ, -0x1 ;  /* 0xffffffffff027424 */ /* 0x000fe400078e00ff */
[----:B------:R-:W-:Y:S01]  /*4b080*/  IMAD.MOV.U32 R11, RZ, RZ, -0x1 ;  /* 0xffffffffff0b7424 */ /* 0x000fe200078e00ff */
[----:B--2---:R-:W-:-:S04]  /*4b090*/  ISETP.GE.U32.AND P0, PT, R5, UR4, PT ;  /* 0x0000000405007c0c */ /* 0x004fc8000bf06070 */
[----:B---3--:R-:W-:-:S13]  /*4b0a0*/  ISETP.GE.U32.AND.EX P0, PT, R4, UR5, PT, P0 ;  /* 0x0000000504007c0c */ /* 0x008fda000bf06100 */
        /* <DEDUP_REMOVED lines=21> */
.L_x_1570:
[----:B------:R-:W-:Y:S01]  /*4b200*/  USHF.R.U64 UR4, UR14, UR19, UR15 ;  /* 0x000000130e047299 */ /* 0x000fe2000800120f */
[----:B------:R-:W-:Y:S01]  /*4b210*/  R2UR UR7, R4 ;  /* 0x00000000040772ca */ /* 0x000fe200000e0000 */
[----:B------:R-:W-:Y:S02]  /*4b220*/  USHF.R.U32.HI UR5, URZ, UR19, UR15 ;  /* 0x000000133f057299 */ /* 0x000fe4000801160f */
[----:B------:R-:W-:Y:S01]  /*4b230*/  UIADD3 UR13, UP0, URZ, -UR4, URZ ;  /* 0x800000043f0d7290 */ /* 0x000fe2000ff1e03f */
[----:B------:R-:W-:Y:S01]  /*4b240*/  ULDC.64 UR14, c[0x0][0x620] ;  /* 0x00018800000e7ab9 */ /* 0x000fe20000000a00 */
[----:B------:R-:W-:Y:S02]  /*4b250*/  UMOV UR6, UR20 ;  /* 0x0000001400067c82 */ /* 0x000fe40008000000 */
[----:B------:R-:W-:Y:S02]  /*4b260*/  UIADD3.X UR5, URZ, ~UR5, URZ, UP0, !UPT ;  /* 0x800000053f057290 */ /* 0x000fe400087fe43f */
[----:B------:R-:W-:-:S02]  /*4b270*/  UISETP.NE.AND UP1, UPT, UR39, URZ, UPT ;  /* 0x0000003f2700728c */ /* 0x000fc4000bf25270 */
[----:B------:R-:W-:Y:S02]  /*4b280*/  UIMAD UR5, UR5, UR14, URZ ;  /* 0x0000000e050572a4 */ /* 0x000fe4000f8e023f */
[----:B------:R-:W-:Y:S02]  /*4b290*/  UIMAD.WIDE.U32 UR6, UR13, UR14, UR6 ;  /* 0x0000000e0d0672a5 */ /* 0x000fe4000f8e0006 */
[----:B------:R-:W-:Y:S01]  /*4b2a0*/  UIMAD UR5, UR13, UR15, UR5 ;  /* 0x0000000f0d0572a4 */ /* 0x000fe2000f8e0205 */
[----:B------:R-:W-:Y:S02]  /*4b2b0*/  ULDC UR14, c[0x0][0x608] ;  /* 0x00018200000e7ab9 */ /* 0x000fe40000000800 */
[----:B------:R-:W-:Y:S01]  /*4b2c0*/  ULDC UR13, c[0x0][0x618] ;  /* 0x00018600000d7ab9 */ /* 0x000fe20000000800 */
[----:B------:R-:W-:Y:S01]  /*4b2d0*/  UIADD3 UR5, UR7, UR5, URZ ;  /* 0x0000000507057290 */ /* 0x000fe2000fffe03f */
[----:B------:R-:W-:Y:S01]  /*4b2e0*/  ULDC UR22, c[0x0][0x658] ;  /* 0x0001960000167ab9 */ /* 0x000fe20000000800 */
[----:B------:R-:W-:-:S02]  /*4b2f0*/  @UP1 UIMAD UR8, UR11, UR12, UR10 ;  /* 0x0000000c0b0812a4 */ /* 0x000fc4000f8e020a */
[----:B------:R-:W-:Y:S02]  /*4b300*/  USHF.R.U64 UR17, UR6, UR13, UR5 ;  /* 0x0000000d06117299 */ /* 0x000fe40008001205 */
[----:B------:R-:W-:Y:S01]  /*4b310*/  USHF.R.U32.HI UR5, URZ, UR13, UR5 ;  /* 0x0000000d3f057299 */ /* 0x000fe20008011605 */
[----:B------:R-:W-:Y:S01]  /*4b320*/  ULDC.64 UR6, c[0x0][0x640] ;  /* 0x0001900000067ab9 */ /* 0x000fe20000000a00 */
[----:B------:R-:W-:Y:S01]  /*4b330*/  UMOV UR10, 0xffffffff ;  /* 0xffffffff000a7882 */ /* 0x000fe20000000000 */
[----:B------:R-:W-:Y:S01]  /*4b340*/  ISETP.NE.U32.AND P0, PT, RZ, UR6, PT ;  /* 0x00000006ff007c0c */ /* 0x000fe2000bf05070 */
[----:B------:R-:W-:Y:S02]  /*4b350*/  USHF.R.U64 UR18, UR17, UR14, UR5 ;  /* 0x0000000e11127299 */ /* 0x000fe40008001205 */
[----:B------:R-:W-:Y:S01]  /*4b360*/  USHF.R.U32.HI UR5, URZ, UR14, UR5 ;  /* 0x0000000e3f057299 */ /* 0x000fe20008011605 */
[----:B------:R-:W-:Y:S01]  /*4b370*/  ISETP.NE.AND.EX P0, PT, RZ, UR7, PT, P0 ;  /* 0x00000007ff007c0c */ /* 0x000fe2000bf05300 */
[----:B------:R-:W-:-:S02]  /*4b380*/  USHF.L.U32 UR11, UR10, UR22, URZ ;  /* 0x000000160a0b7299 */ /* 0x000fc4000800063f */
[----:B------:R-:W-:Y:S01]  /*4b390*/  USHF.R.U64 UR19, UR18, UR22, UR5 ;  /* 0x0000001612137299 */ /* 0x000fe20008001205 */
[----:B------:R-:W-:Y:S01]  /*4b3a0*/  ULDC UR20, c[0x0][0x600] ;  /* 0x0001800000147ab9 */ /* 0x000fe20000000800 */
[----:B------:R-:W-:Y:S02]  /*4b3b0*/  USHF.R.U32.HI UR10, URZ, UR22, UR5 ;  /* 0x000000163f0a7299 */ /* 0x000fe40008011605 */
[----:B------:R-:W-:Y:S02]  /*4b3c0*/  UIADD3 UR21, UR20, -0x1, URZ ;  /* 0xffffffff14157890 */ /* 0x000fe4000fffe03f */
[----:B------:R-:W-:Y:S01]  /*4b3d0*/  ULOP3.LUT UR26, URZ, UR11, URZ, 0x33, !UPT ;  /* 0x0000000b3f1a7292 */ /* 0x000fe2000f8e333f */
        /* <DEDUP_REMOVED lines=17> */
.L_x_1571:
[----:B------:R-:W-:Y:S01]  /*4b4f0*/  USHF.R.U64 UR6, UR5, UR23, UR10 ;  /* 0x0000001705067299 */ /* 0x000fe2000800120a */
[----:B------:R-:W-:Y:S01]  /*4b500*/  IMAD.MOV.U32 R0, RZ, RZ, 0x1 ;  /* 0x00000001ff007424 */ /* 0x000fe200078e00ff */
[----:B------:R-:W-:Y:S01]  /*4b510*/  USHF.L.U32 UR25, UR25, UR22, URZ ;  /* 0x0000001619197299 */ /* 0x000fe2000800063f */
[----:B------:R-:W-:Y:S01]  /*4b520*/  IMAD.U32 R11, RZ, RZ, UR4 ;  /* 0x00000004ff0b7e24 */ /* 0x000fe2000f8e00ff */
[----:B------:R-:W-:Y:S02]  /*4b530*/  ULOP3.LUT UR5, UR18, UR26, URZ, 0xc0, !UPT ;  /* 0x0000001a12057292 */ /* 0x000fe4000f8ec03f */
[----:B------:R-:W-:Y:S02]  /*4b540*/  UIADD3 UR7, -UR6, URZ, URZ ;  /* 0x0000003f06077290 */ /* 0x000fe4000fffe13f */
[----:B------:R-:W-:Y:S02]  /*4b550*/  UIMAD UR6, UR25, UR6, UR5 ;  /* 0x00000006190672a4 */ /* 0x000fe4000f8e0205 */
[----:B------:R-:W-:-:S02]  /*4b560*/  ULOP3.LUT UR17, UR17, UR21, URZ, 0xc0, !UPT ;  /* 0x0000001511117292 */ /* 0x000fc4000f8ec03f */
[----:B------:R-:W-:Y:S02]  /*4b570*/  UIMAD UR5, UR7, UR24, UR19 ;  /* 0x00000018070572a4 */ /* 0x000fe4000f8e0213 */
[----:B------:R-:W-:Y:S01]  /*4b580*/  UISETP.NE.AND UP0, UPT, UR39, URZ, UPT ;  /* 0x0000003f2700728c */ /* 0x000fe2000bf05270 */
[----:B------:R-:W-:Y:S01]  /*4b590*/  ULDC UR7, c[0x0][0x610] ;  /* 0x0001840000077ab9 */ /* 0x000fe20000000800 */
[----:B------:R-:W-:Y:S02]  /*4b5a0*/  UIMAD UR5, UR5, UR20, UR17 ;  /* 0x00000014050572a4 */ /* 0x000fe4000f8e0211 */
[----:B------:R-:W-:-:S04]  /*4b5b0*/  UIMAD UR8, UR6, UR7, UR8 ;  /* 0x00000007060872a4 */ /* 0x000fc8000f8e0208 */
[----:B------:R-:W-:Y:S02]  /*4b5c0*/  USEL UR6, UR5, UR8, !UP0 ;  /* 0x0000000805067287 */ /* 0x000fe4000c000000 */
[----:B------:R-:W-:-:S04]  /*4b5d0*/  USEL UR8, UR8, UR5, !UP0 ;  /* 0x0000000508087287 */ /* 0x000fc8000c000000 */
[----:B------:R-:W-:Y:S02]  /*4b5e0*/  IMAD.U32 R2, RZ, RZ, UR6 ;  /* 0x00000006ff027e24 */ /* 0x000fe4000f8e00ff */
[----:B------:R-:W-:-:S07]  /*4b5f0*/  IMAD.U32 R3, RZ, RZ, UR8 ;  /* 0x00000008ff037e24 */ /* 0x000fce000f8e00ff */
.L_x_1569:
[----:B------:R-:W-:-:S08]  /*4b600*/  NOP ;  /* 0x0000000000007918 */ /* 0x000fd00000000000 */
[----:B-1----:R-:W0:-:S00]  /*4b610*/  USETMAXREG.DEALLOC.CTAPOOL 0x18 ;  /* 0x00000018000079c8 */ /* 0x002e0000080e0500 */
[----:B------:R-:W-:-:S13]  /*4b620*/  ISETP.NE.AND P0, PT, RZ, UR9, PT ;  /* 0x00000009ff007c0c */ /* 0x000fda000bf05270 */
[----:B------:R-:W-:Y:S05]  /*4b630*/  @P0 EXIT ;  /* 0x000000000000094d */ /* 0x000fea0003800000 */
[----:B0-----:R-:W-:Y:S01]  /*4b640*/  LOP3.LUT P0, RZ, R0, 0xff, RZ, 0xc0, !PT ;  /* 0x000000ff00ff7812 */ /* 0x001fe2000780c0ff */
[----:B------:R-:W-:Y:S02]  /*4b650*/  IMAD.MOV.U32 R0, RZ, RZ, 0x1 ;  /* 0x00000001ff007424 */ /* 0x000fe400078e00ff */
[----:B------:R-:W-:-:S10]  /*4b660*/  IMAD.MOV.U32 R6, RZ, RZ, RZ ;  /* 0x000000ffff067224 */ /* 0x000fd400078e00ff */
[----:B------:R-:W-:Y:S05]  /*4b670*/  @!P0 BRA `(.L_x_1572) ;  /* 0x0000000c00748947 */ /* 0x000fea0003800000 */
[----:B------:R-:W0:Y:S01]  /*4b680*/  LDC R0, c[0x0][0x28c] ;  /* 0x0000a300ff007b82 */ /* 0x000e220000000800 */
[----:B------:R-:W1:Y:S01]  /*4b690*/  S2R R7, SR_CgaCtaId ;  /* 0x0000000000077919 */ /* 0x000e620000008800 */
[----:B------:R-:W-:Y:S01]  /*4b6a0*/  ULDC UR8, c[0x0][0xc] ;  /* 0x0000030000087ab9 */ /* 0x000fe20000000800 */
[----:B------:R-:W-:Y:S01]  /*4b6b0*/  ULDC UR5, c[0x0][0x658] ;  /* 0x0001960000057ab9 */ /* 0x000fe20000000800 */
[----:B------:R-:W-:Y:S01]  /*4b6c0*/  UMOV UR6, 0xffffffff ;  /* 0xffffffff00067882 */ /* 0x000fe20000000000 */
[----:B------:R-:W-:Y:S01]  /*4b6d0*/  ULDC UR9, c[0x0][0x10] ;  /* 0x0000040000097ab9 */ /* 0x000fe20000000800 */
[----:B------:R-:W-:Y:S01]  /*4b6e0*/  UMOV UR7, 0x1 ;  /* 0x0000000100077882 */ /* 0x000fe20000000000 */
[----:B------:R-:W-:Y:S01]  /*4b6f0*/  USHF.L.U32 UR6, UR6, UR5, URZ ;  /* 0x0000000506067299 */ /* 0x000fe2000800063f */
[----:B------:R-:W-:Y:S01]  /*4b700*/  IMAD.MOV.U32 R12, RZ, RZ, 0x3000 ;  /* 0x00003000ff0c7424 */ /* 0x000fe200078e00ff */
[----:B------:R-:W-:Y:S01]  /*4b710*/  UIMAD.WIDE.U32 UR8, UR8, UR9, URZ ;  /* 0x00000009080872a5 */ /* 0x000fe2000f8e003f */
[----:B------:R-:W-:Y:S01]  /*4b720*/  BSSY B0, `(.L_x_1572) ;  /* 0x00000d2000007945 */ /* 0x000fe20003800000 */
[----:B------:R-:W-:Y:S01]  /*4b730*/  USHF.L.U32 UR5, UR7, UR5, URZ ;  /* 0x0000000507057299 */ /* 0x000fe2000800063f */
[----:B------:R-:W-:Y:S01]  /*4b740*/  IMAD.MOV.U32 R9, RZ, RZ, 0x1 ;  /* 0x00000001ff097424 */ /* 0x000fe200078e00ff */
[----:B------:R-:W-:Y:S01]  /*4b750*/  ULDC UR4, c[0x0][0x600] ;  /* 0x0001800000047ab9 */ /* 0x000fe20000000800 */
[----:B------:R-:W-:Y:S01]  /*4b760*/  ULDC UR7, c[0x0][0x14] ;  /* 0x0000050000077ab9 */ /* 0x000fe20000000800 */
[----:B------:R-:W-:Y:S01]  /*4b770*/  IMAD.MOV.U32 R6, RZ, RZ, RZ ;  /* 0x000000ffff067224 */ /* 0x000fe200078e00ff */
[----:B------:R-:W-:-:S02]  /*4b780*/  UIMAD.WIDE.U32 UR20, UR8, UR7, URZ ;  /* 0x00000007081472a5 */ /* 0x000fc4000f8e003f */
[----:B------:R-:W-:Y:S02]  /*4b790*/  UIMAD UR7, UR9, UR7, URZ ;  /* 0x00000007090772a4 */ /* 0x000fe4000f8e023f */
[----:B------:R-:W-:Y:S02]  /*4b7a0*/  ULOP3.LUT UR24, UR38, 0x2, URZ, 0xfc, !UPT ;  /* 0x0000000226187892 */ /* 0x000fe4000f8efc3f */
[----:B------:R-:W-:Y:S01]  /*4b7b0*/  UIADD3 UR4, UR4, -0x1, URZ ;  /* 0xffffffff04047890 */ /* 0x000fe2000fffe03f */
[----:B0-----:R-:W-:Y:S01]  /*4b7c0*/  VIADD R0, R0, 0x3f ;  /* 0x0000003f00007836 */ /* 0x001fe20000000000 */
[----:B------:R-:W-:Y:S02]  /*4b7d0*/  ULOP3.LUT UR6, URZ, UR6, URZ, 0x33, !UPT ;  /* 0x000000063f067292 */ /* 0x000fe4000f8e333f */
[----:B------:R-:W-:Y:S02]  /*4b7e0*/  UIADD3 UR7, UR21, UR7, URZ ;  /* 0x0000000715077290 */ /* 0x000fe4000fffe03f */
[----:B------:R-:W-:Y:S01]  /*4b7f0*/  SHF.R.S32.HI R5, RZ, 0x1f, R0 ;  /* 0x0000001fff057819 */ /* 0x000fe20000011400 */
[----:B------:R-:W-:-:S03]  /*4b800*/  ULDC.64 UR22, c[0x0][0x198] ;  /* 0x0000660000167ab9 */ /* 0x000fc60000000a00 */
[----:B------:R-:W-:Y:S01]  /*4b810*/  LEA.HI R5, R5, R0, RZ, 0x6 ;  /* 0x0000000005057211 */ /* 0x000fe200078f30ff */
[----:B------:R-:W-:Y:S01]  /*4b820*/  IMAD.MOV.U32 R0, RZ, RZ, 0x1 ;  /* 0x00000001ff007424 */ /* 0x000fe200078e00ff */
[----:B-1----:R-:W-:Y:S02]  /*4b830*/  LOP3.LUT R7, R7, 0x1, RZ, 0xc0, !PT ;  /* 0x0000000107077812 */ /* 0x002fe400078ec0ff */
[----:B------:R-:W-:-:S03]  /*4b840*/  SHF.R.S32.HI R8, RZ, 0x6, R5 ;  /* 0x00000006ff087819 */ /* 0x000fc60000011405 */
[----:B------:R-:W-:Y:S02]  /*4b850*/  IMAD R12, R7, R12, 0x20100 ;  /* 0x00020100070c7424 */ /* 0x000fe400078e020c */
[----:B------:R-:W-:-:S07]  /*4b860*/  VIADD R16, R8, 0x1 ;  /* 0x0000000108107836 */ /* 0x000fce0000000000 */
.L_x_1583:
[----:B------:R-:W-:-:S03]  /*4b870*/  UMOV UR8, 0xffffffff ;  /* 0xffffffff00087882 */ /* 0x000fc60000000000 */
[----:B------:R-:W-:Y:S05]  /*4b880*/  BRA.DIV UR8, `(.L_x_1573) ;  /* 0x0000000e08dc7947 */ /* 0x000fea000b800000 */
[----:B------:R-:W-:-:S13]  /*4b890*/  ELECT P6, URZ, PT ;  /* 0x00000000003f782f */ /* 0x000fda00038c0000 */
.L_x_1594:
[----:B------:R-:W0:Y:S01]  /*4b8a0*/  LDC R4, c[0x0][0x28c] ;  /* 0x0000a300ff047b82 */ /* 0x000e220000000800 */
[----:B------:R-:W-:Y:S01]  /*4b8b0*/  BSSY B1, `(.L_x_1574) ;  /* 0x000003b000017945 */ /* 0x000fe20003800000 */
[----:B0-----:R-:W-:-:S13]  /*4b8c0*/  ISETP.LT.OR P6, PT, R4, 0x1, !P6 ;  /* 0x000000010400780c */ /* 0x001fda00077c1670 */
[----:B------:R-:W-:Y:S05]  /*4b8d0*/  @P6 BRA `(.L_x_1575) ;  /* 0x0000000000e06947 */ /* 0x000fea0003800000 */
[----:B------:R-:W-:Y:S02]  /*4b8e0*/  IMAD R4, R2, 0x2, R7 ;  /* 0x0000000202047824 */ /* 0x000fe400078e0207 */
[----:B------:R-:W-:Y:S02]  /*4b8f0*/  IMAD.SHL.U32 R2, R3, 0x200, RZ ;  /* 0x0000020003027824 */ /* 0x000fe400078e00ff */
[----:B------:R-:W-:Y:S02]  /*4b900*/  IMAD R3, R4, 0xc0, RZ ;  /* 0x000000c004037824 */ /* 0x000fe400078e02ff */
[----:B------:R-:W-:Y:S02]  /*4b910*/  IMAD.MOV.U32 R15, RZ, RZ, RZ ;  /* 0x000000ffff0f7224 */ /* 0x000fe400078e00ff */
[----:B------:R-:W-:Y:S02]  /*4b920*/  IMAD.MOV.U32 R4, RZ, RZ, R16 ;  /* 0x000000ffff047224 */ /* 0x000fe400078e0010 */
[----:B------:R-:W-:-:S02]  /*4b930*/  IMAD.MOV.U32 R5, RZ, RZ, R0 ;  /* 0x000000ffff057224 */ /* 0x000fc400078e0000 */
[----:B------:R-:W-:-:S07]  /*4b940*/  IMAD.MOV.U32 R13, RZ, RZ, R6 ;  /* 0x000000ffff0d7224 */ /* 0x000fce00078e0006 */
.L_x_1578:
[----:B------:R-:W0:Y:S01]  /*4b950*/  S2R R17, SR_CgaCtaId ;  /* 0x0000000000117919 */ /* 0x000e220000008800 */
[----:B------:R-:W-:Y:S02]  /*4b960*/  MOV R10, 0x400 ;  /* 0x00000400000a7802 */ /* 0x000fe40000000f00 */
[----:B------:R-:W-:Y:S02]  /*4b970*/  SHF.L.U32 R14, R5, 0x1f, RZ ;  /* 0x0000001f050e7819 */ /* 0x000fe400000006ff */
[----:B0-----:R-:W-:-:S05]  /*4b980*/  LEA R10, R17, R10, 0x18 ;  /* 0x0000000a110a7211 */ /* 0x001fca00078ec0ff */
[----:B------:R-:W-:-:S04]  /*4b990*/  IMAD R17, R13, 0x8, R10 ;  /* 0x000000080d117824 */ /* 0x000fc800078e020a */
[----:B------:R-:W0:Y:S02]  /*4b9a0*/  SYNCS.PHASECHK.TRANS64.TRYWAIT P0, [R17+URZ+0x20], R14 ;  /* 0x0000200e110075a7 */ /* 0x000e24000800017f */
[----:B0-----:R-:W-:Y:S05]  /*4b9b0*/  @!P0 BRA `(.L_x_1576) ;  /* 0x0000000c00b08947 */ /* 0x001fea0003800000 */
.L_x_1595:
[----:B------:R-:W1:Y:S01]  /*4b9c0*/  S2R R18, SR_TID.X ;  /* 0x0000000000127919 */ /* 0x000e620000002100 */
[----:B------:R-:W-:-:S04]  /*4b9d0*/  UPRMT UR8, UR24, 0x9910, URZ ;  /* 0x0000991018087896 */ /* 0x000fc8000800003f */
[----:B------:R-:W-:Y:S01]  /*4b9e0*/  UISETP.NE.AND UP0, UPT, UR8, 0x2, UPT ;  /* 0x000000020800788c */ /* 0x000fe2000bf05270 */
[----:B-1----:R-:W-:-:S13]  /*4b9f0*/  LOP3.LUT P0, RZ, R18, 0x7f, RZ, 0xc0, !PT ;  /* 0x0000007f12ff7812 */ /* 0x002fda000780c0ff */
[----:B0-----:R-:W0:Y:S02]  /*4ba00*/  @!P0 LDC R14, c[0x0][0x500] ;  /* 0x00014000ff0e8b82 */ /* 0x001e240000000800 */
[----:B0-----:R0:W-:Y:S01]  /*4ba10*/  @!P0 SYNCS.ARRIVE.TRANS64 RZ, [R17+URZ], R14 ;  /* 0x0000000e11ff89a7 */ /* 0x0011e2000800003f */
[----:B------:R-:W-:-:S13]  /*4ba20*/  PLOP3.LUT P0, PT, PT, PT, UP0, 0x80, 0x0 ;  /* 0x000000000000781c */ /* 0x000fda0003f0f008 */
[----:B0-----:R-:W-:Y:S05]  /*4ba30*/  @P0 BRA `(.L_x_1577) ;  /* 0x0000000000040947 */ /* 0x001fea0003800000 */
[----:B------:R-:W-:Y:S01]  /*4ba40*/  BPT.TRAP 0x1 ;  /* 0x000000040000795c */ /* 0x000fe20000300000 */
.L_x_1577:
[C---:B------:R-:W-:Y:S01]  /*4ba50*/  IMAD R14, R13.reuse, 0x8000, R10 ;  /* 0x000080000d0e7824 */ /* 0x040fe200078e020a */
[----:B------:R-:W-:Y:S01]  /*4ba60*/  R2UR UR13, R10 ;  /* 0x000000000a0d72ca */ /* 0x000fe200000e0000 */
[----:B------:R-:W-:Y:S01]  /*4ba70*/  IMAD R10, R13, 0x6000, R12 ;  /* 0x000060000d0a7824 */ /* 0x000fe200078e020c */
[----:B------:R-:W-:Y:S01]  /*4ba80*/  R2UR UR18, R2 ;  /* 0x00000000021272ca */ /* 0x000fe200000e0000 */
[----:B------:R-:W-:Y:S01]  /*4ba90*/  VIADD R4, R4, 0xffffffff ;  /* 0xffffffff04047836 */ /* 0x000fe20000000000 */
[----:B------:R-:W-:Y:S01]  /*4baa0*/  R2UR UR8, R14 ;  /* 0x000000000e0872ca */ /* 0x000fe200000e0000 */
[----:B------:R-:W-:Y:S01]  /*4bab0*/  UIADD3 UR14, UP0, UR22, 0xf0, URZ ;  /* 0x000000f0160e7890 */ /* 0x000fe2000ff1e03f */
[----:B------:R-:W-:Y:S01]  /*4bac0*/  R2UR UR11, R10 ;  /* 0x000000000a0b72ca */ /* 0x000fe200000e0000 */
[----:B------:R-:W-:Y:S01]  /*4bad0*/  UIADD3 UR26, UP1, UR22, 0x1f0, URZ ;  /* 0x000001f0161a7890 */ /* 0x000fe2000ff3e03f */
[----:B------:R-:W-:Y:S01]  /*4bae0*/  R2UR UR9, R17 ;  /* 0x00000000110972ca */ /* 0x000fe200000e0000 */
[----:B------:R-:W-:Y:S01]  /*4baf0*/  UIADD3.X UR15, URZ, UR23, URZ, UP0, !UPT ;  /* 0x000000173f0f7290 */ /* 0x000fe200087fe43f */
[----:B------:R-:W-:Y:S01]  /*4bb00*/  R2UR UR10, R15 ;  /* 0x000000000f0a72ca */ /* 0x000fe200000e0000 */
[----:B------:R-:W-:Y:S01]  /*4bb10*/  VIADD R13, R13, 0x1 ;  /* 0x000000010d0d7836 */ /* 0x000fe20000000000 */
[----:B------:R-:W-:Y:S01]  /*4bb20*/  R2UR UR12, R11 ;  /* 0x000000000b0c72ca */ /* 0x000fe200000e0000 */
[----:B------:R-:W-:Y:S01]  /*4bb30*/  UIADD3.X UR27, URZ, UR23, URZ, UP1, !UPT ;  /* 0x000000173f1b7290 */ /* 0x000fe20008ffe43f */
[----:B------:R-:W-:Y:S01]  /*4bb40*/  R2UR UR19, R3 ;  /* 0x00000000031372ca */ /* 0x000fe200000e0000 */
[----:B------:R-:W-:Y:S01]  /*4bb50*/  UMOV UR16, 0x0 ;  /* 0x0000000000107882 */ /* 0x000fe20000000000 */
[----:B------:R-:W-:Y:S01]  /*4bb60*/  ISETP.GT.AND P1, PT, R4, 0x1, PT ;  /* 0x000000010400780c */ /* 0x000fe20003f24270 */
[----:B------:R-:W-:Y:S01]  /*4bb70*/  UIADD3 UR8, UR8, 0x100, URZ ;  /* 0x0000010008087890 */ /* 0x000fe2000fffe03f */
[----:B------:R-:W-:Y:S01]  /*4bb80*/  ISETP.NE.AND P0, PT, R13, 0x4, PT ;  /* 0x000000040d00780c */ /* 0x000fe20003f05270 */
[----:B------:R-:W-:Y:S01]  /*4bb90*/  UIADD3 UR13, UR13, UR11, URZ ;  /* 0x0000000b0d0d7290 */ /* 0x000fe2000fffe03f */
[----:B------:R-:W-:Y:S01]  /*4bba0*/  VIADD R15, R15, 0x40 ;  /* 0x000000400f0f7836 */ /* 0x000fe20000000000 */
[----:B------:R-:W-:Y:S01]  /*4bbb0*/  UMOV UR17, 0x10000000 ;  /* 0x1000000000117882 */ /* 0x000fe20000000000 */
[----:B------:R-:W-:Y:S01]  /*4bbc0*/  UMOV UR11, UR18 ;  /* 0x00000012000b7c82 */ /* 0x000fe20008000000 */
[----:B------:R-:W-:Y:S01]  /*4bbd0*/  UMOV UR25, 0x30000 ;  /* 0x0003000000197882 */ /* 0x000fe20000000000 */
[----:B------:R-:W-:-:S02]  /*4bbe0*/  SEL R10, RZ, 0x1, P0 ;  /* 0x00000001ff0a7807 */ /* 0x000fc40000000000 */
[----:B------:R0:W-:Y:S01]  /*4bbf0*/  UTMALDG.3D [UR8], [UR14], desc[UR16] ;  /* 0x000010080e0075b4 */ /* 0x0001e20008011000 */
[----:B------:R-:W-:Y:S02]  /*4bc00*/  SEL R13, R13, RZ, P0 ;  /* 0x000000ff0d0d7207 */ /* 0x000fe40000000000 */
[----:B------:R-:W-:Y:S01]  /*4bc10*/  LOP3.LUT R5, R5, R10, RZ, 0x3c, !PT ;  /* 0x0000000a05057212 */ /* 0x000fe200078e3cff */
[----:B0-----:R-:W-:Y:S01]  /*4bc20*/  UMOV UR11, UR19 ;  /* 0x00000013000b7c82 */ /* 0x001fe20008000000 */
[----:B------:R-:W-:Y:S02]  /*4bc30*/  UMOV UR8, UR13 ;  /* 0x0000000d00087c82 */ /* 0x000fe40008000000 */
[----:B------:R0:W-:Y:S02]  /*4bc40*/  UTMALDG.3D.MULTICAST [UR8], [UR26], UR25, desc[UR16] ;  /* 0x000010081a0073b4 */ /* 0x0001e40008011819 */
[----:B0-----:R-:W-:Y:S05]  /*4bc50*/  @P1 BRA `(.L_x_1578) ;  /* 0xfffffffc003c1947 */ /* 0x001fea000383ffff */
.L_x_1575:
[----:B------:R-:W-:Y:S05]  /*4bc60*/  BSYNC B1 ;  /* 0x0000000000017941 */ /* 0x000fea0003800000 */
.L_x_1574:
[----:B------:R-:W2:Y:S01]  /*4bc70*/  LDL.LU R17, [R1+0x908] ;  /* 0x0009080001117983 */ /* 0x000ea20000300800 */
[----:B------:R-:W-:Y:S01]  /*4bc80*/  LOP3.LUT P2, RZ, R9, 0xff, RZ, 0xc0, !PT ;  /* 0x000000ff09ff7812 */ /* 0x000fe2000784c0ff */
[----:B------:R-:W-:Y:S01]  /*4bc90*/  IMAD.IADD R6, R8, 0x1, R6 ;  /* 0x0000000108067824 */ /* 0x000fe200078e0206 */
[----:B------:R-:W-:Y:S01]  /*4bca0*/  ULDC.64 UR8, c[0x0][0x650] ;  /* 0x0001940000087ab9 */ /* 0x000fe20000000a00 */
[----:B------:R-:W3:Y:S01]  /*4bcb0*/  LDL.LU R14, [R1+0x90c] ;  /* 0x00090c00010e7983 */ /* 0x000ee20000300800 */
[----:B------:R-:W-:Y:S01]  /*4bcc0*/  BSSY B1, `(.L_x_1579) ;  /* 0x0000075000017945 */ /* 0x000fe20003800000 */
[----:B------:R-:W-:Y:S01]  /*4bcd0*/  IMAD.MOV.U32 R11, RZ, RZ, -0x1 ;  /* 0xffffffffff0b7424 */ /* 0x000fe200078e00ff */
[----:B------:R-:W-:Y:S02]  /*4bce0*/  SHF.R.U32.HI R2, RZ, 0x2, R6 ;  /* 0x00000002ff027819 */ /* 0x000fe40000011606 */
[----:B------:R-:W-:Y:S02]  /*4bcf0*/  ISETP.GT.U32.AND P0, PT, R6, 0x3, PT ;  /* 0x000000030600780c */ /* 0x000fe40003f04070 */
[----:B------:R-:W-:-:S02]  /*4bd00*/  LOP3.LUT R2, R2, 0x1, RZ, 0xc0, !PT ;  /* 0x0000000102027812 */ /* 0x000fc400078ec0ff */
[----:B------:R-:W-:Y:S01]  /*4bd10*/  ISETP.LT.U32.AND P0, PT, R8, 0x4, P0 ;  /* 0x000000040800780c */ /* 0x000fe20000701070 */
[----:B------:R-:W0:Y:S01]  /*4bd20*/  @P2 S2R R3, SR_CgaCtaId ;  /* 0x0000000000032919 */ /* 0x000e220000008800 */
[----:B------:R-:W-:Y:S02]  /*4bd30*/  ISETP.NE.U32.AND P1, PT, R2, 0x1, PT ;  /* 0x000000010200780c */ /* 0x000fe40003f25070 */
[----:B------:R-:W-:Y:S02]  /*4bd40*/  @P2 MOV R2, 0x400 ;  /* 0x0000040000022802 */ /* 0x000fe40000000f00 */
[----:B------:R-:W-:Y:S02]  /*4bd50*/  ISETP.GT.U32.AND P1, PT, R8, 0x3, !P1 ;  /* 0x000000030800780c */ /* 0x000fe40004f24070 */
[----:B------:R-:W-:Y:S02]  /*4bd60*/  LOP3.LUT R6, R6, 0x3, RZ, 0xc0, !PT ;  /* 0x0000000306067812 */ /* 0x000fe400078ec0ff */
[----:B------:R-:W-:-:S02]  /*4bd70*/  PRMT R4, RZ, 0x7610, R4 ;  /* 0x00007610ff047816 */ /* 0x000fc40000000004 */
[----:B------:R-:W-:Y:S02]  /*4bd80*/  PRMT R9, RZ, 0x7610, R9 ;  /* 0x00007610ff097816 */ /* 0x000fe40000000009 */
[----:B0-----:R-:W-:Y:S02]  /*4bd90*/  @P2 LEA R2, R3, R2, 0x18 ;  /* 0x0000000203022211 */ /* 0x001fe400078ec0ff */
[----:B------:R-:W-:Y:S02]  /*4bda0*/  SEL R3, RZ, 0x1, !P0 ;  /* 0x00000001ff037807 */ /* 0x000fe40004000000 */
[----:B------:R0:W-:Y:S02]  /*4bdb0*/  @P2 SYNCS.ARRIVE.TRANS64.A1T0 RZ, [R2+URZ+0x58], RZ ;  /* 0x000058ff02ff29a7 */ /* 0x0001e4000810003f */
[----:B0-----:R-:W-:-:S04]  /*4bdc0*/  SEL R2, RZ, 0x1, !P1 ;  /* 0x00000001ff027807 */ /* 0x001fc80004800000 */
[----:B------:R-:W-:Y:S01]  /*4bdd0*/  LOP3.LUT R0, R2, R0, R3, 0x96, !PT ;  /* 0x0000000002007212 */ /* 0x000fe200078e9603 */
[----:B------:R-:W-:Y:S02]  /*4bde0*/  IMAD.MOV.U32 R3, RZ, RZ, -0x1 ;  /* 0xffffffffff037424 */ /* 0x000fe400078e00ff */
[----:B------:R-:W-:Y:S01]  /*4bdf0*/  IMAD.MOV.U32 R2, RZ, RZ, -0x1 ;  /* 0xffffffffff027424 */ /* 0x000fe200078e00ff */
[----:B---3--:R-:W-:-:S04]  /*4be00*/  IADD3 R14, P0, R14, UR20, RZ ;  /* 0x000000140e0e7c10 */ /* 0x008fc8000ff1e0ff */
[----:B--2---:R-:W-:Y:S01]  /*4be10*/  IADD3.X R17, R17, UR7, RZ, P0, !PT ;  /* 0x0000000711117c10 */ /* 0x004fe200087fe4ff */
[----:B------:R0:W-:Y:S01]  /*4be20*/  STL [R1+0x90c], R14 ;  /* 0x00090c0e01007387 */ /* 0x0001e20000100800 */
[----:B------:R-:W-:-:S03]  /*4be30*/  ISETP.GE.U32.AND P0, PT, R14, UR8, PT ;  /* 0x000000080e007c0c */ /* 0x000fc6000bf06070 */
[----:B------:R0:W-:Y:S01]  /*4be40*/  STL [R1+0x908], R17 ;  /* 0x0009081101007387 */ /* 0x0001e20000100800 */
[----:B------:R-:W-:-:S13]  /*4be50*/  ISETP.GE.U32.AND.EX P0, PT, R17, UR9, PT, P0 ;  /* 0x0000000911007c0c */ /* 0x000fda000bf06100 */
[----:B0-----:R-:W-:Y:S05]  /*4be60*/  @P0 BRA `(.L_x_1580) ;  /* 0x0000000400680947 */ /* 0x001fea0003800000 */
[----:B------:R-:W0:Y:S01]  /*4be70*/  S2UR UR8, SR_CTAID.X ;  /* 0x00000000000879c3 */ /* 0x000e220000002500 */
[----:B------:R-:W-:Y:S01]  /*4be80*/  ULDC.64 UR10, c[0x0][0x628] ;  /* 0x00018a00000a7ab9 */ /* 0x000fe20000000a00 */
[----:B------:R-:W-:Y:S01]  /*4be90*/  ULDC UR9, c[0x0][0x150] ;  /* 0x0000540000097ab9 */ /* 0x000fe20000000800 */
[----:B------:R-:W-:Y:S01]  /*4bea0*/  ISETP.NE.U32.AND P0, PT, RZ, UR10, PT ;  /* 0x0000000aff007c0c */ /* 0x000fe2000bf05070 */
[----:B------:R-:W-:Y:S01]  /*4beb0*/  ULDC UR12, c[0x0][0x630] ;  /* 0x00018c00000c7ab9 */ /* 0x000fe20000000800 */
[----:B------:R-:W-:Y:S01]  /*4bec0*/  ULDC UR14, c[0x0][0x154] ;  /* 0x00005500000e7ab9 */ /* 0x000fe20000000800 */
[----:B------:R-:W-:Y:S01]  /*4bed0*/  IMAD.MOV.U32 R3, RZ, RZ, R17 ;  /* 0x000000ffff037224 */ /* 0x000fe200078e0011 */
[----:B------:R-:W-:Y:S01]  /*4bee0*/  ISETP.NE.AND.EX P0, PT, RZ, UR11, PT, P0 ;  /* 0x0000000bff007c0c */ /* 0x000fe2000bf05300 */
[----:B------:R-:W1:Y:S01]  /*4bef0*/  S2UR UR13, SR_CTAID.Y ;  /* 0x00000000000d79c3 */ /* 0x000e620000002600 */
[----:B0-----:R-:W-:-:S05]  /*4bf00*/  I2FP.F32.U32 R2, UR8 ;  /* 0x0000000800027c45 */ /* 0x001fca0008201000 */
[----:B------:R-:W-:Y:S01]  /*4bf10*/  FMUL R10, R2, UR9 ;  /* 0x00000009020a7c20 */ /* 0x000fe20008400000 */
[----:B------:R-:W-:Y:S01]  /*4bf20*/  IMAD.MOV.U32 R2, RZ, RZ, R14 ;  /* 0x000000ffff027224 */ /* 0x000fe200078e000e */
[----:B-1----:R-:W-:-:S04]  /*4bf30*/  I2FP.F32.U32 R13, UR13 ;  /* 0x0000000d000d7c45 */ /* 0x002fc80008201000 */
[----:B------:R-:W0:Y:S01]  /*4bf40*/  F2I.U32.TRUNC.NTZ R10, R10 ;  /* 0x0000000a000a7305 */ /* 0x000e22000020f000 */
[----:B------:R-:W-:Y:S05]  /*4bf50*/  @!P0 BRA `(.L_x_1581) ;  /* 0x0000000000288947 */ /* 0x000fea0003800000 */
[----:B------:R-:W-:Y:S02]  /*4bf60*/  ULDC UR9, c[0x0][0x634] ;  /* 0x00018d0000097ab9 */ /* 0x000fe40000000800 */
[----:B------:R-:W-:-:S05]  /*4bf70*/  IADD3 R3, P0, R14, UR9, RZ ;  /* 0x000000090e037c10 */ /* 0x000fca000ff1e0ff */
[----:B------:R-:W-:-:S04]  /*4bf80*/  IMAD.X R11, RZ, RZ, R17, P0 ;  /* 0x000000ffff0b7224 */ /* 0x000fc800000e0611 */
[----:B------:R-:W-:-:S04]  /*4bf90*/  IMAD.WIDE.U32 R4, R11, UR10, RZ ;  /* 0x0000000a0b047c25 */ /* 0x000fc8000f8e00ff */
[----:B------:R-:W-:-:S04]  /*4bfa0*/  IMAD.WIDE.U32 R4, P0, R3, UR11, R4 ;  /* 0x0000000b03047c25 */ /* 0x000fc8000f800004 */
[----:B------:R-:W-:-:S04]  /*4bfb0*/  IMAD.WIDE.U32 R2, R3, UR10, RZ ;  /* 0x0000000a03027c25 */ /* 0x000fc8000f8e00ff */
[----:B------:R-:W-:Y:S01]  /*4bfc0*/  IMAD.MOV.U32 R2, RZ, RZ, R5 ;  /* 0x000000ffff027224 */ /* 0x000fe200078e0005 */
[----:B------:R-:W-:Y:S01]  /*4bfd0*/  IADD3 RZ, P1, R3, R4, RZ ;  /* 0x0000000403ff7210 */ /* 0x000fe20007f3e0ff */
[----:B------:R-:W-:-:S04]  /*4bfe0*/  IMAD.X R3, RZ, RZ, RZ, P0 ;  /* 0x000000ffff037224 */ /* 0x000fc800000e06ff */
[----:B------:R-:W-:-:S08]  /*4bff0*/  IMAD.WIDE.U32.X R2, R11, UR11, R2, P1 ;  /* 0x0000000b0b027c25 */ /* 0x000fd000088e0402 */
.L_x_1581:
[--C-:B------:R-:W-:Y:S01]  /*4c000*/  SHF.R.U64 R11, R2, UR12, R3.reuse ;  /* 0x0000000c020b7c19 */ /* 0x100fe20008001203 */
[----:B------:R-:W-:Y:S01]  /*4c010*/  FMUL R4, R13, UR14 ;  /* 0x0000000e0d047c20 */ /* 0x000fe20008400000 */
[----:B------:R-:W-:Y:S01]  /*4c020*/  SHF.R.U32.HI R2, RZ, UR12, R3 ;  /* 0x0000000cff027c19 */ /* 0x000fe20008011603 */
[----:B------:R-:W-:Y:S01]  /*4c030*/  ULDC.64 UR10, c[0x0][0x620] ;  /* 0x00018800000a7ab9 */ /* 0x000fe20000000a00 */
[----:B------:R-:W-:Y:S01]  /*4c040*/  IADD3 R13, P0, RZ, -R11, RZ ;  /* 0x8000000bff0d7210 */ /* 0x000fe20007f1e0ff */
[----:B------:R-:W-:Y:S01]  /*4c050*/  IMAD.MOV.U32 R3, RZ, RZ, R17 ;  /* 0x000000ffff037224 */ /* 0x000fe200078e0011 */
[----:B------:R-:W-:Y:S01]  /*4c060*/  ULDC.64 UR14, c[0x0][0x640] ;  /* 0x00019000000e7ab9 */ /* 0x000fe20000000a00 */
[----:B------:R-:W1:Y:S01]  /*4c070*/  F2I.U32.TRUNC.NTZ R4, R4 ;  /* 0x0000000400047305 */ /* 0x000e62000020f000 */
[----:B0-----:R-:W-:Y:S01]  /*4c080*/  R2UR UR9, R10 ;  /* 0x000000000a0972ca */ /* 0x001fe200000e0000 */
[----:B------:R-:W-:Y:S01]  /*4c090*/  IMAD.X R2, RZ, RZ, ~R2, P0 ;  /* 0x000000ffff027224 */ /* 0x000fe200000e0e02 */
[----:B------:R-:W-:-:S03]  /*4c0a0*/  ISETP.NE.U32.AND P0, PT, RZ, UR14, PT ;  /* 0x0000000eff007c0c */ /* 0x000fc6000bf05070 */
[----:B------:R-:W-:Y:S01]  /*4c0b0*/  IMAD R2, R2, UR10, RZ ;  /* 0x0000000a02027c24 */ /* 0x000fe2000f8e02ff */
[----:B------:R-:W-:-:S03]  /*4c0c0*/  ISETP.NE.AND.EX P0, PT, RZ, UR15, PT, P0 ;  /* 0x0000000fff007c0c */ /* 0x000fc6000bf05300 */
[----:B------:R-:W-:Y:S02]  /*4c0d0*/  IMAD R5, R13, UR11, R2 ;  /* 0x0000000b0d057c24 */ /* 0x000fe4000f8e0202 */
[----:B------:R-:W-:Y:S01]  /*4c0e0*/  IMAD.MOV.U32 R2, RZ, RZ, R14 ;  /* 0x000000ffff027224 */ /* 0x000fe200078e000e */
[----:B-1----:R-:W-:-:S03]  /*4c0f0*/  R2UR UR11, R4 ;  /* 0x00000000040b72ca */ /* 0x002fc600000e0000 */
[----:B------:R-:W-:Y:S01]  /*4c100*/  IMAD.WIDE.U32 R2, R13, UR10, R2 ;  /* 0x0000000a0d027c25 */ /* 0x000fe2000f8e0002 */
[----:B------:R-:W-:-:S03]  /*4c110*/  ULDC UR10, c[0x0][0x618] ;  /* 0x00018600000a7ab9 */ /* 0x000fc60000000800 */
[----:B------:R-:W-:-:S05]  /*4c120*/  IMAD.IADD R3, R3, 0x1, R5 ;  /* 0x0000000103037824 */ /* 0x000fca00078e0205 */
[--C-:B------:R-:W-:Y:S02]  /*4c130*/  SHF.R.U64 R10, R2, UR10, R3.reuse ;  /* 0x0000000a020a7c19 */ /* 0x100fe40008001203 */
[----:B------:R-:W-:Y:S01]  /*4c140*/  SHF.R.U32.HI R3, RZ, UR10, R3 ;  /* 0x0000000aff037c19 */ /* 0x000fe20008011603 */
[----:B------:R-:W-:-:S03]  /*4c150*/  ULDC UR10, c[0x0][0x608] ;  /* 0x00018200000a7ab9 */ /* 0x000fc60000000800 */
[--C-:B------:R-:W-:Y:S02]  /*4c160*/  SHF.R.U64 R13, R10, UR10, R3.reuse ;  /* 0x0000000a0a0d7c19 */ /* 0x100fe40008001203 */
[----:B------:R-:W-:Y:S01]  /*4c170*/  SHF.R.U32.HI R2, RZ, UR10, R3 ;  /* 0x0000000aff027c19 */ /* 0x000fe20008011603 */
[----:B------:R-:W-:-:S03]  /*4c180*/  ULDC UR10, c[0x0][0x658] ;  /* 0x00019600000a7ab9 */ /* 0x000fc60000000800 */
[--C-:B------:R-:W-:Y:S02]  /*4c190*/  SHF.R.U64 R14, R13, UR10, R2.reuse ;  /* 0x0000000a0d0e7c19 */ /* 0x100fe40008001202 */
[----:B------:R-:W-:-:S03]  /*4c1a0*/  SHF.R.U32.HI R15, RZ, UR10, R2 ;  /* 0x0000000aff0f7c19 */ /* 0x000fc60008011602 */
[----:B------:R-:W-:Y:S02]  /*4c1b0*/  IMAD.MOV.U32 R2, RZ, RZ, R14 ;  /* 0x000000ffff027224 */ /* 0x000fe400078e000e */
[----:B------:R-:W-:Y:S01]  /*4c1c0*/  IMAD.MOV.U32 R3, RZ, RZ, R15 ;  /* 0x000000ffff037224 */ /* 0x000fe200078e000f */
[----:B------:R-:W-:Y:S06]  /*4c1d0*/  @!P0 BRA `(.L_x_1582) ;  /* 0x0000000000288947 */ /* 0x000fec0003800000 */
        /* <DEDUP_REMOVED lines=10> */
.L_x_1582:
[----:B------:R-:W-:Y:S01]  /*4c280*/  ULDC UR10, c[0x0][0x648] ;  /* 0x00019200000a7ab9 */ /* 0x000fe20000000800 */
[----:B------:R-:W-:Y:S01]  /*4c290*/  UISETP.NE.AND UP0, UPT, UR39, URZ, UPT ;  /* 0x0000003f2700728c */ /* 0x000fe2000bf05270 */
[----:B------:R-:W-:Y:S01]  /*4c2a0*/  SHF.R.U64 R2, R2, UR10, R3 ;  /* 0x0000000a02027c19 */ /* 0x000fe20008001203 */
[----:B------:R-:W-:Y:S01]  /*4c2b0*/  ULDC UR10, c[0x0][0x638] ;  /* 0x00018e00000a7ab9 */ /* 0x000fe20000000800 */
[----:B------:R-:W-:Y:S01]  /*4c2c0*/  UIADD3 UR11, -UR11, URZ, URZ ;  /* 0x0000003f0b0b7290 */ /* 0x000fe2000fffe13f */
[----:B------:R-:W-:Y:S01]  /*4c2d0*/  LOP3.LUT R13, R13, UR6, RZ, 0xc0, !PT ;  /* 0x000000060d0d7c12 */ /* 0x000fe2000f8ec0ff */
[----:B------:R-:W-:Y:S01]  /*4c2e0*/  IMAD.MOV.U32 R4, RZ, RZ, 0x1 ;  /* 0x00000001ff047424 */ /* 0x000fe200078e00ff */
[----:B------:R-:W-:Y:S01]  /*4c2f0*/  PLOP3.LUT P0, PT, PT, PT, UP0, 0x40, 0x0 ;  /* 0x000000000000781c */ /* 0x000fe20003f0e808 */
[----:B------:R-:W-:Y:S01]  /*4c300*/  IMAD.MOV R5, RZ, RZ, -R2 ;  /* 0x000000ffff057224 */ /* 0x000fe200078e0a02 */
[----:B------:R-:W-:Y:S01]  /*4c310*/  PLOP3.LUT P1, PT, PT, PT, UP0, 0x40, 0x0 ;  /* 0x000000000000781c */ /* 0x000fe20003f2e808 */
[----:B------:R-:W-:-:S02]  /*4c320*/  IMAD R3, R2, UR5, R13 ;  /* 0x0000000502037c24 */ /* 0x000fc4000f8e020d */
[----:B------:R-:W-:Y:S01]  /*4c330*/  IMAD R14, R5, UR10, R14 ;  /* 0x0000000a050e7c24 */ /* 0x000fe2000f8e020e */
[----:B------:R-:W-:Y:S01]  /*4c340*/  UIADD3 UR10, -UR9, URZ, URZ ;  /* 0x0000003f090a7290 */ /* 0x000fe2000fffe13f */
[----:B------:R-:W-:Y:S02]  /*4c350*/  LOP3.LUT R5, R10, UR4, RZ, 0xc0, !PT ;  /* 0x000000040a057c12 */ /* 0x000fe4000f8ec0ff */
[----:B------:R-:W-:Y:S02]  /*4c360*/  ULDC UR9, c[0x0][0x144] ;  /* 0x0000510000097ab9 */ /* 0x000fe40000000800 */
[----:B------:R-:W-:-:S03]  /*4c370*/  UIMAD UR8, UR9, UR10, UR8 ;  /* 0x0000000a090872a4 */ /* 0x000fc6000f8e0208 */
[----:B------:R-:W-:Y:S02]  /*4c380*/  ULDC UR9, c[0x0][0x148] ;  /* 0x0000520000097ab9 */ /* 0x000fe40000000800 */
[----:B------:R-:W-:-:S03]  /*4c390*/  @UP0 UIMAD UR8, UR9, UR11, UR13 ;  /* 0x0000000b090802a4 */ /* 0x000fc6000f8e020d */
[----:B------:R-:W-:Y:S02]  /*4c3a0*/  ULDC UR9, c[0x0][0x600] ;  /* 0x0001800000097ab9 */ /* 0x000fe40000000800 */
[----:B------:R-:W-:Y:S02]  /*4c3b0*/  IMAD R14, R14, UR9, R5 ;  /* 0x000000090e0e7c24 */ /* 0x000fe4000f8e0205 */
[----:B------:R-:W-:Y:S01]  /*4c3c0*/  IMAD.U32 R2, RZ, RZ, UR8 ;  /* 0x00000008ff027e24 */ /* 0x000fe2000f8e00ff */
[----:B------:R-:W-:-:S03]  /*4c3d0*/  ULDC UR8, c[0x0][0x610] ;  /* 0x0001840000087ab9 */ /* 0x000fc60000000800 */
[----:B------:R-:W-:-:S05]  /*4c3e0*/  IMAD R3, R3, UR8, R2 ;  /* 0x0000000803037c24 */ /* 0x000fca000f8e0202 */
[----:B------:R-:W-:Y:S02]  /*4c3f0*/  SEL R2, R14, R3, P0 ;  /* 0x000000030e027207 */ /* 0x000fe40000000000 */
[----:B------:R-:W-:-:S07]  /*4c400*/  SEL R3, R3, R14, P1 ;  /* 0x0000000e03037207 */ /* 0x000fce0000800000 */
.L_x_1580:
[----:B------:R-:W-:Y:S05]  /*4c410*/  BSYNC B1 ;  /* 0x0000000000017941 */ /* 0x000fea0003800000 */
.L_x_1579:
[----:B------:R-:W-:-:S13]  /*4c420*/  LOP3.LUT P0, RZ, R4, 0xff, RZ, 0xc0, !PT ;  /* 0x000000ff04ff7812 */ /* 0x000fda000780c0ff */
[----:B------:R-:W-:Y:S05]  /*4c430*/  @P0 BRA `(.L_x_1583) ;  /* 0xfffffff4000c0947 */ /* 0x000fea000383ffff */
[----:B------:R-:W-:Y:S05]  /*4c440*/  BSYNC B0 ;  /* 0x0000000000007941 */ /* 0x000fea0003800000 */
.L_x_1572:
[----:B------:R-:W-:-:S03]  /*4c450*/  UMOV UR8, 0xffffffff ;  /* 0xffffffff00087882 */ /* 0x000fc60000000000 */
[----:B------:R-:W-:Y:S05]  /*4c460*/  BRA.DIV UR8, `(.L_x_1584) ;  /* 0x0000000608187947 */ /* 0x000fea000b800000 */
[----:B------:R-:W-:-:S13]  /*4c470*/  ELECT P6, URZ, PT ;  /* 0x00000000003f782f */ /* 0x000fda00038c0000 */
.L_x_1598:
[----:B------:R-:W-:Y:S04]  /*4c480*/  BSSY B0, `(.L_x_1585) ;  /* 0x000002c000007945 */ /* 0x000fe80003800000 */
[----:B------:R-:W-:Y:S05]  /*4c490*/  @!P6 BRA `(.L_x_1586) ;  /* 0x0000000000a8e947 */ /* 0x000fea0003800000 */
[----:B------:R-:W-:-:S04]  /*4c4a0*/  ULOP3.LUT UR8, UR38, 0x2, URZ, 0xfc, !UPT ;  /* 0x0000000226087892 */ /* 0x000fc8000f8efc3f */
[----:B------:R-:W-:-:S06]  /*4c4b0*/  UISETP.NE.AND UP0, UPT, UR8, 0x3, UPT ;  /* 0x000000030800788c */ /* 0x000fcc000bf05270 */
[----:B------:R-:W-:-:S13]  /*4c4c0*/  PLOP3.LUT P0, PT, PT, PT, UP0, 0x80, 0x0 ;  /* 0x000000000000781c */ /* 0x000fda0003f0f008 */
[----:B------:R-:W-:Y:S05]  /*4c4d0*/  @!P0 BRA `(.L_x_1587) ;  /* 0x0000000000048947 */ /* 0x000fea0003800000 */
[----:B------:R-:W-:Y:S01]  /*4c4e0*/  BPT.TRAP 0x1 ;  /* 0x000000040000795c */ /* 0x000fe20000300000 */
.L_x_1587:
[----:B------:R-:W0:Y:S01]  /*4c4f0*/  S2R R3, SR_CgaCtaId ;  /* 0x0000000000037919 */ /* 0x000e220000008800 */
[----:B------:R-:W-:-:S04]  /*4c500*/  MOV R2, 0x400 ;  /* 0x0000040000027802 */ /* 0x000fc80000000f00 */
[----:B0-----:R-:W-:Y:S02]  /*4c510*/  LEA R3, R3, R2, 0x18 ;  /* 0x0000000203037211 */ /* 0x001fe400078ec0ff */
[----:B------:R-:W-:-:S03]  /*4c520*/  SHF.L.U32 R2, R0, 0x1f, RZ ;  /* 0x0000001f00027819 */ /* 0x000fc600000006ff */
[----:B------:R-:W-:-:S04]  /*4c530*/  VIADD R3, R3, 0x20 ;  /* 0x0000002003037836 */ /* 0x000fc80000000000 */
[----:B------:R-:W-:-:S04]  /*4c540*/  IMAD R5, R6, 0x8, R3 ;  /* 0x0000000806057824 */ /* 0x000fc800078e0203 */
[----:B------:R-:W0:Y:S02]  /*4c550*/  SYNCS.PHASECHK.TRANS64.TRYWAIT P0, [R5+URZ], R2 ;  /* 0x00000002050075a7 */ /* 0x000e24000800017f */
[----:B0-----:R-:W-:Y:S05]  /*4c560*/  @!P0 BRA `(.L_x_1588) ;  /* 0x0000000000f88947 */ /* 0x001fea0003800000 */
.L_x_1599:
[----:B------:R-:W-:-:S05]  /*4c570*/  VIADD R6, R6, 0x1 ;  /* 0x0000000106067836 */ /* 0x000fca0000000000 */
[----:B------:R-:W-:-:S04]  /*4c580*/  ISETP.NE.AND P0, PT, R6, 0x4, PT ;  /* 0x000000040600780c */ /* 0x000fc80003f05270 */
[----:B0-----:R-:W-:Y:S02]  /*4c590*/  SEL R5, RZ, 0x1, P0 ;  /* 0x00000001ff057807 */ /* 0x001fe40000000000 */
[----:B------:R-:W-:Y:S02]  /*4c5a0*/  SEL R6, R6, RZ, P0 ;  /* 0x000000ff06067207 */ /* 0x000fe40000000000 */
[----:B------:R-:W-:-:S03]  /*4c5b0*/  LOP3.LUT R5, R0, R5, RZ, 0x3c, !PT ;  /* 0x0000000500057212 */ /* 0x000fc600078e3cff */
[----:B------:R-:W-:Y:S01]  /*4c5c0*/  IMAD R7, R6, 0x8, R3 ;  /* 0x0000000806077824 */ /* 0x000fe200078e0203 */
[----:B------:R-:W-:-:S04]  /*4c5d0*/  SHF.L.U32 R0, R5, 0x1f, RZ ;  /* 0x0000001f05007819 */ /* 0x000fc800000006ff */
[----:B------:R-:W0:Y:S02]  /*4c5e0*/  SYNCS.PHASECHK.TRANS64.TRYWAIT P0, [R7+URZ], R0 ;  /* 0x00000000070075a7 */ /* 0x000e24000800017f */
[----:B0-----:R-:W-:Y:S05]  /*4c5f0*/  @!P0 BRA `(.L_x_1589) ;  /* 0x0000000000e88947 */ /* 0x001fea0003800000 */
.L_x_1600:
[----:B0-----:R-:W-:-:S05]  /*4c600*/  VIADD R0, R6, 0x1 ;  /* 0x0000000106007836 */ /* 0x001fca0000000000 */
[----:B------:R-:W-:-:S04]  /*4c610*/  ISETP.NE.AND P0, PT, R0, 0x4, PT ;  /* 0x000000040000780c */ /* 0x000fc80003f05270 */
[----:B------:R-:W-:Y:S02]  /*4c620*/  SEL R2, RZ, 0x1, P0 ;  /* 0x00000001ff027807 */ /* 0x000fe40000000000 */
[----:B------:R-:W-:Y:S02]  /*4c630*/  SEL R4, R0, RZ, P0 ;  /* 0x000000ff00047207 */ /* 0x000fe40000000000 */
[----:B------:R-:W-:-:S03]  /*4c640*/  LOP3.LUT R5, R5, R2, RZ, 0x3c, !PT ;  /* 0x0000000205057212 */ /* 0x000fc600078e3cff */
[----:B------:R-:W-:Y:S01]  /*4c650*/  IMAD R7, R4, 0x8, R3 ;  /* 0x0000000804077824 */ /* 0x000fe200078e0203 */
[----:B------:R-:W-:-:S04]  /*4c660*/  SHF.L.U32 R0, R5, 0x1f, RZ ;  /* 0x0000001f05007819 */ /* 0x000fc800000006ff */
[----:B------:R-:W0:Y:S02]  /*4c670*/  SYNCS.PHASECHK.TRANS64.TRYWAIT P0, [R7+URZ], R0 ;  /* 0x00000000070075a7 */ /* 0x000e24000800017f */
[----:B0-----:R-:W-:Y:S05]  /*4c680*/  @!P0 BRA `(.L_x_1590) ;  /* 0x0000000000d88947 */ /* 0x001fea0003800000 */
.L_x_1601:
[----:B0-----:R-:W-:-:S05]  /*4c690*/  VIADD R0, R4, 0x1 ;  /* 0x0000000104007836 */ /* 0x001fca0000000000 */
[----:B------:R-:W-:-:S04]  /*4c6a0*/  ISETP.NE.AND P0, PT, R0, 0x4, PT ;  /* 0x000000040000780c */ /* 0x000fc80003f05270 */
[----:B------:R-:W-:Y:S02]  /*4c6b0*/  SEL R2, RZ, 0x1, P0 ;  /* 0x00000001ff027807 */ /* 0x000fe40000000000 */
[----:B------:R-:W-:Y:S02]  /*4c6c0*/  SEL R0, R0, RZ, P0 ;  /* 0x000000ff00007207 */ /* 0x000fe40000000000 */
[----:B------:R-:W-:-:S03]  /*4c6d0*/  LOP3.LUT R2, R5, R2, RZ, 0x3c, !PT ;  /* 0x0000000205027212 */ /* 0x000fc600078e3cff */
[----:B------:R-:W-:Y:S01]  /*4c6e0*/  IMAD R3, R0, 0x8, R3 ;  /* 0x0000000800037824 */ /* 0x000fe200078e0203 */
[----:B------:R-:W-:-:S07]  /*4c6f0*/  SHF.L.U32 R0, R2, 0x1f, RZ ;  /* 0x0000001f02007819 */ /* 0x000fce00000006ff */
.L_x_1591:
[----:B0-----:R0:W1:Y:S02]  /*4c700*/  SYNCS.PHASECHK.TRANS64.TRYWAIT P0, [R3+URZ], R0 ;  /* 0x00000000030075a7 */ /* 0x001064000800017f */
[----:B-1----:R-:W-:Y:S05]  /*4c710*/  @!P0 NANOSLEEP.SYNCS 0x989680 ;  /* 0x009896800000895d */ /* 0x002fea0003900000 */
[----:B------:R-:W1:Y:S02]  /*4c720*/  @!P0 SYNCS.PHASECHK.TRANS64 P0, [R3+URZ], R0 ;  /* 0x00000000030085a7 */ /* 0x000e64000800007f */
[----:B-1----:R-:W-:Y:S05]  /*4c730*/  @!P0 BRA `(.L_x_1591) ;  /* 0xfffffffc00f08947 */ /* 0x002fea000383ffff */
.L_x_1586:
[----:B------:R-:W-:Y:S05]  /*4c740*/  BSYNC B0 ;  /* 0x0000000000007941 */ /* 0x000fea0003800000 */
.L_x_1585:
[----:B------:R-:W-:Y:S05]  /*4c750*/  EXIT ;  /* 0x000000000000794d */ /* 0x000fea0003800000 */
.L_x_21:
[----:B--2---:R2:W3:Y:S02]  /*4c760*/  SYNCS.PHASECHK.TRANS64.TRYWAIT P1, [R4+URZ], R3 ;  /* 0x00000003040075a7 */ /* 0x0044e4000802017f */
[----:B---3--:R-:W-:Y:S05]  /*4c770*/  @!P1 NANOSLEEP.SYNCS 0x989680 ;  /* 0x009896800000995d */ /* 0x008fea0003900000 */
[----:B------:R-:W3:Y:S02]  /*4c780*/  @!P1 SYNCS.PHASECHK.TRANS64 P1, [R4+URZ], R3 ;  /* 0x00000003040095a7 */ /* 0x000ee4000802007f */
[----:B---3--:R-:W-:Y:S05]  /*4c790*/  @!P1 BRA `(.L_x_21) ;  /* 0xfffffffc00f09947 */ /* 0x008fea000383ffff */
[----:B------:R-:W-:Y:S05]  /*4c7a0*/  BRA `(.L_x_20) ;  /* 0xfffffb4c00e87947 */ /* 0x000fea000383ffff */
.L_x_26:
[----:B--2---:R2:W3:Y:S02]  /*4c7b0*/  SYNCS.PHASECHK.TRANS64.TRYWAIT P1, [R5+URZ], R6 ;  /* 0x00000006050075a7 */ /* 0x0044e4000802017f */
[----:B---3--:R-:W-:Y:S05]  /*4c7c0*/  @!P1 NANOSLEEP.SYNCS 0x989680 ;  /* 0x009896800000995d */ /* 0x008fea0003900000 */
[----:B------:R-:W3:Y:S02]  /*4c7d0*/  @!P1 SYNCS.PHASECHK.TRANS64 P1, [R5+URZ], R6 ;  /* 0x00000006050095a7 */ /* 0x000ee4000802007f */
[----:B---3--:R-:W-:Y:S05]  /*4c7e0*/  @!P1 BRA `(.L_x_26) ;  /* 0xfffffffc00f09947 */ /* 0x008fea000383ffff */
[----:B------:R-:W-:Y:S05]  /*4c7f0*/  BRA `(.L_x_25) ;  /* 0xfffffbf000bc7947 */ /* 0x000fea000383ffff */
.L_x_1573:
[----:B------:R-:W-:Y:S01]  /*4c800*/  BSSY B1, `(.L_x_1592) ;  /* 0x0000006000017945 */ /* 0x000fe20003800000 */
[----:B------:R-:W-:-:S07]  /*4c810*/  IMAD.MOV.U32 R15, RZ, RZ, -0x1 ;  /* 0xffffffffff0f7424 */ /* 0x000fce00078e00ff */
[----:B------:R-:W-:Y:S05]  /*4c820*/  WARPSYNC.COLLECTIVE R15, `(.L_x_1593) ;  /* 0x000000000f0c7348 */ /* 0x000fea0003c00000 */
[----:B------:R-:W-:Y:S02]  /*4c830*/  ELECT P6, UR62, PT ;  /* 0x00000000003e782f */ /* 0x000fe400038c0000 */
[----:B------:R-:W-:Y:S01]  /*4c840*/  MOV R14, UR62 ;  /* 0x0000003e000e7c02 */ /* 0x000fe20008000f00 */
[----:B------:R-:W-:Y:S10]  /*4c850*/  ENDCOLLECTIVE ;  /* 0x000000000000791b */ /* 0x000ff40003800000 */
.L_x_1593:
[----:B------:R-:W-:Y:S05]  /*4c860*/  BSYNC B1 ;  /* 0x0000000000017941 */ /* 0x000fea0003800000 */
.L_x_1592:
[----:B------:R-:W-:Y:S05]  /*4c870*/  BRA `(.L_x_1594) ;  /* 0xfffffff000087947 */ /* 0x000fea000383ffff */
.L_x_1576:
[----:B0-----:R0:W1:Y:S02]  /*4c880*/  SYNCS.PHASECHK.TRANS64.TRYWAIT P0, [R17+URZ+0x20], R14 ;  /* 0x0000200e110075a7 */ /* 0x001064000800017f */
[----:B-1----:R-:W-:Y:S05]  /*4c890*/  @!P0 NANOSLEEP.SYNCS 0x989680 ;  /* 0x009896800000895d */ /* 0x002fea0003900000 */
[----:B------:R-:W1:Y:S02]  /*4c8a0*/  @!P0 SYNCS.PHASECHK.TRANS64 P0, [R17+URZ+0x20], R14 ;  /* 0x0000200e110085a7 */ /* 0x000e64000800007f */
[----:B-1----:R-:W-:Y:S05]  /*4c8b0*/  @!P0 BRA `(.L_x_1576) ;  /* 0xfffffffc00f08947 */ /* 0x002fea000383ffff */
[----:B------:R-:W-:Y:S05]  /*4c8c0*/  BRA `(.L_x_1595) ;  /* 0xfffffff0003c7947 */ /* 0x000fea000383ffff */
.L_x_1584:
[----:B------:R-:W-:Y:S01]  /*4c8d0*/  BSSY B0, `(.L_x_1596) ;  /* 0x0000006000007945 */ /* 0x000fe20003800000 */
[----:B------:R-:W-:-:S07]  /*4c8e0*/  IMAD.MOV.U32 R15, RZ, RZ, -0x1 ;  /* 0xffffffffff0f7424 */ /* 0x000fce00078e00ff */
[----:B------:R-:W-:Y:S05]  /*4c8f0*/  WARPSYNC.COLLECTIVE R15, `(.L_x_1597) ;  /* 0x000000000f0c7348 */ /* 0x000fea0003c00000 */
[----:B------:R-:W-:Y:S02]  /*4c900*/  ELECT P6, UR62, PT ;  /* 0x00000000003e782f */ /* 0x000fe400038c0000 */
[----:B------:R-:W-:Y:S01]  /*4c910*/  MOV R14, UR62 ;  /* 0x0000003e000e7c02 */ /* 0x000fe20008000f00 */
[----:B------:R-:W-:Y:S10]  /*4c920*/  ENDCOLLECTIVE ;  /* 0x000000000000791b */ /* 0x000ff40003800000 */
.L_x_1597:
[----:B------:R-:W-:Y:S05]  /*4c930*/  BSYNC B0 ;  /* 0x0000000000007941 */ /* 0x000fea0003800000 */
.L_x_1596:
[----:B------:R-:W-:Y:S05]  /*4c940*/  BRA `(.L_x_1598) ;  /* 0xfffffff800cc7947 */ /* 0x000fea000383ffff */
.L_x_1588:
[----:B0-----:R0:W1:Y:S02]  /*4c950*/  SYNCS.PHASECHK.TRANS64.TRYWAIT P0, [R5+URZ], R2 ;  /* 0x00000002050075a7 */ /* 0x001064000800017f */
[----:B-1----:R-:W-:Y:S05]  /*4c960*/  @!P0 NANOSLEEP.SYNCS 0x989680 ;  /* 0x009896800000895d */ /* 0x002fea0003900000 */
[----:B------:R-:W1:Y:S02]  /*4c970*/  @!P0 SYNCS.PHASECHK.TRANS64 P0, [R5+URZ], R2 ;  /* 0x00000002050085a7 */ /* 0x000e64000800007f */
[----:B-1----:R-:W-:Y:S05]  /*4c980*/  @!P0 BRA `(.L_x_1588) ;  /* 0xfffffffc00f08947 */ /* 0x002fea000383ffff */
[----:B------:R-:W-:Y:S05]  /*4c990*/  BRA `(.L_x_1599) ;  /* 0xfffffff800f47947 */ /* 0x000fea000383ffff */
.L_x_1589:
[----:B0-----:R0:W1:Y:S02]  /*4c9a0*/  SYNCS.PHASECHK.TRANS64.TRYWAIT P0, [R7+URZ], R0 ;  /* 0x00000000070075a7 */ /* 0x001064000800017f */
[----:B-1----:R-:W-:Y:S05]  /*4c9b0*/  @!P0 NANOSLEEP.SYNCS 0x989680 ;  /* 0x009896800000895d */ /* 0x002fea0003900000 */
[----:B------:R-:W1:Y:S02]  /*4c9c0*/  @!P0 SYNCS.PHASECHK.TRANS64 P0, [R7+URZ], R0 ;  /* 0x00000000070085a7 */ /* 0x000e64000800007f */
[----:B-1----:R-:W-:Y:S05]  /*4c9d0*/  @!P0 BRA `(.L_x_1589) ;  /* 0xfffffffc00f08947 */ /* 0x002fea000383ffff */
[----:B------:R-:W-:Y:S05]  /*4c9e0*/  BRA `(.L_x_1600) ;  /* 0xfffffffc00047947 */ /* 0x000fea000383ffff */
.L_x_1590:
[----:B0-----:R0:W1:Y:S02]  /*4c9f0*/  SYNCS.PHASECHK.TRANS64.TRYWAIT P0, [R7+URZ], R0 ;  /* 0x00000000070075a7 */ /* 0x001064000800017f */
[----:B-1----:R-:W-:Y:S05]  /*4ca00*/  @!P0 NANOSLEEP.SYNCS 0x989680 ;  /* 0x009896800000895d */ /* 0x002fea0003900000 */
[----:B------:R-:W1:Y:S02]  /*4ca10*/  @!P0 SYNCS.PHASECHK.TRANS64 P0, [R7+URZ], R0 ;  /* 0x00000000070085a7 */ /* 0x000e64000800007f */
[----:B-1----:R-:W-:Y:S05]  /*4ca20*/  @!P0 BRA `(.L_x_1590) ;  /* 0xfffffffc00f08947 */ /* 0x002fea000383ffff */
[----:B------:R-:W-:Y:S05]  /*4ca30*/  BRA `(.L_x_1601) ;  /* 0xfffffffc00147947 */ /* 0x000fea000383ffff */
.L_x_1602:
[----:B------:R-:W-:-:S00]  /*4ca40*/  BRA `(.L_x_1602) ;  /* 0xfffffffc00fc7947 */ /* 0x000fc0000383ffff */
[----:B------:R-:W-:-:S00]  /*4ca50*/  NOP ;  /* 0x0000000000007918 */ /* 0x000fc00000000000 */
        /* <DEDUP_REMOVED lines=10> */
.L_x_1603:


//--------------------- .nv.global.init           --------------------------
	.section	.nv.global.init,"aw",@progbits
.nv.global.init:
	.type		$str$22,@object
	.size		$str$22,($str$23 - $str$22)
$str$22:
        /*0000*/ 	.byte	0x6b, 0x5f, 0x74, 0x69, 0x6c, 0x65, 0x5f, 0x63, 0x6f, 0x75, 0x6e, 0x74, 0x20, 0x3e, 0x3d, 0x20
        /*0010*/ 	.byte	0x31, 0x00
	.type		$str$23,@object
	.size		$str$23,(__unnamed_1 - $str$23)
$str$23:
        /*0012*/ 	.byte	0x2f, 0x74, 0x6d, 0x70, 0x2f, 0x63, 0x75, 0x74, 0x6c, 0x61, 0x73, 0x73, 0x5f, 0x73, 0x77, 0x65
        /*0022*/ 	.byte	0x65, 0x70, 0x5f, 0x73, 0x72, 0x63, 0x2f, 0x69, 0x6e, 0x63, 0x6c, 0x75, 0x64, 0x65, 0x2f, 0x63
        /*0032*/ 	.byte	0x75, 0x74, 0x6c, 0x61, 0x73, 0x73, 0x2f, 0x67, 0x65, 0x6d, 0x6d, 0x2f, 0x63, 0x6f, 0x6c, 0x6c
        /*0042*/ 	.byte	0x65, 0x63, 0x74, 0x69, 0x76, 0x65, 0x2f, 0x73, 0x6d, 0x39, 0x30, 0x5f, 0x6d, 0x6d, 0x61, 0x5f
        /*0052*/ 	.byte	0x74, 0x6d, 0x61, 0x5f, 0x67, 0x6d, 0x6d, 0x61, 0x5f, 0x73, 0x73, 0x5f, 0x77, 0x61, 0x72, 0x70
        /*0062*/ 	.byte	0x73, 0x70, 0x65, 0x63, 0x69, 0x61, 0x6c, 0x69, 0x7a, 0x65, 0x64, 0x2e, 0x68, 0x70, 0x70, 0x00
	.type		__unnamed_1,@object
	.size		__unnamed_1,(.L_0 - __unnamed_1)
__unnamed_1:
        /* <DEDUP_REMOVED lines=173> */
        /*0b42*/ 	.byte	0x65, 0x3a, 0x3a, 0x69, 0x64, 0x65, 0x6e, 0x74, 0x69, 0x74, 0x79, 0x5d, 0x00
.L_0:


//--------------------- .nv.shared._ZN7cutlass13device_kernelINS_4gemm6kernel13GemmUniversalIN4cute5tupleIJiiiiEEENS1_10collective13CollectiveMmaINS1_34MainloopSm90TmaGmmaWarpSpecializedILi4ENS5_IJNS4_1CILi2EEENSA_ILi1EEESC_EEENS1_35KernelTmaWarpSpecializedCooperativeEEENS5_IJNSA_ILi512EEENSA_ILi384EEENSA_ILi64EEEEEEaNS5_IJlSC_lEEEaSK_NS4_8TiledMMAINS4_8MMA_AtomIJNS4_4SM904GMMA27MMA_64x192x32_S32S8S8_SS_TNEEEENS4_6LayoutISD_NS5_IJSC_NSA_ILi0EEESS_EEEEENS5_IJNS4_10UnderscoreESV_SV_EEEEENS4_13SM90_TMA_LOADENS4_14ComposedLayoutINS4_7SwizzleILi2ELi4ELi3EEENS4_18smem_ptr_flag_bitsILi8EEENSR_INS5_IJNSA_ILi8EEESI_EEENS5_IJSI_SC_EEEEEEEvNS4_8identityENS4_23SM90_TMA_LOAD_MULTICASTES18_vS19_EENS_8epilogue10collective6detail29Sm90TmaWarpSpecializedAdapterINS1D_15DefaultEpilogueIaSK_SK_NS1C_6thread17LinearCombinationIaLi1EiiLNS1H_9ScaleType4KindE0ELNS_15FloatRoundStyleE2EaEENS1_15EpilogueDefaultEEEEEvvEEEEvNT_6ParamsE --------------------------
	.section	.nv.shared._ZN7cutlass13device_kernelINS_4gemm6kernel13GemmUniversalIN4cute5tupleIJiiiiEEENS1_10collective13CollectiveMmaINS1_34MainloopSm90TmaGmmaWarpSpecializedILi4ENS5_IJNS4_1CILi2EEENSA_ILi1EEESC_EEENS1_35KernelTmaWarpSpecializedCooperativeEEENS5_IJNSA_ILi512EEENSA_ILi384EEENSA_ILi64EEEEEEaNS5_IJlSC_lEEEaSK_NS4_8TiledMMAINS4_8MMA_AtomIJNS4_4SM904GMMA27MMA_64x192x32_S32S8S8_SS_TNEEEENS4_6LayoutISD_NS5_IJSC_NSA_ILi0EEESS_EEEEENS5_IJNS4_10UnderscoreESV_SV_EEEEENS4_13SM90_TMA_LOADENS4_14ComposedLayoutINS4_7SwizzleILi2ELi4ELi3EEENS4_18smem_ptr_flag_bitsILi8EEENSR_INS5_IJNSA_ILi8EEESI_EEENS5_IJSI_SC_EEEEEEEvNS4_8identityENS4_23SM90_TMA_LOAD_MULTICASTES18_vS19_EENS_8epilogue10collective6detail29Sm90TmaWarpSpecializedAdapterINS1D_15DefaultEpilogueIaSK_SK_NS1C_6thread17LinearCombinationIaLi1EiiLNS1H_9ScaleType4KindE0ELNS_15FloatRoundStyleE2EaEENS1_15EpilogueDefaultEEEEEvvEEEEvNT_6ParamsE,"aw",@nobits
	.sectionflags	@""
	.align	16
	.zero		1024


//--------------------- .nv.shared.reserved.0     --------------------------
	.section	.nv.shared.reserved.0,"aw",@nobits
	.weak		__nv_reservedSMEM_offset_0_alias
	.size		__nv_reservedSMEM_offset_0_alias, 0, 0
	.other		__nv_reservedSMEM_offset_0_alias,@"STO_CUDA_RESERVED_SHARED STV_DEFAULT"
__nv_reservedSMEM_offset_0_alias:
	.zero		0


//--------------------- .nv.global                --------------------------
	.section	.nv.global,"aw",@nobits
.nv.global:
	.type		_ZN39_INTERNAL_0e333fdb_4_k_cu_d25c5f98_90114cute1_E,@object
	.size		_ZN39_INTERNAL_0e333fdb_4_k_cu_d25c5f98_90114cute1_E,(_ZN39_INTERNAL_0e333fdb_4_k_cu_d25c5f98_90114cuda3std3__45__cpo6cbeginE - _ZN39_INTERNAL_0e333fdb_4_k_cu_d25c5f98_90114cute1_E)
_ZN39_INTERNAL_0e333fdb_4_k_cu_d25c5f98_90114cute1_E:
	.zero		1
	.type		_ZN39_INTERNAL_0e333fdb_4_k_cu_d25c5f98_90114cuda3std3__45__cpo6cbeginE,@object
	.size		_ZN39_INTERNAL_0e333fdb_4_k_cu_d25c5f98_90114cuda3std3__45__cpo6cbeginE,(_ZN39_INTERNAL_0e333fdb_4_k_cu_d25c5f98_90114cuda3std3__48in_placeE - _ZN39_INTERNAL_0e333fdb_4_k_cu_d25c5f98_90114cuda3std3__45__cpo6cbeginE)
_ZN39_INTERNAL_0e333fdb_4_k_cu_d25c5f98_90114cuda3std3__45__cpo6cbeginE:
	.zero		1
	.type		_ZN39_INTERNAL_0e333fdb_4_k_cu_d25c5f98_90114cuda3std3__48in_placeE,@object
	.size		_ZN39_INTERNAL_0e333fdb_4_k_cu_d25c5f98_90114cuda3std3__48in_placeE,(_ZN39_INTERNAL_0e333fdb_4_k_cu_d25c5f98_90114cuda3std6ranges3__45__cpo9iter_moveE - _ZN39_INTERNAL_0e333fdb_4_k_cu_d25c5f98_90114cuda3std3__48in_placeE)
_ZN39_INTERNAL_0e333fdb_4_k_cu_d25c5f98_90114cuda3std3__48in_placeE:
	.zero		1
	.type		_ZN39_INTERNAL_0e333fdb_4_k_cu_d25c5f98_90114cuda3std6ranges3__45__cpo9iter_moveE,@object
	.size		_ZN39_INTERNAL_0e333fdb_4_k_cu_d25c5f98_90114cuda3std6ranges3__45__cpo9iter_moveE,(_ZN39_INTERNAL_0e333fdb_4_k_cu_d25c5f98_90114cuda3std3__45__cpo5beginE - _ZN39_INTERNAL_0e333fdb_4_k_cu_d25c5f98_90114cuda3std6ranges3__45__cpo9iter_moveE)
_ZN39_INTERNAL_0e333fdb_4_k_cu_d25c5f98_90114cuda3std6ranges3__45__cpo9iter_moveE:
	.zero		1
	.type		_ZN39_INTERNAL_0e333fdb_4_k_cu_d25c5f98_90114cuda3std3__45__cpo5beginE,@object
	.size		_ZN39_INTERNAL_0e333fdb_4_k_cu_d25c5f98_90114cuda3std3__45__cpo5beginE,(_ZN39_INTERNAL_0e333fdb_4_k_cu_d25c5f98_90114cuda3std3__441_GLOBAL__N__0e333fdb_4_k_cu_d25c5f98_90116ignoreE - _ZN39_INTERNAL_0e333fdb_4_k_cu_d25c5f98_90114cuda3std3__45__cpo5beginE)
_ZN39_INTERNAL_0e333fdb_4_k_cu_d25c5f98_90114cuda3std3__45__cpo5beginE:
	.zero		1
	.type		_ZN39_INTERNAL_0e333fdb_4_k_cu_d25c5f98_90114cuda3std3__441_GLOBAL__N__0e333fdb_4_k_cu_d25c5f98_90116ignoreE,@object
	.size		_ZN39_INTERNAL_0e333fdb_4_k_cu_d25c5f98_90114cuda3std3__441_GLOBAL__N__0e333fdb_4_k_cu_d25c5f98_90116ignoreE,(_ZN39_INTERNAL_0e333fdb_4_k_cu_d25c5f98_90114cute7productE - _ZN39_INTERNAL_0e333fdb_4_k_cu_d25c5f98_90114cuda3std3__441_GLOBAL__N__0e333fdb_4_k_cu_d25c5f98_90116ignoreE)
_ZN39_INTERNAL_0e333fdb_4_k_cu_d25c5f98_90114cuda3std3__441_GLOBAL__N__0e333fdb_4_k_cu_d25c5f98_90116ignoreE:
	.zero		1
	.type		_ZN39_INTERNAL_0e333fdb_4_k_cu_d25c5f98_90114cute7productE,@object
	.size		_ZN39_INTERNAL_0e333fdb_4_k_cu_d25c5f98_90114cute7productE,(_ZN39_INTERNAL_0e333fdb_4_k_cu_d25c5f98_90114cuda3std3__45__cpo3endE - _ZN39_INTERNAL_0e333fdb_4_k_cu_d25c5f98_90114cute7productE)
_ZN39_INTERNAL_0e333fdb_4_k_cu_d25c5f98_90114cute7productE:
	.zero		1
	.type		_ZN39_INTERNAL_0e333fdb_4_k_cu_d25c5f98_90114cuda3std3__45__cpo3endE,@object
	.size		_ZN39_INTERNAL_0e333fdb_4_k_cu_d25c5f98_90114cuda3std3__45__cpo3endE,(_ZN39_INTERNAL_0e333fdb_4_k_cu_d25c5f98_90114cuda3std3__419piecewise_constructE - _ZN39_INTERNAL_0e333fdb_4_k_cu_d25c5f98_90114cuda3std3__45__cpo3endE)
_ZN39_INTERNAL_0e333fdb_4_k_cu_d25c5f98_90114cuda3std3__45__cpo3endE:
	.zero		1
	.type		_ZN39_INTERNAL_0e333fdb_4_k_cu_d25c5f98_90114cuda3std3__419piecewise_constructE,@object
	.size		_ZN39_INTERNAL_0e333fdb_4_k_cu_d25c5f98_90114cuda3std3__419piecewise_constructE,(_ZN39_INTERNAL_0e333fdb_4_k_cu_d25c5f98_90114cuda3std3__45__cpo4cendE - _ZN39_INTERNAL_0e333fdb_4_k_cu_d25c5f98_90114cuda3std3__419piecewise_constructE)
_ZN39_INTERNAL_0e333fdb_4_k_cu_d25c5f98_90114cuda3std3__419piecewise_constructE:
	.zero		1
	.type		_ZN39_INTERNAL_0e333fdb_4_k_cu_d25c5f98_90114cuda3std3__45__cpo4cendE,@object
	.size		_ZN39_INTERNAL_0e333fdb_4_k_cu_d25c5f98_90114cuda3std3__45__cpo4cendE,(_ZN39_INTERNAL_0e333fdb_4_k_cu_d25c5f98_90114cuda3std6ranges3__45__cpo4swapE - _ZN39_INTERNAL_0e333fdb_4_k_cu_d25c5f98_90114cuda3std3__45__cpo4cendE)
_ZN39_INTERNAL_0e333fdb_4_k_cu_d25c5f98_90114cuda3std3__45__cpo4cendE:
	.zero		1
	.type		_ZN39_INTERNAL_0e333fdb_4_k_cu_d25c5f98_90114cuda3std6ranges3__45__cpo4swapE,@object
	.size		_ZN39_INTERNAL_0e333fdb_4_k_cu_d25c5f98_90114cuda3std6ranges3__45__cpo4swapE,(.L_8 - _ZN39_INTERNAL_0e333fdb_4_k_cu_d25c5f98_90114cuda3std6ranges3__45__cpo4swapE)
_ZN39_INTERNAL_0e333fdb_4_k_cu_d25c5f98_90114cuda3std6ranges3__45__cpo4swapE:
	.zero		1
.L_8:


//--------------------- .nv.constant0._ZN7cutlass13device_kernelINS_4gemm6kernel13GemmUniversalIN4cute5tupleIJiiiiEEENS1_10collective13CollectiveMmaINS1_34MainloopSm90TmaGmmaWarpSpecializedILi4ENS5_IJNS4_1CILi2EEENSA_ILi1EEESC_EEENS1_35KernelTmaWarpSpecializedCooperativeEEENS5_IJNSA_ILi512EEENSA_ILi384EEENSA_ILi64EEEEEEaNS5_IJlSC_lEEEaSK_NS4_8TiledMMAINS4_8MMA_AtomIJNS4_4SM904GMMA27MMA_64x192x32_S32S8S8_SS_TNEEEENS4_6LayoutISD_NS5_IJSC_NSA_ILi0EEESS_EEEEENS5_IJNS4_10UnderscoreESV_SV_EEEEENS4_13SM90_TMA_LOADENS4_14ComposedLayoutINS4_7SwizzleILi2ELi4ELi3EEENS4_18smem_ptr_flag_bitsILi8EEENSR_INS5_IJNSA_ILi8EEESI_EEENS5_IJSI_SC_EEEEEEEvNS4_8identityENS4_23SM90_TMA_LOAD_MULTICASTES18_vS19_EENS_8epilogue10collective6detail29Sm90TmaWarpSpecializedAdapterINS1D_15DefaultEpilogueIaSK_SK_NS1C_6thread17LinearCombinationIaLi1EiiLNS1H_9ScaleType4KindE0ELNS_15FloatRoundStyleE2EaEENS1_15EpilogueDefaultEEEEEvvEEEEvNT_6ParamsE --------------------------
	.section	.nv.constant0._ZN7cutlass13device_kernelINS_4gemm6kernel13GemmUniversalIN4cute5tupleIJiiiiEEENS1_10collective13CollectiveMmaINS1_34MainloopSm90TmaGmmaWarpSpecializedILi4ENS5_IJNS4_1CILi2EEENSA_ILi1EEESC_EEENS1_35KernelTmaWarpSpecializedCooperativeEEENS5_IJNSA_ILi512EEENSA_ILi384EEENSA_ILi64EEEEEEaNS5_IJlSC_lEEEaSK_NS4_8TiledMMAINS4_8MMA_AtomIJNS4_4SM904GMMA27MMA_64x192x32_S32S8S8_SS_TNEEEENS4_6LayoutISD_NS5_IJSC_NSA_ILi0EEESS_EEEEENS5_IJNS4_10UnderscoreESV_SV_EEEEENS4_13SM90_TMA_LOADENS4_14ComposedLayoutINS4_7SwizzleILi2ELi4ELi3EEENS4_18smem_ptr_flag_bitsILi8EEENSR_INS5_IJNSA_ILi8EEESI_EEENS5_IJSI_SC_EEEEEEEvNS4_8identityENS4_23SM90_TMA_LOAD_MULTICASTES18_vS19_EENS_8epilogue10collective6detail29Sm90TmaWarpSpecializedAdapterINS1D_15DefaultEpilogueIaSK_SK_NS1C_6thread17LinearCombinationIaLi1EiiLNS1H_9ScaleType4KindE0ELNS_15FloatRoundStyleE2EaEENS1_15EpilogueDefaultEEEEEvvEEEEvNT_6ParamsE,"a",@progbits
	.sectionflags	@""
	.align	4
.nv.constant0._ZN7cutlass13device_kernelINS_4gemm6kernel13GemmUniversalIN4cute5tupleIJiiiiEEENS1_10collective13CollectiveMmaINS1_34MainloopSm90TmaGmmaWarpSpecializedILi4ENS5_IJNS4_1CILi2EEENSA_ILi1EEESC_EEENS1_35KernelTmaWarpSpecializedCooperativeEEENS5_IJNSA_ILi512EEENSA_ILi384EEENSA_ILi64EEEEEEaNS5_IJlSC_lEEEaSK_NS4_8TiledMMAINS4_8MMA_AtomIJNS4_4SM904GMMA27MMA_64x192x32_S32S8S8_SS_TNEEEENS4_6LayoutISD_NS5_IJSC_NSA_ILi0EEESS_EEEEENS5_IJNS4_10UnderscoreESV_SV_EEEEENS4_13SM90_TMA_LOADENS4_14ComposedLayoutINS4_7SwizzleILi2ELi4ELi3EEENS4_18smem_ptr_flag_bitsILi8EEENSR_INS5_IJNSA_ILi8EEESI_EEENS5_IJSI_SC_EEEEEEEvNS4_8identityENS4_23SM90_TMA_LOAD_MULTICASTES18_vS19_EENS_8epilogue10collective6detail29Sm90TmaWarpSpecializedAdapterINS1D_15DefaultEpilogueIaSK_SK_NS1C_6thread17LinearCombinationIaLi1EiiLNS1H_9ScaleType4KindE0ELNS_15FloatRoundStyleE2EaEENS1_15EpilogueDefaultEEEEEvvEEEEvNT_6ParamsE:
	.zero		1664


//--------------------- SYMBOLS --------------------------

	.type		.nv.reservedSmem.offset0,@object
	.size		.nv.reservedSmem.offset0,0x4
	.type		__assertfail,@function
